//
// Generated by NVIDIA NVVM Compiler
//
// Compiler Build ID: CL-36424714
// Cuda compilation tools, release 13.0, V13.0.88
// Based on NVVM 20.0.0
//

.version 9.0
.target sm_100
.address_size 64

	// .globl	_Z23update_muscl_fv_squaresiPdS_S_S_S_S_S_iiiddddddS_
.func  (.param .align 16 .b8 func_retval0[16]) __internal_trig_reduction_slowpathd
(
	.param .b64 __internal_trig_reduction_slowpathd_param_0
)
;
.global .align 8 .b8 __cudart_i2opi_d[144] = {8, 93, 141, 31, 177, 95, 251, 107, 234, 146, 82, 138, 247, 57, 7, 61, 123, 241, 229, 235, 199, 186, 39, 117, 45, 234, 95, 158, 102, 63, 70, 79, 183, 9, 203, 39, 207, 126, 54, 109, 31, 109, 10, 90, 139, 17, 47, 239, 15, 152, 5, 222, 255, 151, 248, 31, 59, 40, 249, 189, 139, 95, 132, 156, 244, 57, 83, 131, 57, 214, 145, 57, 65, 126, 95, 180, 38, 112, 156, 233, 132, 68, 187, 46, 245, 53, 130, 232, 62, 167, 41, 177, 28, 235, 29, 254, 28, 146, 209, 9, 234, 46, 73, 6, 224, 210, 77, 66, 58, 110, 36, 183, 97, 197, 187, 222, 171, 99, 81, 254, 65, 144, 67, 60, 153, 149, 98, 219, 192, 221, 52, 245, 209, 87, 39, 252, 41, 21, 68, 78, 110, 131, 249, 162};
.global .align 16 .b8 __cudart_sin_cos_coeffs[128] = {70, 210, 176, 44, 241, 229, 90, 190, 146, 227, 172, 105, 227, 29, 199, 62, 161, 98, 219, 25, 160, 1, 42, 191, 24, 8, 17, 17, 17, 17, 129, 63, 84, 85, 85, 85, 85, 85, 197, 191, 0, 0, 0, 0, 0, 0, 0, 0, 0, 0, 0, 0, 0, 0, 0, 0, 100, 129, 253, 32, 131, 255, 168, 189, 40, 133, 239, 193, 167, 238, 33, 62, 217, 230, 6, 142, 79, 126, 146, 190, 233, 188, 221, 25, 160, 1, 250, 62, 71, 93, 193, 22, 108, 193, 86, 191, 81, 85, 85, 85, 85, 85, 165, 63, 0, 0, 0, 0, 0, 0, 224, 191, 0, 0, 0, 0, 0, 0, 240, 63};

.visible .entry _Z23update_muscl_fv_squaresiPdS_S_S_S_S_S_iiiddddddS_(
	.param .u32 _Z23update_muscl_fv_squaresiPdS_S_S_S_S_S_iiiddddddS__param_0,
	.param .u64 .ptr .align 1 _Z23update_muscl_fv_squaresiPdS_S_S_S_S_S_iiiddddddS__param_1,
	.param .u64 .ptr .align 1 _Z23update_muscl_fv_squaresiPdS_S_S_S_S_S_iiiddddddS__param_2,
	.param .u64 .ptr .align 1 _Z23update_muscl_fv_squaresiPdS_S_S_S_S_S_iiiddddddS__param_3,
	.param .u64 .ptr .align 1 _Z23update_muscl_fv_squaresiPdS_S_S_S_S_S_iiiddddddS__param_4,
	.param .u64 .ptr .align 1 _Z23update_muscl_fv_squaresiPdS_S_S_S_S_S_iiiddddddS__param_5,
	.param .u64 .ptr .align 1 _Z23update_muscl_fv_squaresiPdS_S_S_S_S_S_iiiddddddS__param_6,
	.param .u64 .ptr .align 1 _Z23update_muscl_fv_squaresiPdS_S_S_S_S_S_iiiddddddS__param_7,
	.param .u32 _Z23update_muscl_fv_squaresiPdS_S_S_S_S_S_iiiddddddS__param_8,
	.param .u32 _Z23update_muscl_fv_squaresiPdS_S_S_S_S_S_iiiddddddS__param_9,
	.param .u32 _Z23update_muscl_fv_squaresiPdS_S_S_S_S_S_iiiddddddS__param_10,
	.param .f64 _Z23update_muscl_fv_squaresiPdS_S_S_S_S_S_iiiddddddS__param_11,
	.param .f64 _Z23update_muscl_fv_squaresiPdS_S_S_S_S_S_iiiddddddS__param_12,
	.param .f64 _Z23update_muscl_fv_squaresiPdS_S_S_S_S_S_iiiddddddS__param_13,
	.param .f64 _Z23update_muscl_fv_squaresiPdS_S_S_S_S_S_iiiddddddS__param_14,
	.param .f64 _Z23update_muscl_fv_squaresiPdS_S_S_S_S_S_iiiddddddS__param_15,
	.param .f64 _Z23update_muscl_fv_squaresiPdS_S_S_S_S_S_iiiddddddS__param_16,
	.param .u64 .ptr .align 1 _Z23update_muscl_fv_squaresiPdS_S_S_S_S_S_iiiddddddS__param_17
)
{
	.reg .pred 	%p<478>;
	.reg .b32 	%r<1051>;
	.reg .b32 	%f<33>;
	.reg .b64 	%rd<395>;
	.reg .b64 	%fd<3831>;

	ld.param.u32 	%r359, [_Z23update_muscl_fv_squaresiPdS_S_S_S_S_S_iiiddddddS__param_0];
	ld.param.u64 	%rd12, [_Z23update_muscl_fv_squaresiPdS_S_S_S_S_S_iiiddddddS__param_1];
	ld.param.u64 	%rd13, [_Z23update_muscl_fv_squaresiPdS_S_S_S_S_S_iiiddddddS__param_2];
	ld.param.u64 	%rd14, [_Z23update_muscl_fv_squaresiPdS_S_S_S_S_S_iiiddddddS__param_3];
	ld.param.u64 	%rd10, [_Z23update_muscl_fv_squaresiPdS_S_S_S_S_S_iiiddddddS__param_4];
	ld.param.u64 	%rd15, [_Z23update_muscl_fv_squaresiPdS_S_S_S_S_S_iiiddddddS__param_5];
	ld.param.u64 	%rd16, [_Z23update_muscl_fv_squaresiPdS_S_S_S_S_S_iiiddddddS__param_6];
	ld.param.u64 	%rd17, [_Z23update_muscl_fv_squaresiPdS_S_S_S_S_S_iiiddddddS__param_7];
	ld.param.u32 	%r360, [_Z23update_muscl_fv_squaresiPdS_S_S_S_S_S_iiiddddddS__param_8];
	ld.param.u32 	%r361, [_Z23update_muscl_fv_squaresiPdS_S_S_S_S_S_iiiddddddS__param_9];
	ld.param.u32 	%r362, [_Z23update_muscl_fv_squaresiPdS_S_S_S_S_S_iiiddddddS__param_10];
	ld.param.f64 	%fd873, [_Z23update_muscl_fv_squaresiPdS_S_S_S_S_S_iiiddddddS__param_12];
	ld.param.f64 	%fd874, [_Z23update_muscl_fv_squaresiPdS_S_S_S_S_S_iiiddddddS__param_13];
	ld.param.f64 	%fd875, [_Z23update_muscl_fv_squaresiPdS_S_S_S_S_S_iiiddddddS__param_14];
	ld.param.f64 	%fd876, [_Z23update_muscl_fv_squaresiPdS_S_S_S_S_S_iiiddddddS__param_15];
	ld.param.f64 	%fd877, [_Z23update_muscl_fv_squaresiPdS_S_S_S_S_S_iiiddddddS__param_16];
	cvta.to.global.u64 	%rd1, %rd13;
	cvta.to.global.u64 	%rd2, %rd15;
	cvta.to.global.u64 	%rd3, %rd10;
	cvta.to.global.u64 	%rd4, %rd14;
	cvta.to.global.u64 	%rd5, %rd12;
	cvta.to.global.u64 	%rd18, %rd17;
	cvta.to.global.u64 	%rd19, %rd16;
	mov.u32 	%r363, %tid.x;
	mov.u32 	%r364, %ctaid.x;
	mov.u32 	%r365, %ntid.x;
	mad.lo.s32 	%r1, %r364, %r365, %r363;
	ld.global.f64 	%fd878, [%rd19+8];
	ld.global.f64 	%fd879, [%rd19];
	sub.f64 	%fd880, %fd878, %fd879;
	cvt.rn.f64.s32 	%fd881, %r360;
	div.rn.f64 	%fd1, %fd880, %fd881;
	ld.global.f64 	%fd882, [%rd18+8];
	ld.global.f64 	%fd883, [%rd18];
	sub.f64 	%fd884, %fd882, %fd883;
	cvt.rn.f64.s32 	%fd885, %r361;
	div.rn.f64 	%fd2, %fd884, %fd885;
	setp.ge.s32 	%p1, %r1, %r362;
	@%p1 bra 	$L__BB0_640;
	add.s32 	%r2, %r360, 1;
	rem.s32 	%r3, %r1, %r2;
	add.s32 	%r4, %r1, 1;
	cvt.rn.f64.s32 	%fd886, %r4;
	cvt.rn.f64.s32 	%fd887, %r2;
	div.rn.f64 	%fd888, %fd886, %fd887;
	cvt.rpi.f64.f64 	%fd889, %fd888;
	cvt.rzi.s32.f64 	%r5, %fd889;
	setp.ne.s32 	%p2, %r3, 0;
	mul.wide.s32 	%rd20, %r1, 8;
	add.s64 	%rd6, %rd3, %rd20;
	add.s64 	%rd7, %rd2, %rd20;
	add.s64 	%rd8, %rd4, %rd20;
	@%p2 bra 	$L__BB0_93;
	add.s32 	%r423, %r359, -1;
	setp.gt.u32 	%p51, %r423, 2;
	mov.f64 	%fd3719, 0d0000000000000000;
	@%p51 bra 	$L__BB0_161;
	setp.lt.s32 	%p52, %r5, 2;
	setp.gt.s32 	%p53, %r5, %r361;
	or.pred  	%p54, %p52, %p53;
	@%p54 bra 	$L__BB0_46;
	ld.global.f64 	%fd3, [%rd6];
	ld.global.f64 	%fd4, [%rd7];
	setp.ne.s32 	%p89, %r359, 1;
	mov.f64 	%fd3624, 0d0000000000000000;
	@%p89 bra 	$L__BB0_22;
	abs.f64 	%fd5, %fd873;
	setp.neu.f64 	%p90, %fd5, 0d7FF0000000000000;
	@%p90 bra 	$L__BB0_7;
	mov.f64 	%fd1386, 0d0000000000000000;
	mul.rn.f64 	%fd3609, %fd873, %fd1386;
	mov.b32 	%r939, 0;
	bra.uni 	$L__BB0_9;
$L__BB0_7:
	mul.f64 	%fd1381, %fd873, 0d3FE45F306DC9C883;
	cvt.rni.s32.f64 	%r939, %fd1381;
	cvt.rn.f64.s32 	%fd1382, %r939;
	fma.rn.f64 	%fd1383, %fd1382, 0dBFF921FB54442D18, %fd873;
	fma.rn.f64 	%fd1384, %fd1382, 0dBC91A62633145C00, %fd1383;
	fma.rn.f64 	%fd3609, %fd1382, 0dB97B839A252049C0, %fd1384;
	setp.ltu.f64 	%p91, %fd5, 0d41E0000000000000;
	@%p91 bra 	$L__BB0_9;
	{ // callseq 12, 0
	.param .b64 param0;
	st.param.f64 	[param0], %fd873;
	.param .align 16 .b8 retval0[16];
	call.uni (retval0), 
	__internal_trig_reduction_slowpathd, 
	(
	param0
	);
	ld.param.f64 	%fd3609, [retval0];
	ld.param.b32 	%r939, [retval0+8];
	} // callseq 12
$L__BB0_9:
	shl.b32 	%r468, %r939, 6;
	cvt.u64.u32 	%rd84, %r468;
	and.b64  	%rd85, %rd84, 64;
	mov.u64 	%rd86, __cudart_sin_cos_coeffs;
	add.s64 	%rd87, %rd86, %rd85;
	mul.rn.f64 	%fd1387, %fd3609, %fd3609;
	and.b32  	%r469, %r939, 1;
	setp.eq.b32 	%p92, %r469, 1;
	selp.f64 	%fd1388, 0dBDA8FF8320FD8164, 0d3DE5DB65F9785EBA, %p92;
	ld.global.nc.v2.f64 	{%fd1389, %fd1390}, [%rd87];
	fma.rn.f64 	%fd1391, %fd1388, %fd1387, %fd1389;
	fma.rn.f64 	%fd1392, %fd1391, %fd1387, %fd1390;
	ld.global.nc.v2.f64 	{%fd1393, %fd1394}, [%rd87+16];
	fma.rn.f64 	%fd1395, %fd1392, %fd1387, %fd1393;
	fma.rn.f64 	%fd1396, %fd1395, %fd1387, %fd1394;
	ld.global.nc.v2.f64 	{%fd1397, %fd1398}, [%rd87+32];
	fma.rn.f64 	%fd1399, %fd1396, %fd1387, %fd1397;
	fma.rn.f64 	%fd1400, %fd1399, %fd1387, %fd1398;
	fma.rn.f64 	%fd1401, %fd1400, %fd3609, %fd3609;
	fma.rn.f64 	%fd1402, %fd1400, %fd1387, 0d3FF0000000000000;
	selp.f64 	%fd1403, %fd1402, %fd1401, %p92;
	and.b32  	%r470, %r939, 2;
	setp.eq.s32 	%p93, %r470, 0;
	mov.f64 	%fd1404, 0d0000000000000000;
	sub.f64 	%fd1405, %fd1404, %fd1403;
	selp.f64 	%fd10, %fd1403, %fd1405, %p93;
	abs.f64 	%fd11, %fd10;
	setp.neu.f64 	%p94, %fd11, 0d7FF0000000000000;
	@%p94 bra 	$L__BB0_11;
	mov.f64 	%fd1411, 0d0000000000000000;
	mul.rn.f64 	%fd3611, %fd10, %fd1411;
	mov.b32 	%r941, 1;
	bra.uni 	$L__BB0_14;
$L__BB0_11:
	mul.f64 	%fd1406, %fd10, 0d3FE45F306DC9C883;
	cvt.rni.s32.f64 	%r940, %fd1406;
	cvt.rn.f64.s32 	%fd1407, %r940;
	fma.rn.f64 	%fd1408, %fd1407, 0dBFF921FB54442D18, %fd10;
	fma.rn.f64 	%fd1409, %fd1407, 0dBC91A62633145C00, %fd1408;
	fma.rn.f64 	%fd3611, %fd1407, 0dB97B839A252049C0, %fd1409;
	setp.ltu.f64 	%p95, %fd11, 0d41E0000000000000;
	@%p95 bra 	$L__BB0_13;
	{ // callseq 13, 0
	.param .b64 param0;
	st.param.f64 	[param0], %fd10;
	.param .align 16 .b8 retval0[16];
	call.uni (retval0), 
	__internal_trig_reduction_slowpathd, 
	(
	param0
	);
	ld.param.f64 	%fd3611, [retval0];
	ld.param.b32 	%r940, [retval0+8];
	} // callseq 13
$L__BB0_13:
	add.s32 	%r941, %r940, 1;
$L__BB0_14:
	shl.b32 	%r473, %r941, 6;
	cvt.u64.u32 	%rd88, %r473;
	and.b64  	%rd89, %rd88, 64;
	mov.u64 	%rd90, __cudart_sin_cos_coeffs;
	add.s64 	%rd91, %rd90, %rd89;
	mul.rn.f64 	%fd1412, %fd3611, %fd3611;
	and.b32  	%r474, %r941, 1;
	setp.eq.b32 	%p97, %r474, 1;
	selp.f64 	%fd1413, 0dBDA8FF8320FD8164, 0d3DE5DB65F9785EBA, %p97;
	ld.global.nc.v2.f64 	{%fd1414, %fd1415}, [%rd91];
	fma.rn.f64 	%fd1416, %fd1413, %fd1412, %fd1414;
	fma.rn.f64 	%fd1417, %fd1416, %fd1412, %fd1415;
	ld.global.nc.v2.f64 	{%fd1418, %fd1419}, [%rd91+16];
	fma.rn.f64 	%fd1420, %fd1417, %fd1412, %fd1418;
	fma.rn.f64 	%fd1421, %fd1420, %fd1412, %fd1419;
	ld.global.nc.v2.f64 	{%fd1422, %fd1423}, [%rd91+32];
	fma.rn.f64 	%fd1424, %fd1421, %fd1412, %fd1422;
	fma.rn.f64 	%fd1425, %fd1424, %fd1412, %fd1423;
	fma.rn.f64 	%fd1426, %fd1425, %fd3611, %fd3611;
	fma.rn.f64 	%fd1427, %fd1425, %fd1412, 0d3FF0000000000000;
	selp.f64 	%fd1428, %fd1427, %fd1426, %p97;
	and.b32  	%r475, %r941, 2;
	setp.eq.s32 	%p98, %r475, 0;
	mov.f64 	%fd1429, 0d0000000000000000;
	sub.f64 	%fd1430, %fd1429, %fd1428;
	selp.f64 	%fd1431, %fd1428, %fd1430, %p98;
	fma.rn.f64 	%fd17, %fd3, %fd1431, 0d4000000000000000;
	@%p94 bra 	$L__BB0_16;
	mov.f64 	%fd1437, 0d0000000000000000;
	mul.rn.f64 	%fd3612, %fd10, %fd1437;
	mov.b32 	%r942, 0;
	bra.uni 	$L__BB0_18;
$L__BB0_16:
	mul.f64 	%fd1432, %fd10, 0d3FE45F306DC9C883;
	cvt.rni.s32.f64 	%r942, %fd1432;
	cvt.rn.f64.s32 	%fd1433, %r942;
	fma.rn.f64 	%fd1434, %fd1433, 0dBFF921FB54442D18, %fd10;
	fma.rn.f64 	%fd1435, %fd1433, 0dBC91A62633145C00, %fd1434;
	fma.rn.f64 	%fd3612, %fd1433, 0dB97B839A252049C0, %fd1435;
	setp.ltu.f64 	%p99, %fd11, 0d41E0000000000000;
	@%p99 bra 	$L__BB0_18;
	{ // callseq 14, 0
	.param .b64 param0;
	st.param.f64 	[param0], %fd10;
	.param .align 16 .b8 retval0[16];
	call.uni (retval0), 
	__internal_trig_reduction_slowpathd, 
	(
	param0
	);
	ld.param.f64 	%fd3612, [retval0];
	ld.param.b32 	%r942, [retval0+8];
	} // callseq 14
$L__BB0_18:
	shl.b32 	%r478, %r942, 6;
	cvt.u64.u32 	%rd92, %r478;
	and.b64  	%rd93, %rd92, 64;
	mov.u64 	%rd94, __cudart_sin_cos_coeffs;
	add.s64 	%rd95, %rd94, %rd93;
	mul.rn.f64 	%fd1438, %fd3612, %fd3612;
	and.b32  	%r479, %r942, 1;
	setp.eq.b32 	%p100, %r479, 1;
	selp.f64 	%fd1439, 0dBDA8FF8320FD8164, 0d3DE5DB65F9785EBA, %p100;
	ld.global.nc.v2.f64 	{%fd1440, %fd1441}, [%rd95];
	fma.rn.f64 	%fd1442, %fd1439, %fd1438, %fd1440;
	fma.rn.f64 	%fd1443, %fd1442, %fd1438, %fd1441;
	ld.global.nc.v2.f64 	{%fd1444, %fd1445}, [%rd95+16];
	fma.rn.f64 	%fd1446, %fd1443, %fd1438, %fd1444;
	fma.rn.f64 	%fd1447, %fd1446, %fd1438, %fd1445;
	ld.global.nc.v2.f64 	{%fd1448, %fd1449}, [%rd95+32];
	fma.rn.f64 	%fd1450, %fd1447, %fd1438, %fd1448;
	fma.rn.f64 	%fd1451, %fd1450, %fd1438, %fd1449;
	fma.rn.f64 	%fd1452, %fd1451, %fd3612, %fd3612;
	fma.rn.f64 	%fd1453, %fd1451, %fd1438, 0d3FF0000000000000;
	selp.f64 	%fd1454, %fd1453, %fd1452, %p100;
	and.b32  	%r480, %r942, 2;
	setp.eq.s32 	%p101, %r480, 0;
	mov.f64 	%fd1455, 0d0000000000000000;
	sub.f64 	%fd1456, %fd1455, %fd1454;
	selp.f64 	%fd1457, %fd1454, %fd1456, %p101;
	fma.rn.f64 	%fd22, %fd4, %fd1457, %fd17;
	neg.f64 	%fd1458, %fd3;
	mul.f64 	%fd1459, %fd3, %fd1458;
	mul.f64 	%fd1460, %fd4, %fd4;
	sub.f64 	%fd23, %fd1459, %fd1460;
	fma.rn.f64 	%fd1461, %fd23, 0d3FF71547652B82FE, 0d4338000000000000;
	{
	.reg .b32 %temp; 
	mov.b64 	{%r17, %temp}, %fd1461;
	}
	mov.f64 	%fd1462, 0dC338000000000000;
	add.rn.f64 	%fd1463, %fd1461, %fd1462;
	fma.rn.f64 	%fd1464, %fd1463, 0dBFE62E42FEFA39EF, %fd23;
	fma.rn.f64 	%fd1465, %fd1463, 0dBC7ABC9E3B39803F, %fd1464;
	fma.rn.f64 	%fd1466, %fd1465, 0d3E5ADE1569CE2BDF, 0d3E928AF3FCA213EA;
	fma.rn.f64 	%fd1467, %fd1466, %fd1465, 0d3EC71DEE62401315;
	fma.rn.f64 	%fd1468, %fd1467, %fd1465, 0d3EFA01997C89EB71;
	fma.rn.f64 	%fd1469, %fd1468, %fd1465, 0d3F2A01A014761F65;
	fma.rn.f64 	%fd1470, %fd1469, %fd1465, 0d3F56C16C1852B7AF;
	fma.rn.f64 	%fd1471, %fd1470, %fd1465, 0d3F81111111122322;
	fma.rn.f64 	%fd1472, %fd1471, %fd1465, 0d3FA55555555502A1;
	fma.rn.f64 	%fd1473, %fd1472, %fd1465, 0d3FC5555555555511;
	fma.rn.f64 	%fd1474, %fd1473, %fd1465, 0d3FE000000000000B;
	fma.rn.f64 	%fd1475, %fd1474, %fd1465, 0d3FF0000000000000;
	fma.rn.f64 	%fd1476, %fd1475, %fd1465, 0d3FF0000000000000;
	{
	.reg .b32 %temp; 
	mov.b64 	{%r18, %temp}, %fd1476;
	}
	{
	.reg .b32 %temp; 
	mov.b64 	{%temp, %r19}, %fd1476;
	}
	shl.b32 	%r481, %r17, 20;
	add.s32 	%r482, %r481, %r19;
	mov.b64 	%fd3613, {%r18, %r482};
	{
	.reg .b32 %temp; 
	mov.b64 	{%temp, %r483}, %fd23;
	}
	mov.b32 	%f20, %r483;
	abs.f32 	%f1, %f20;
	setp.lt.f32 	%p102, %f1, 0f4086232B;
	@%p102 bra 	$L__BB0_21;
	setp.lt.f64 	%p103, %fd23, 0d0000000000000000;
	add.f64 	%fd1477, %fd23, 0d7FF0000000000000;
	selp.f64 	%fd3613, 0d0000000000000000, %fd1477, %p103;
	setp.geu.f32 	%p104, %f1, 0f40874800;
	@%p104 bra 	$L__BB0_21;
	shr.u32 	%r484, %r17, 31;
	add.s32 	%r485, %r17, %r484;
	shr.s32 	%r486, %r485, 1;
	shl.b32 	%r487, %r486, 20;
	add.s32 	%r488, %r19, %r487;
	mov.b64 	%fd1478, {%r18, %r488};
	sub.s32 	%r489, %r17, %r486;
	shl.b32 	%r490, %r489, 20;
	add.s32 	%r491, %r490, 1072693248;
	mov.b32 	%r492, 0;
	mov.b64 	%fd1479, {%r492, %r491};
	mul.f64 	%fd3613, %fd1479, %fd1478;
$L__BB0_21:
	fma.rn.f64 	%fd3624, %fd877, %fd3613, %fd22;
$L__BB0_22:
	mov.f64 	%fd3617, 0d0000000000000000;
	@%p89 bra 	$L__BB0_29;
	abs.f64 	%fd30, %fd874;
	setp.neu.f64 	%p106, %fd30, 0d7FF0000000000000;
	@%p106 bra 	$L__BB0_25;
	mov.f64 	%fd1486, 0d0000000000000000;
	mul.rn.f64 	%fd3616, %fd874, %fd1486;
	mov.b32 	%r944, 1;
	bra.uni 	$L__BB0_28;
$L__BB0_25:
	mul.f64 	%fd1481, %fd874, 0d3FE45F306DC9C883;
	cvt.rni.s32.f64 	%r943, %fd1481;
	cvt.rn.f64.s32 	%fd1482, %r943;
	fma.rn.f64 	%fd1483, %fd1482, 0dBFF921FB54442D18, %fd874;
	fma.rn.f64 	%fd1484, %fd1482, 0dBC91A62633145C00, %fd1483;
	fma.rn.f64 	%fd3616, %fd1482, 0dB97B839A252049C0, %fd1484;
	setp.ltu.f64 	%p107, %fd30, 0d41E0000000000000;
	@%p107 bra 	$L__BB0_27;
	{ // callseq 15, 0
	.param .b64 param0;
	st.param.f64 	[param0], %fd874;
	.param .align 16 .b8 retval0[16];
	call.uni (retval0), 
	__internal_trig_reduction_slowpathd, 
	(
	param0
	);
	ld.param.f64 	%fd3616, [retval0];
	ld.param.b32 	%r943, [retval0+8];
	} // callseq 15
$L__BB0_27:
	add.s32 	%r944, %r943, 1;
$L__BB0_28:
	shl.b32 	%r495, %r944, 6;
	cvt.u64.u32 	%rd96, %r495;
	and.b64  	%rd97, %rd96, 64;
	mov.u64 	%rd98, __cudart_sin_cos_coeffs;
	add.s64 	%rd99, %rd98, %rd97;
	mul.rn.f64 	%fd1487, %fd3616, %fd3616;
	and.b32  	%r496, %r944, 1;
	setp.eq.b32 	%p108, %r496, 1;
	selp.f64 	%fd1488, 0dBDA8FF8320FD8164, 0d3DE5DB65F9785EBA, %p108;
	ld.global.nc.v2.f64 	{%fd1489, %fd1490}, [%rd99];
	fma.rn.f64 	%fd1491, %fd1488, %fd1487, %fd1489;
	fma.rn.f64 	%fd1492, %fd1491, %fd1487, %fd1490;
	ld.global.nc.v2.f64 	{%fd1493, %fd1494}, [%rd99+16];
	fma.rn.f64 	%fd1495, %fd1492, %fd1487, %fd1493;
	fma.rn.f64 	%fd1496, %fd1495, %fd1487, %fd1494;
	ld.global.nc.v2.f64 	{%fd1497, %fd1498}, [%rd99+32];
	fma.rn.f64 	%fd1499, %fd1496, %fd1487, %fd1497;
	fma.rn.f64 	%fd1500, %fd1499, %fd1487, %fd1498;
	fma.rn.f64 	%fd1501, %fd1500, %fd3616, %fd3616;
	fma.rn.f64 	%fd1502, %fd1500, %fd1487, 0d3FF0000000000000;
	selp.f64 	%fd1503, %fd1502, %fd1501, %p108;
	and.b32  	%r497, %r944, 2;
	setp.eq.s32 	%p109, %r497, 0;
	mov.f64 	%fd1504, 0d0000000000000000;
	sub.f64 	%fd1505, %fd1504, %fd1503;
	selp.f64 	%fd1506, %fd1503, %fd1505, %p109;
	neg.f64 	%fd1507, %fd4;
	mul.f64 	%fd3617, %fd1506, %fd1507;
$L__BB0_29:
	mov.f64 	%fd3620, 0d0000000000000000;
	@%p89 bra 	$L__BB0_36;
	abs.f64 	%fd38, %fd874;
	setp.neu.f64 	%p111, %fd38, 0d7FF0000000000000;
	@%p111 bra 	$L__BB0_32;
	mov.f64 	%fd1514, 0d0000000000000000;
	mul.rn.f64 	%fd3619, %fd874, %fd1514;
	mov.b32 	%r946, 1;
	bra.uni 	$L__BB0_35;
$L__BB0_32:
	mul.f64 	%fd1509, %fd874, 0d3FE45F306DC9C883;
	cvt.rni.s32.f64 	%r945, %fd1509;
	cvt.rn.f64.s32 	%fd1510, %r945;
	fma.rn.f64 	%fd1511, %fd1510, 0dBFF921FB54442D18, %fd874;
	fma.rn.f64 	%fd1512, %fd1510, 0dBC91A62633145C00, %fd1511;
	fma.rn.f64 	%fd3619, %fd1510, 0dB97B839A252049C0, %fd1512;
	setp.ltu.f64 	%p112, %fd38, 0d41E0000000000000;
	@%p112 bra 	$L__BB0_34;
	{ // callseq 16, 0
	.param .b64 param0;
	st.param.f64 	[param0], %fd874;
	.param .align 16 .b8 retval0[16];
	call.uni (retval0), 
	__internal_trig_reduction_slowpathd, 
	(
	param0
	);
	ld.param.f64 	%fd3619, [retval0];
	ld.param.b32 	%r945, [retval0+8];
	} // callseq 16
$L__BB0_34:
	add.s32 	%r946, %r945, 1;
$L__BB0_35:
	shl.b32 	%r500, %r946, 6;
	cvt.u64.u32 	%rd100, %r500;
	and.b64  	%rd101, %rd100, 64;
	mov.u64 	%rd102, __cudart_sin_cos_coeffs;
	add.s64 	%rd103, %rd102, %rd101;
	mul.rn.f64 	%fd1515, %fd3619, %fd3619;
	and.b32  	%r501, %r946, 1;
	setp.eq.b32 	%p113, %r501, 1;
	selp.f64 	%fd1516, 0dBDA8FF8320FD8164, 0d3DE5DB65F9785EBA, %p113;
	ld.global.nc.v2.f64 	{%fd1517, %fd1518}, [%rd103];
	fma.rn.f64 	%fd1519, %fd1516, %fd1515, %fd1517;
	fma.rn.f64 	%fd1520, %fd1519, %fd1515, %fd1518;
	ld.global.nc.v2.f64 	{%fd1521, %fd1522}, [%rd103+16];
	fma.rn.f64 	%fd1523, %fd1520, %fd1515, %fd1521;
	fma.rn.f64 	%fd1524, %fd1523, %fd1515, %fd1522;
	ld.global.nc.v2.f64 	{%fd1525, %fd1526}, [%rd103+32];
	fma.rn.f64 	%fd1527, %fd1524, %fd1515, %fd1525;
	fma.rn.f64 	%fd1528, %fd1527, %fd1515, %fd1526;
	fma.rn.f64 	%fd1529, %fd1528, %fd3619, %fd3619;
	fma.rn.f64 	%fd1530, %fd1528, %fd1515, 0d3FF0000000000000;
	selp.f64 	%fd1531, %fd1530, %fd1529, %p113;
	and.b32  	%r502, %r946, 2;
	setp.eq.s32 	%p114, %r502, 0;
	mov.f64 	%fd1532, 0d0000000000000000;
	sub.f64 	%fd1533, %fd1532, %fd1531;
	selp.f64 	%fd1534, %fd1531, %fd1533, %p114;
	fma.rn.f64 	%fd1535, %fd2, 0dBFE0000000000000, %fd4;
	neg.f64 	%fd1536, %fd1535;
	mul.f64 	%fd3620, %fd1534, %fd1536;
$L__BB0_36:
	fma.rn.f64 	%fd46, %fd2, 0d3FE0000000000000, %fd4;
	mov.f64 	%fd3623, 0d0000000000000000;
	@%p89 bra 	$L__BB0_43;
	abs.f64 	%fd47, %fd874;
	setp.neu.f64 	%p116, %fd47, 0d7FF0000000000000;
	@%p116 bra 	$L__BB0_39;
	mov.f64 	%fd1543, 0d0000000000000000;
	mul.rn.f64 	%fd3622, %fd874, %fd1543;
	mov.b32 	%r948, 1;
	bra.uni 	$L__BB0_42;
$L__BB0_39:
	mul.f64 	%fd1538, %fd874, 0d3FE45F306DC9C883;
	cvt.rni.s32.f64 	%r947, %fd1538;
	cvt.rn.f64.s32 	%fd1539, %r947;
	fma.rn.f64 	%fd1540, %fd1539, 0dBFF921FB54442D18, %fd874;
	fma.rn.f64 	%fd1541, %fd1539, 0dBC91A62633145C00, %fd1540;
	fma.rn.f64 	%fd3622, %fd1539, 0dB97B839A252049C0, %fd1541;
	setp.ltu.f64 	%p117, %fd47, 0d41E0000000000000;
	@%p117 bra 	$L__BB0_41;
	{ // callseq 17, 0
	.param .b64 param0;
	st.param.f64 	[param0], %fd874;
	.param .align 16 .b8 retval0[16];
	call.uni (retval0), 
	__internal_trig_reduction_slowpathd, 
	(
	param0
	);
	ld.param.f64 	%fd3622, [retval0];
	ld.param.b32 	%r947, [retval0+8];
	} // callseq 17
$L__BB0_41:
	add.s32 	%r948, %r947, 1;
$L__BB0_42:
	shl.b32 	%r505, %r948, 6;
	cvt.u64.u32 	%rd104, %r505;
	and.b64  	%rd105, %rd104, 64;
	mov.u64 	%rd106, __cudart_sin_cos_coeffs;
	add.s64 	%rd107, %rd106, %rd105;
	mul.rn.f64 	%fd1544, %fd3622, %fd3622;
	and.b32  	%r506, %r948, 1;
	setp.eq.b32 	%p118, %r506, 1;
	selp.f64 	%fd1545, 0dBDA8FF8320FD8164, 0d3DE5DB65F9785EBA, %p118;
	ld.global.nc.v2.f64 	{%fd1546, %fd1547}, [%rd107];
	fma.rn.f64 	%fd1548, %fd1545, %fd1544, %fd1546;
	fma.rn.f64 	%fd1549, %fd1548, %fd1544, %fd1547;
	ld.global.nc.v2.f64 	{%fd1550, %fd1551}, [%rd107+16];
	fma.rn.f64 	%fd1552, %fd1549, %fd1544, %fd1550;
	fma.rn.f64 	%fd1553, %fd1552, %fd1544, %fd1551;
	ld.global.nc.v2.f64 	{%fd1554, %fd1555}, [%rd107+32];
	fma.rn.f64 	%fd1556, %fd1553, %fd1544, %fd1554;
	fma.rn.f64 	%fd1557, %fd1556, %fd1544, %fd1555;
	fma.rn.f64 	%fd1558, %fd1557, %fd3622, %fd3622;
	fma.rn.f64 	%fd1559, %fd1557, %fd1544, 0d3FF0000000000000;
	selp.f64 	%fd1560, %fd1559, %fd1558, %p118;
	and.b32  	%r507, %r948, 2;
	setp.eq.s32 	%p119, %r507, 0;
	mov.f64 	%fd1561, 0d0000000000000000;
	sub.f64 	%fd1562, %fd1561, %fd1560;
	selp.f64 	%fd1563, %fd1560, %fd1562, %p119;
	neg.f64 	%fd1564, %fd46;
	mul.f64 	%fd3623, %fd1563, %fd1564;
$L__BB0_43:
	add.f64 	%fd1565, %fd3620, %fd3623;
	add.f64 	%fd1566, %fd3617, %fd1565;
	div.rn.f64 	%fd55, %fd1566, 0d4008000000000000;
	setp.geu.f64 	%p120, %fd55, 0d0000000000000000;
	@%p120 bra 	$L__BB0_45;
	ld.global.f64 	%fd3624, [%rd8];
$L__BB0_45:
	mul.f64 	%fd1567, %fd2, %fd55;
	mul.f64 	%fd1568, %fd1567, %fd3624;
	fma.rn.f64 	%fd1569, %fd1567, %fd3624, %fd1568;
	mov.f64 	%fd1570, 0d0000000000000000;
	sub.f64 	%fd3719, %fd1570, %fd1569;
	bra.uni 	$L__BB0_161;
$L__BB0_46:
	ld.global.f64 	%fd59, [%rd6];
	ld.global.f64 	%fd60, [%rd7];
	setp.ne.s32 	%p55, %r359, 1;
	mov.f64 	%fd85, 0d0000000000000000;
	@%p55 bra 	$L__BB0_64;
	abs.f64 	%fd61, %fd873;
	setp.neu.f64 	%p56, %fd61, 0d7FF0000000000000;
	@%p56 bra 	$L__BB0_49;
	mov.f64 	%fd1190, 0d0000000000000000;
	mul.rn.f64 	%fd3625, %fd873, %fd1190;
	mov.b32 	%r949, 0;
	bra.uni 	$L__BB0_51;
$L__BB0_49:
	mul.f64 	%fd1185, %fd873, 0d3FE45F306DC9C883;
	cvt.rni.s32.f64 	%r949, %fd1185;
	cvt.rn.f64.s32 	%fd1186, %r949;
	fma.rn.f64 	%fd1187, %fd1186, 0dBFF921FB54442D18, %fd873;
	fma.rn.f64 	%fd1188, %fd1186, 0dBC91A62633145C00, %fd1187;
	fma.rn.f64 	%fd3625, %fd1186, 0dB97B839A252049C0, %fd1188;
	setp.ltu.f64 	%p57, %fd61, 0d41E0000000000000;
	@%p57 bra 	$L__BB0_51;
	{ // callseq 6, 0
	.param .b64 param0;
	st.param.f64 	[param0], %fd873;
	.param .align 16 .b8 retval0[16];
	call.uni (retval0), 
	__internal_trig_reduction_slowpathd, 
	(
	param0
	);
	ld.param.f64 	%fd3625, [retval0];
	ld.param.b32 	%r949, [retval0+8];
	} // callseq 6
$L__BB0_51:
	shl.b32 	%r426, %r949, 6;
	cvt.u64.u32 	%rd60, %r426;
	and.b64  	%rd61, %rd60, 64;
	mov.u64 	%rd62, __cudart_sin_cos_coeffs;
	add.s64 	%rd63, %rd62, %rd61;
	mul.rn.f64 	%fd1191, %fd3625, %fd3625;
	and.b32  	%r427, %r949, 1;
	setp.eq.b32 	%p58, %r427, 1;
	selp.f64 	%fd1192, 0dBDA8FF8320FD8164, 0d3DE5DB65F9785EBA, %p58;
	ld.global.nc.v2.f64 	{%fd1193, %fd1194}, [%rd63];
	fma.rn.f64 	%fd1195, %fd1192, %fd1191, %fd1193;
	fma.rn.f64 	%fd1196, %fd1195, %fd1191, %fd1194;
	ld.global.nc.v2.f64 	{%fd1197, %fd1198}, [%rd63+16];
	fma.rn.f64 	%fd1199, %fd1196, %fd1191, %fd1197;
	fma.rn.f64 	%fd1200, %fd1199, %fd1191, %fd1198;
	ld.global.nc.v2.f64 	{%fd1201, %fd1202}, [%rd63+32];
	fma.rn.f64 	%fd1203, %fd1200, %fd1191, %fd1201;
	fma.rn.f64 	%fd1204, %fd1203, %fd1191, %fd1202;
	fma.rn.f64 	%fd1205, %fd1204, %fd3625, %fd3625;
	fma.rn.f64 	%fd1206, %fd1204, %fd1191, 0d3FF0000000000000;
	selp.f64 	%fd1207, %fd1206, %fd1205, %p58;
	and.b32  	%r428, %r949, 2;
	setp.eq.s32 	%p59, %r428, 0;
	mov.f64 	%fd1208, 0d0000000000000000;
	sub.f64 	%fd1209, %fd1208, %fd1207;
	selp.f64 	%fd66, %fd1207, %fd1209, %p59;
	abs.f64 	%fd67, %fd66;
	setp.neu.f64 	%p60, %fd67, 0d7FF0000000000000;
	@%p60 bra 	$L__BB0_53;
	mov.f64 	%fd1215, 0d0000000000000000;
	mul.rn.f64 	%fd3627, %fd66, %fd1215;
	mov.b32 	%r951, 1;
	bra.uni 	$L__BB0_56;
$L__BB0_53:
	mul.f64 	%fd1210, %fd66, 0d3FE45F306DC9C883;
	cvt.rni.s32.f64 	%r950, %fd1210;
	cvt.rn.f64.s32 	%fd1211, %r950;
	fma.rn.f64 	%fd1212, %fd1211, 0dBFF921FB54442D18, %fd66;
	fma.rn.f64 	%fd1213, %fd1211, 0dBC91A62633145C00, %fd1212;
	fma.rn.f64 	%fd3627, %fd1211, 0dB97B839A252049C0, %fd1213;
	setp.ltu.f64 	%p61, %fd67, 0d41E0000000000000;
	@%p61 bra 	$L__BB0_55;
	{ // callseq 7, 0
	.param .b64 param0;
	st.param.f64 	[param0], %fd66;
	.param .align 16 .b8 retval0[16];
	call.uni (retval0), 
	__internal_trig_reduction_slowpathd, 
	(
	param0
	);
	ld.param.f64 	%fd3627, [retval0];
	ld.param.b32 	%r950, [retval0+8];
	} // callseq 7
$L__BB0_55:
	add.s32 	%r951, %r950, 1;
$L__BB0_56:
	shl.b32 	%r431, %r951, 6;
	cvt.u64.u32 	%rd64, %r431;
	and.b64  	%rd65, %rd64, 64;
	mov.u64 	%rd66, __cudart_sin_cos_coeffs;
	add.s64 	%rd67, %rd66, %rd65;
	mul.rn.f64 	%fd1216, %fd3627, %fd3627;
	and.b32  	%r432, %r951, 1;
	setp.eq.b32 	%p63, %r432, 1;
	selp.f64 	%fd1217, 0dBDA8FF8320FD8164, 0d3DE5DB65F9785EBA, %p63;
	ld.global.nc.v2.f64 	{%fd1218, %fd1219}, [%rd67];
	fma.rn.f64 	%fd1220, %fd1217, %fd1216, %fd1218;
	fma.rn.f64 	%fd1221, %fd1220, %fd1216, %fd1219;
	ld.global.nc.v2.f64 	{%fd1222, %fd1223}, [%rd67+16];
	fma.rn.f64 	%fd1224, %fd1221, %fd1216, %fd1222;
	fma.rn.f64 	%fd1225, %fd1224, %fd1216, %fd1223;
	ld.global.nc.v2.f64 	{%fd1226, %fd1227}, [%rd67+32];
	fma.rn.f64 	%fd1228, %fd1225, %fd1216, %fd1226;
	fma.rn.f64 	%fd1229, %fd1228, %fd1216, %fd1227;
	fma.rn.f64 	%fd1230, %fd1229, %fd3627, %fd3627;
	fma.rn.f64 	%fd1231, %fd1229, %fd1216, 0d3FF0000000000000;
	selp.f64 	%fd1232, %fd1231, %fd1230, %p63;
	and.b32  	%r433, %r951, 2;
	setp.eq.s32 	%p64, %r433, 0;
	mov.f64 	%fd1233, 0d0000000000000000;
	sub.f64 	%fd1234, %fd1233, %fd1232;
	selp.f64 	%fd1235, %fd1232, %fd1234, %p64;
	fma.rn.f64 	%fd73, %fd59, %fd1235, 0d4000000000000000;
	@%p60 bra 	$L__BB0_58;
	mov.f64 	%fd1241, 0d0000000000000000;
	mul.rn.f64 	%fd3628, %fd66, %fd1241;
	mov.b32 	%r952, 0;
	bra.uni 	$L__BB0_60;
$L__BB0_58:
	mul.f64 	%fd1236, %fd66, 0d3FE45F306DC9C883;
	cvt.rni.s32.f64 	%r952, %fd1236;
	cvt.rn.f64.s32 	%fd1237, %r952;
	fma.rn.f64 	%fd1238, %fd1237, 0dBFF921FB54442D18, %fd66;
	fma.rn.f64 	%fd1239, %fd1237, 0dBC91A62633145C00, %fd1238;
	fma.rn.f64 	%fd3628, %fd1237, 0dB97B839A252049C0, %fd1239;
	setp.ltu.f64 	%p65, %fd67, 0d41E0000000000000;
	@%p65 bra 	$L__BB0_60;
	{ // callseq 8, 0
	.param .b64 param0;
	st.param.f64 	[param0], %fd66;
	.param .align 16 .b8 retval0[16];
	call.uni (retval0), 
	__internal_trig_reduction_slowpathd, 
	(
	param0
	);
	ld.param.f64 	%fd3628, [retval0];
	ld.param.b32 	%r952, [retval0+8];
	} // callseq 8
$L__BB0_60:
	shl.b32 	%r436, %r952, 6;
	cvt.u64.u32 	%rd68, %r436;
	and.b64  	%rd69, %rd68, 64;
	mov.u64 	%rd70, __cudart_sin_cos_coeffs;
	add.s64 	%rd71, %rd70, %rd69;
	mul.rn.f64 	%fd1242, %fd3628, %fd3628;
	and.b32  	%r437, %r952, 1;
	setp.eq.b32 	%p66, %r437, 1;
	selp.f64 	%fd1243, 0dBDA8FF8320FD8164, 0d3DE5DB65F9785EBA, %p66;
	ld.global.nc.v2.f64 	{%fd1244, %fd1245}, [%rd71];
	fma.rn.f64 	%fd1246, %fd1243, %fd1242, %fd1244;
	fma.rn.f64 	%fd1247, %fd1246, %fd1242, %fd1245;
	ld.global.nc.v2.f64 	{%fd1248, %fd1249}, [%rd71+16];
	fma.rn.f64 	%fd1250, %fd1247, %fd1242, %fd1248;
	fma.rn.f64 	%fd1251, %fd1250, %fd1242, %fd1249;
	ld.global.nc.v2.f64 	{%fd1252, %fd1253}, [%rd71+32];
	fma.rn.f64 	%fd1254, %fd1251, %fd1242, %fd1252;
	fma.rn.f64 	%fd1255, %fd1254, %fd1242, %fd1253;
	fma.rn.f64 	%fd1256, %fd1255, %fd3628, %fd3628;
	fma.rn.f64 	%fd1257, %fd1255, %fd1242, 0d3FF0000000000000;
	selp.f64 	%fd1258, %fd1257, %fd1256, %p66;
	and.b32  	%r438, %r952, 2;
	setp.eq.s32 	%p67, %r438, 0;
	mov.f64 	%fd1259, 0d0000000000000000;
	sub.f64 	%fd1260, %fd1259, %fd1258;
	selp.f64 	%fd1261, %fd1258, %fd1260, %p67;
	fma.rn.f64 	%fd78, %fd60, %fd1261, %fd73;
	neg.f64 	%fd1262, %fd59;
	mul.f64 	%fd1263, %fd59, %fd1262;
	mul.f64 	%fd1264, %fd60, %fd60;
	sub.f64 	%fd79, %fd1263, %fd1264;
	fma.rn.f64 	%fd1265, %fd79, 0d3FF71547652B82FE, 0d4338000000000000;
	{
	.reg .b32 %temp; 
	mov.b64 	{%r46, %temp}, %fd1265;
	}
	mov.f64 	%fd1266, 0dC338000000000000;
	add.rn.f64 	%fd1267, %fd1265, %fd1266;
	fma.rn.f64 	%fd1268, %fd1267, 0dBFE62E42FEFA39EF, %fd79;
	fma.rn.f64 	%fd1269, %fd1267, 0dBC7ABC9E3B39803F, %fd1268;
	fma.rn.f64 	%fd1270, %fd1269, 0d3E5ADE1569CE2BDF, 0d3E928AF3FCA213EA;
	fma.rn.f64 	%fd1271, %fd1270, %fd1269, 0d3EC71DEE62401315;
	fma.rn.f64 	%fd1272, %fd1271, %fd1269, 0d3EFA01997C89EB71;
	fma.rn.f64 	%fd1273, %fd1272, %fd1269, 0d3F2A01A014761F65;
	fma.rn.f64 	%fd1274, %fd1273, %fd1269, 0d3F56C16C1852B7AF;
	fma.rn.f64 	%fd1275, %fd1274, %fd1269, 0d3F81111111122322;
	fma.rn.f64 	%fd1276, %fd1275, %fd1269, 0d3FA55555555502A1;
	fma.rn.f64 	%fd1277, %fd1276, %fd1269, 0d3FC5555555555511;
	fma.rn.f64 	%fd1278, %fd1277, %fd1269, 0d3FE000000000000B;
	fma.rn.f64 	%fd1279, %fd1278, %fd1269, 0d3FF0000000000000;
	fma.rn.f64 	%fd1280, %fd1279, %fd1269, 0d3FF0000000000000;
	{
	.reg .b32 %temp; 
	mov.b64 	{%r47, %temp}, %fd1280;
	}
	{
	.reg .b32 %temp; 
	mov.b64 	{%temp, %r48}, %fd1280;
	}
	shl.b32 	%r439, %r46, 20;
	add.s32 	%r440, %r439, %r48;
	mov.b64 	%fd3629, {%r47, %r440};
	{
	.reg .b32 %temp; 
	mov.b64 	{%temp, %r441}, %fd79;
	}
	mov.b32 	%f19, %r441;
	abs.f32 	%f2, %f19;
	setp.lt.f32 	%p68, %f2, 0f4086232B;
	@%p68 bra 	$L__BB0_63;
	setp.lt.f64 	%p69, %fd79, 0d0000000000000000;
	add.f64 	%fd1281, %fd79, 0d7FF0000000000000;
	selp.f64 	%fd3629, 0d0000000000000000, %fd1281, %p69;
	setp.geu.f32 	%p70, %f2, 0f40874800;
	@%p70 bra 	$L__BB0_63;
	shr.u32 	%r442, %r46, 31;
	add.s32 	%r443, %r46, %r442;
	shr.s32 	%r444, %r443, 1;
	shl.b32 	%r445, %r444, 20;
	add.s32 	%r446, %r48, %r445;
	mov.b64 	%fd1282, {%r47, %r446};
	sub.s32 	%r447, %r46, %r444;
	shl.b32 	%r448, %r447, 20;
	add.s32 	%r449, %r448, 1072693248;
	mov.b32 	%r450, 0;
	mov.b64 	%fd1283, {%r450, %r449};
	mul.f64 	%fd3629, %fd1283, %fd1282;
$L__BB0_63:
	fma.rn.f64 	%fd85, %fd877, %fd3629, %fd78;
$L__BB0_64:
	mov.f64 	%fd3633, 0d0000000000000000;
	@%p55 bra 	$L__BB0_71;
	abs.f64 	%fd86, %fd874;
	setp.neu.f64 	%p72, %fd86, 0d7FF0000000000000;
	@%p72 bra 	$L__BB0_67;
	mov.f64 	%fd1290, 0d0000000000000000;
	mul.rn.f64 	%fd3632, %fd874, %fd1290;
	mov.b32 	%r954, 1;
	bra.uni 	$L__BB0_70;
$L__BB0_67:
	mul.f64 	%fd1285, %fd874, 0d3FE45F306DC9C883;
	cvt.rni.s32.f64 	%r953, %fd1285;
	cvt.rn.f64.s32 	%fd1286, %r953;
	fma.rn.f64 	%fd1287, %fd1286, 0dBFF921FB54442D18, %fd874;
	fma.rn.f64 	%fd1288, %fd1286, 0dBC91A62633145C00, %fd1287;
	fma.rn.f64 	%fd3632, %fd1286, 0dB97B839A252049C0, %fd1288;
	setp.ltu.f64 	%p73, %fd86, 0d41E0000000000000;
	@%p73 bra 	$L__BB0_69;
	{ // callseq 9, 0
	.param .b64 param0;
	st.param.f64 	[param0], %fd874;
	.param .align 16 .b8 retval0[16];
	call.uni (retval0), 
	__internal_trig_reduction_slowpathd, 
	(
	param0
	);
	ld.param.f64 	%fd3632, [retval0];
	ld.param.b32 	%r953, [retval0+8];
	} // callseq 9
$L__BB0_69:
	add.s32 	%r954, %r953, 1;
$L__BB0_70:
	shl.b32 	%r453, %r954, 6;
	cvt.u64.u32 	%rd72, %r453;
	and.b64  	%rd73, %rd72, 64;
	mov.u64 	%rd74, __cudart_sin_cos_coeffs;
	add.s64 	%rd75, %rd74, %rd73;
	mul.rn.f64 	%fd1291, %fd3632, %fd3632;
	and.b32  	%r454, %r954, 1;
	setp.eq.b32 	%p74, %r454, 1;
	selp.f64 	%fd1292, 0dBDA8FF8320FD8164, 0d3DE5DB65F9785EBA, %p74;
	ld.global.nc.v2.f64 	{%fd1293, %fd1294}, [%rd75];
	fma.rn.f64 	%fd1295, %fd1292, %fd1291, %fd1293;
	fma.rn.f64 	%fd1296, %fd1295, %fd1291, %fd1294;
	ld.global.nc.v2.f64 	{%fd1297, %fd1298}, [%rd75+16];
	fma.rn.f64 	%fd1299, %fd1296, %fd1291, %fd1297;
	fma.rn.f64 	%fd1300, %fd1299, %fd1291, %fd1298;
	ld.global.nc.v2.f64 	{%fd1301, %fd1302}, [%rd75+32];
	fma.rn.f64 	%fd1303, %fd1300, %fd1291, %fd1301;
	fma.rn.f64 	%fd1304, %fd1303, %fd1291, %fd1302;
	fma.rn.f64 	%fd1305, %fd1304, %fd3632, %fd3632;
	fma.rn.f64 	%fd1306, %fd1304, %fd1291, 0d3FF0000000000000;
	selp.f64 	%fd1307, %fd1306, %fd1305, %p74;
	and.b32  	%r455, %r954, 2;
	setp.eq.s32 	%p75, %r455, 0;
	mov.f64 	%fd1308, 0d0000000000000000;
	sub.f64 	%fd1309, %fd1308, %fd1307;
	selp.f64 	%fd1310, %fd1307, %fd1309, %p75;
	neg.f64 	%fd1311, %fd60;
	mul.f64 	%fd3633, %fd1310, %fd1311;
$L__BB0_71:
	setp.ne.s32 	%p76, %r1, 0;
	@%p76 bra 	$L__BB0_82;
	fma.rn.f64 	%fd94, %fd2, 0d3FE0000000000000, %fd60;
	mov.f64 	%fd3636, 0d0000000000000000;
	@%p55 bra 	$L__BB0_79;
	abs.f64 	%fd95, %fd874;
	setp.neu.f64 	%p84, %fd95, 0d7FF0000000000000;
	@%p84 bra 	$L__BB0_75;
	mov.f64 	%fd1351, 0d0000000000000000;
	mul.rn.f64 	%fd3635, %fd874, %fd1351;
	mov.b32 	%r956, 1;
	bra.uni 	$L__BB0_78;
$L__BB0_75:
	mul.f64 	%fd1346, %fd874, 0d3FE45F306DC9C883;
	cvt.rni.s32.f64 	%r955, %fd1346;
	cvt.rn.f64.s32 	%fd1347, %r955;
	fma.rn.f64 	%fd1348, %fd1347, 0dBFF921FB54442D18, %fd874;
	fma.rn.f64 	%fd1349, %fd1347, 0dBC91A62633145C00, %fd1348;
	fma.rn.f64 	%fd3635, %fd1347, 0dB97B839A252049C0, %fd1349;
	setp.ltu.f64 	%p85, %fd95, 0d41E0000000000000;
	@%p85 bra 	$L__BB0_77;
	{ // callseq 11, 0
	.param .b64 param0;
	st.param.f64 	[param0], %fd874;
	.param .align 16 .b8 retval0[16];
	call.uni (retval0), 
	__internal_trig_reduction_slowpathd, 
	(
	param0
	);
	ld.param.f64 	%fd3635, [retval0];
	ld.param.b32 	%r955, [retval0+8];
	} // callseq 11
$L__BB0_77:
	add.s32 	%r956, %r955, 1;
$L__BB0_78:
	shl.b32 	%r463, %r956, 6;
	cvt.u64.u32 	%rd80, %r463;
	and.b64  	%rd81, %rd80, 64;
	mov.u64 	%rd82, __cudart_sin_cos_coeffs;
	add.s64 	%rd83, %rd82, %rd81;
	mul.rn.f64 	%fd1352, %fd3635, %fd3635;
	and.b32  	%r464, %r956, 1;
	setp.eq.b32 	%p86, %r464, 1;
	selp.f64 	%fd1353, 0dBDA8FF8320FD8164, 0d3DE5DB65F9785EBA, %p86;
	ld.global.nc.v2.f64 	{%fd1354, %fd1355}, [%rd83];
	fma.rn.f64 	%fd1356, %fd1353, %fd1352, %fd1354;
	fma.rn.f64 	%fd1357, %fd1356, %fd1352, %fd1355;
	ld.global.nc.v2.f64 	{%fd1358, %fd1359}, [%rd83+16];
	fma.rn.f64 	%fd1360, %fd1357, %fd1352, %fd1358;
	fma.rn.f64 	%fd1361, %fd1360, %fd1352, %fd1359;
	ld.global.nc.v2.f64 	{%fd1362, %fd1363}, [%rd83+32];
	fma.rn.f64 	%fd1364, %fd1361, %fd1352, %fd1362;
	fma.rn.f64 	%fd1365, %fd1364, %fd1352, %fd1363;
	fma.rn.f64 	%fd1366, %fd1365, %fd3635, %fd3635;
	fma.rn.f64 	%fd1367, %fd1365, %fd1352, 0d3FF0000000000000;
	selp.f64 	%fd1368, %fd1367, %fd1366, %p86;
	and.b32  	%r465, %r956, 2;
	setp.eq.s32 	%p87, %r465, 0;
	mov.f64 	%fd1369, 0d0000000000000000;
	sub.f64 	%fd1370, %fd1369, %fd1368;
	selp.f64 	%fd1371, %fd1368, %fd1370, %p87;
	neg.f64 	%fd1372, %fd94;
	mul.f64 	%fd1373, %fd1371, %fd1372;
	fma.rn.f64 	%fd3636, %fd1371, %fd1372, %fd1373;
$L__BB0_79:
	add.f64 	%fd1374, %fd3633, %fd3636;
	div.rn.f64 	%fd103, %fd1374, 0d4008000000000000;
	setp.geu.f64 	%p88, %fd103, 0d0000000000000000;
	@%p88 bra 	$L__BB0_81;
	ld.global.f64 	%fd1376, [%rd4];
	mul.f64 	%fd1377, %fd2, %fd103;
	mul.f64 	%fd3640, %fd1377, %fd1376;
	bra.uni 	$L__BB0_92;
$L__BB0_81:
	mul.f64 	%fd1375, %fd2, %fd103;
	mul.f64 	%fd3640, %fd85, %fd1375;
	bra.uni 	$L__BB0_92;
$L__BB0_82:
	mov.f64 	%fd3639, 0d0000000000000000;
	@%p55 bra 	$L__BB0_89;
	fma.rn.f64 	%fd106, %fd2, 0dBFE0000000000000, %fd60;
	abs.f64 	%fd107, %fd874;
	setp.neu.f64 	%p78, %fd107, 0d7FF0000000000000;
	@%p78 bra 	$L__BB0_85;
	mov.f64 	%fd1318, 0d0000000000000000;
	mul.rn.f64 	%fd3638, %fd874, %fd1318;
	mov.b32 	%r958, 1;
	bra.uni 	$L__BB0_88;
$L__BB0_85:
	mul.f64 	%fd1313, %fd874, 0d3FE45F306DC9C883;
	cvt.rni.s32.f64 	%r957, %fd1313;
	cvt.rn.f64.s32 	%fd1314, %r957;
	fma.rn.f64 	%fd1315, %fd1314, 0dBFF921FB54442D18, %fd874;
	fma.rn.f64 	%fd1316, %fd1314, 0dBC91A62633145C00, %fd1315;
	fma.rn.f64 	%fd3638, %fd1314, 0dB97B839A252049C0, %fd1316;
	setp.ltu.f64 	%p79, %fd107, 0d41E0000000000000;
	@%p79 bra 	$L__BB0_87;
	{ // callseq 10, 0
	.param .b64 param0;
	st.param.f64 	[param0], %fd874;
	.param .align 16 .b8 retval0[16];
	call.uni (retval0), 
	__internal_trig_reduction_slowpathd, 
	(
	param0
	);
	ld.param.f64 	%fd3638, [retval0];
	ld.param.b32 	%r957, [retval0+8];
	} // callseq 10
$L__BB0_87:
	add.s32 	%r958, %r957, 1;
$L__BB0_88:
	shl.b32 	%r458, %r958, 6;
	cvt.u64.u32 	%rd76, %r458;
	and.b64  	%rd77, %rd76, 64;
	mov.u64 	%rd78, __cudart_sin_cos_coeffs;
	add.s64 	%rd79, %rd78, %rd77;
	mul.rn.f64 	%fd1319, %fd3638, %fd3638;
	and.b32  	%r459, %r958, 1;
	setp.eq.b32 	%p80, %r459, 1;
	selp.f64 	%fd1320, 0dBDA8FF8320FD8164, 0d3DE5DB65F9785EBA, %p80;
	ld.global.nc.v2.f64 	{%fd1321, %fd1322}, [%rd79];
	fma.rn.f64 	%fd1323, %fd1320, %fd1319, %fd1321;
	fma.rn.f64 	%fd1324, %fd1323, %fd1319, %fd1322;
	ld.global.nc.v2.f64 	{%fd1325, %fd1326}, [%rd79+16];
	fma.rn.f64 	%fd1327, %fd1324, %fd1319, %fd1325;
	fma.rn.f64 	%fd1328, %fd1327, %fd1319, %fd1326;
	ld.global.nc.v2.f64 	{%fd1329, %fd1330}, [%rd79+32];
	fma.rn.f64 	%fd1331, %fd1328, %fd1319, %fd1329;
	fma.rn.f64 	%fd1332, %fd1331, %fd1319, %fd1330;
	fma.rn.f64 	%fd1333, %fd1332, %fd3638, %fd3638;
	fma.rn.f64 	%fd1334, %fd1332, %fd1319, 0d3FF0000000000000;
	selp.f64 	%fd1335, %fd1334, %fd1333, %p80;
	and.b32  	%r460, %r958, 2;
	setp.eq.s32 	%p81, %r460, 0;
	mov.f64 	%fd1336, 0d0000000000000000;
	sub.f64 	%fd1337, %fd1336, %fd1335;
	selp.f64 	%fd1338, %fd1335, %fd1337, %p81;
	neg.f64 	%fd1339, %fd106;
	mul.f64 	%fd1340, %fd1338, %fd1339;
	fma.rn.f64 	%fd3639, %fd1338, %fd1339, %fd1340;
$L__BB0_89:
	add.f64 	%fd1341, %fd3633, %fd3639;
	div.rn.f64 	%fd115, %fd1341, 0d4008000000000000;
	setp.geu.f64 	%p82, %fd115, 0d0000000000000000;
	@%p82 bra 	$L__BB0_91;
	ld.global.f64 	%fd1343, [%rd8];
	mul.f64 	%fd1344, %fd2, %fd115;
	mul.f64 	%fd3640, %fd1344, %fd1343;
	bra.uni 	$L__BB0_92;
$L__BB0_91:
	mul.f64 	%fd1342, %fd2, %fd115;
	mul.f64 	%fd3640, %fd85, %fd1342;
$L__BB0_92:
	add.f64 	%fd1378, %fd3640, %fd3640;
	mov.f64 	%fd1379, 0d0000000000000000;
	sub.f64 	%fd3719, %fd1379, %fd1378;
	bra.uni 	$L__BB0_161;
$L__BB0_93:
	add.s32 	%r366, %r3, -1;
	mad.lo.s32 	%r64, %r366, %r361, %r366;
	setp.ne.s32 	%p3, %r3, 1;
	@%p3 bra 	$L__BB0_121;
	cvt.u64.u32 	%rd43, %r64;
	cvt.s64.s32 	%rd44, %r5;
	add.s64 	%rd45, %rd44, %rd43;
	shl.b64 	%rd46, %rd45, 3;
	add.s64 	%rd47, %rd5, %rd46;
	ld.global.f64 	%fd120, [%rd47+-8];
	setp.leu.f64 	%p30, %fd120, 0d0000000000000000;
	@%p30 bra 	$L__BB0_116;
	ld.global.f64 	%fd3647, [%rd8+-8];
	add.s32 	%r395, %r359, -1;
	setp.gt.u32 	%p33, %r395, 2;
	@%p33 bra 	$L__BB0_115;
	ld.global.f64 	%fd1072, [%rd6+-8];
	sub.f64 	%fd122, %fd1072, %fd1;
	setp.ne.s32 	%p34, %r359, 1;
	mov.f64 	%fd3646, 0d0000000000000000;
	@%p34 bra 	$L__BB0_114;
	ld.global.f64 	%fd123, [%rd7+-8];
	abs.f64 	%fd124, %fd873;
	setp.neu.f64 	%p35, %fd124, 0d7FF0000000000000;
	@%p35 bra 	$L__BB0_99;
	mov.f64 	%fd1078, 0d0000000000000000;
	mul.rn.f64 	%fd3641, %fd873, %fd1078;
	mov.b32 	%r959, 0;
	bra.uni 	$L__BB0_101;
$L__BB0_99:
	mul.f64 	%fd1073, %fd873, 0d3FE45F306DC9C883;
	cvt.rni.s32.f64 	%r959, %fd1073;
	cvt.rn.f64.s32 	%fd1074, %r959;
	fma.rn.f64 	%fd1075, %fd1074, 0dBFF921FB54442D18, %fd873;
	fma.rn.f64 	%fd1076, %fd1074, 0dBC91A62633145C00, %fd1075;
	fma.rn.f64 	%fd3641, %fd1074, 0dB97B839A252049C0, %fd1076;
	setp.ltu.f64 	%p36, %fd124, 0d41E0000000000000;
	@%p36 bra 	$L__BB0_101;
	{ // callseq 3, 0
	.param .b64 param0;
	st.param.f64 	[param0], %fd873;
	.param .align 16 .b8 retval0[16];
	call.uni (retval0), 
	__internal_trig_reduction_slowpathd, 
	(
	param0
	);
	ld.param.f64 	%fd3641, [retval0];
	ld.param.b32 	%r959, [retval0+8];
	} // callseq 3
$L__BB0_101:
	shl.b32 	%r398, %r959, 6;
	cvt.u64.u32 	%rd48, %r398;
	and.b64  	%rd49, %rd48, 64;
	mov.u64 	%rd50, __cudart_sin_cos_coeffs;
	add.s64 	%rd51, %rd50, %rd49;
	mul.rn.f64 	%fd1079, %fd3641, %fd3641;
	and.b32  	%r399, %r959, 1;
	setp.eq.b32 	%p37, %r399, 1;
	selp.f64 	%fd1080, 0dBDA8FF8320FD8164, 0d3DE5DB65F9785EBA, %p37;
	ld.global.nc.v2.f64 	{%fd1081, %fd1082}, [%rd51];
	fma.rn.f64 	%fd1083, %fd1080, %fd1079, %fd1081;
	fma.rn.f64 	%fd1084, %fd1083, %fd1079, %fd1082;
	ld.global.nc.v2.f64 	{%fd1085, %fd1086}, [%rd51+16];
	fma.rn.f64 	%fd1087, %fd1084, %fd1079, %fd1085;
	fma.rn.f64 	%fd1088, %fd1087, %fd1079, %fd1086;
	ld.global.nc.v2.f64 	{%fd1089, %fd1090}, [%rd51+32];
	fma.rn.f64 	%fd1091, %fd1088, %fd1079, %fd1089;
	fma.rn.f64 	%fd1092, %fd1091, %fd1079, %fd1090;
	fma.rn.f64 	%fd1093, %fd1092, %fd3641, %fd3641;
	fma.rn.f64 	%fd1094, %fd1092, %fd1079, 0d3FF0000000000000;
	selp.f64 	%fd1095, %fd1094, %fd1093, %p37;
	and.b32  	%r400, %r959, 2;
	setp.eq.s32 	%p38, %r400, 0;
	mov.f64 	%fd1096, 0d0000000000000000;
	sub.f64 	%fd1097, %fd1096, %fd1095;
	selp.f64 	%fd129, %fd1095, %fd1097, %p38;
	abs.f64 	%fd130, %fd129;
	setp.neu.f64 	%p39, %fd130, 0d7FF0000000000000;
	@%p39 bra 	$L__BB0_103;
	mov.f64 	%fd1103, 0d0000000000000000;
	mul.rn.f64 	%fd3643, %fd129, %fd1103;
	mov.b32 	%r961, 1;
	bra.uni 	$L__BB0_106;
$L__BB0_103:
	mul.f64 	%fd1098, %fd129, 0d3FE45F306DC9C883;
	cvt.rni.s32.f64 	%r960, %fd1098;
	cvt.rn.f64.s32 	%fd1099, %r960;
	fma.rn.f64 	%fd1100, %fd1099, 0dBFF921FB54442D18, %fd129;
	fma.rn.f64 	%fd1101, %fd1099, 0dBC91A62633145C00, %fd1100;
	fma.rn.f64 	%fd3643, %fd1099, 0dB97B839A252049C0, %fd1101;
	setp.ltu.f64 	%p40, %fd130, 0d41E0000000000000;
	@%p40 bra 	$L__BB0_105;
	{ // callseq 4, 0
	.param .b64 param0;
	st.param.f64 	[param0], %fd129;
	.param .align 16 .b8 retval0[16];
	call.uni (retval0), 
	__internal_trig_reduction_slowpathd, 
	(
	param0
	);
	ld.param.f64 	%fd3643, [retval0];
	ld.param.b32 	%r960, [retval0+8];
	} // callseq 4
$L__BB0_105:
	add.s32 	%r961, %r960, 1;
$L__BB0_106:
	shl.b32 	%r403, %r961, 6;
	cvt.u64.u32 	%rd52, %r403;
	and.b64  	%rd53, %rd52, 64;
	mov.u64 	%rd54, __cudart_sin_cos_coeffs;
	add.s64 	%rd55, %rd54, %rd53;
	mul.rn.f64 	%fd1104, %fd3643, %fd3643;
	and.b32  	%r404, %r961, 1;
	setp.eq.b32 	%p42, %r404, 1;
	selp.f64 	%fd1105, 0dBDA8FF8320FD8164, 0d3DE5DB65F9785EBA, %p42;
	ld.global.nc.v2.f64 	{%fd1106, %fd1107}, [%rd55];
	fma.rn.f64 	%fd1108, %fd1105, %fd1104, %fd1106;
	fma.rn.f64 	%fd1109, %fd1108, %fd1104, %fd1107;
	ld.global.nc.v2.f64 	{%fd1110, %fd1111}, [%rd55+16];
	fma.rn.f64 	%fd1112, %fd1109, %fd1104, %fd1110;
	fma.rn.f64 	%fd1113, %fd1112, %fd1104, %fd1111;
	ld.global.nc.v2.f64 	{%fd1114, %fd1115}, [%rd55+32];
	fma.rn.f64 	%fd1116, %fd1113, %fd1104, %fd1114;
	fma.rn.f64 	%fd1117, %fd1116, %fd1104, %fd1115;
	fma.rn.f64 	%fd1118, %fd1117, %fd3643, %fd3643;
	fma.rn.f64 	%fd1119, %fd1117, %fd1104, 0d3FF0000000000000;
	selp.f64 	%fd1120, %fd1119, %fd1118, %p42;
	and.b32  	%r405, %r961, 2;
	setp.eq.s32 	%p43, %r405, 0;
	mov.f64 	%fd1121, 0d0000000000000000;
	sub.f64 	%fd1122, %fd1121, %fd1120;
	selp.f64 	%fd1123, %fd1120, %fd1122, %p43;
	fma.rn.f64 	%fd136, %fd122, %fd1123, 0d4000000000000000;
	@%p39 bra 	$L__BB0_108;
	mov.f64 	%fd1129, 0d0000000000000000;
	mul.rn.f64 	%fd3644, %fd129, %fd1129;
	mov.b32 	%r962, 0;
	bra.uni 	$L__BB0_110;
$L__BB0_108:
	mul.f64 	%fd1124, %fd129, 0d3FE45F306DC9C883;
	cvt.rni.s32.f64 	%r962, %fd1124;
	cvt.rn.f64.s32 	%fd1125, %r962;
	fma.rn.f64 	%fd1126, %fd1125, 0dBFF921FB54442D18, %fd129;
	fma.rn.f64 	%fd1127, %fd1125, 0dBC91A62633145C00, %fd1126;
	fma.rn.f64 	%fd3644, %fd1125, 0dB97B839A252049C0, %fd1127;
	setp.ltu.f64 	%p44, %fd130, 0d41E0000000000000;
	@%p44 bra 	$L__BB0_110;
	{ // callseq 5, 0
	.param .b64 param0;
	st.param.f64 	[param0], %fd129;
	.param .align 16 .b8 retval0[16];
	call.uni (retval0), 
	__internal_trig_reduction_slowpathd, 
	(
	param0
	);
	ld.param.f64 	%fd3644, [retval0];
	ld.param.b32 	%r962, [retval0+8];
	} // callseq 5
$L__BB0_110:
	shl.b32 	%r408, %r962, 6;
	cvt.u64.u32 	%rd56, %r408;
	and.b64  	%rd57, %rd56, 64;
	mov.u64 	%rd58, __cudart_sin_cos_coeffs;
	add.s64 	%rd59, %rd58, %rd57;
	mul.rn.f64 	%fd1130, %fd3644, %fd3644;
	and.b32  	%r409, %r962, 1;
	setp.eq.b32 	%p45, %r409, 1;
	selp.f64 	%fd1131, 0dBDA8FF8320FD8164, 0d3DE5DB65F9785EBA, %p45;
	ld.global.nc.v2.f64 	{%fd1132, %fd1133}, [%rd59];
	fma.rn.f64 	%fd1134, %fd1131, %fd1130, %fd1132;
	fma.rn.f64 	%fd1135, %fd1134, %fd1130, %fd1133;
	ld.global.nc.v2.f64 	{%fd1136, %fd1137}, [%rd59+16];
	fma.rn.f64 	%fd1138, %fd1135, %fd1130, %fd1136;
	fma.rn.f64 	%fd1139, %fd1138, %fd1130, %fd1137;
	ld.global.nc.v2.f64 	{%fd1140, %fd1141}, [%rd59+32];
	fma.rn.f64 	%fd1142, %fd1139, %fd1130, %fd1140;
	fma.rn.f64 	%fd1143, %fd1142, %fd1130, %fd1141;
	fma.rn.f64 	%fd1144, %fd1143, %fd3644, %fd3644;
	fma.rn.f64 	%fd1145, %fd1143, %fd1130, 0d3FF0000000000000;
	selp.f64 	%fd1146, %fd1145, %fd1144, %p45;
	and.b32  	%r410, %r962, 2;
	setp.eq.s32 	%p46, %r410, 0;
	mov.f64 	%fd1147, 0d0000000000000000;
	sub.f64 	%fd1148, %fd1147, %fd1146;
	selp.f64 	%fd1149, %fd1146, %fd1148, %p46;
	fma.rn.f64 	%fd141, %fd123, %fd1149, %fd136;
	neg.f64 	%fd1150, %fd122;
	mul.f64 	%fd1151, %fd122, %fd1150;
	mul.f64 	%fd1152, %fd123, %fd123;
	sub.f64 	%fd142, %fd1151, %fd1152;
	fma.rn.f64 	%fd1153, %fd142, 0d3FF71547652B82FE, 0d4338000000000000;
	{
	.reg .b32 %temp; 
	mov.b64 	{%r76, %temp}, %fd1153;
	}
	mov.f64 	%fd1154, 0dC338000000000000;
	add.rn.f64 	%fd1155, %fd1153, %fd1154;
	fma.rn.f64 	%fd1156, %fd1155, 0dBFE62E42FEFA39EF, %fd142;
	fma.rn.f64 	%fd1157, %fd1155, 0dBC7ABC9E3B39803F, %fd1156;
	fma.rn.f64 	%fd1158, %fd1157, 0d3E5ADE1569CE2BDF, 0d3E928AF3FCA213EA;
	fma.rn.f64 	%fd1159, %fd1158, %fd1157, 0d3EC71DEE62401315;
	fma.rn.f64 	%fd1160, %fd1159, %fd1157, 0d3EFA01997C89EB71;
	fma.rn.f64 	%fd1161, %fd1160, %fd1157, 0d3F2A01A014761F65;
	fma.rn.f64 	%fd1162, %fd1161, %fd1157, 0d3F56C16C1852B7AF;
	fma.rn.f64 	%fd1163, %fd1162, %fd1157, 0d3F81111111122322;
	fma.rn.f64 	%fd1164, %fd1163, %fd1157, 0d3FA55555555502A1;
	fma.rn.f64 	%fd1165, %fd1164, %fd1157, 0d3FC5555555555511;
	fma.rn.f64 	%fd1166, %fd1165, %fd1157, 0d3FE000000000000B;
	fma.rn.f64 	%fd1167, %fd1166, %fd1157, 0d3FF0000000000000;
	fma.rn.f64 	%fd1168, %fd1167, %fd1157, 0d3FF0000000000000;
	{
	.reg .b32 %temp; 
	mov.b64 	{%r77, %temp}, %fd1168;
	}
	{
	.reg .b32 %temp; 
	mov.b64 	{%temp, %r78}, %fd1168;
	}
	shl.b32 	%r411, %r76, 20;
	add.s32 	%r412, %r411, %r78;
	mov.b64 	%fd3645, {%r77, %r412};
	{
	.reg .b32 %temp; 
	mov.b64 	{%temp, %r413}, %fd142;
	}
	mov.b32 	%f18, %r413;
	abs.f32 	%f3, %f18;
	setp.lt.f32 	%p47, %f3, 0f4086232B;
	@%p47 bra 	$L__BB0_113;
	setp.lt.f64 	%p48, %fd142, 0d0000000000000000;
	add.f64 	%fd1169, %fd142, 0d7FF0000000000000;
	selp.f64 	%fd3645, 0d0000000000000000, %fd1169, %p48;
	setp.geu.f32 	%p49, %f3, 0f40874800;
	@%p49 bra 	$L__BB0_113;
	shr.u32 	%r414, %r76, 31;
	add.s32 	%r415, %r76, %r414;
	shr.s32 	%r416, %r415, 1;
	shl.b32 	%r417, %r416, 20;
	add.s32 	%r418, %r78, %r417;
	mov.b64 	%fd1170, {%r77, %r418};
	sub.s32 	%r419, %r76, %r416;
	shl.b32 	%r420, %r419, 20;
	add.s32 	%r421, %r420, 1072693248;
	mov.b32 	%r422, 0;
	mov.b64 	%fd1171, {%r422, %r421};
	mul.f64 	%fd3645, %fd1171, %fd1170;
$L__BB0_113:
	fma.rn.f64 	%fd3646, %fd877, %fd3645, %fd141;
$L__BB0_114:
	sub.f64 	%fd1172, %fd3647, %fd3646;
	mov.f64 	%fd1173, 0d3FF0000000000000;
	sub.f64 	%fd1174, %fd1173, %fd876;
	ld.global.f64 	%fd1175, [%rd8];
	sub.f64 	%fd1176, %fd1175, %fd3647;
	mul.f64 	%fd1177, %fd1174, %fd1176;
	fma.rn.f64 	%fd1178, %fd876, %fd1172, %fd1177;
	fma.rn.f64 	%fd3647, %fd1178, 0d3FE0000000000000, %fd3647;
$L__BB0_115:
	mul.f64 	%fd1179, %fd2, %fd120;
	mul.f64 	%fd3663, %fd3647, %fd1179;
	bra.uni 	$L__BB0_160;
$L__BB0_116:
	ld.global.f64 	%fd1054, [%rd8+8];
	ld.global.f64 	%fd152, [%rd8];
	sub.f64 	%fd153, %fd1054, %fd152;
	ld.global.f64 	%fd1055, [%rd8+-8];
	sub.f64 	%fd154, %fd152, %fd1055;
	abs.f64 	%fd1056, %fd154;
	setp.leu.f64 	%p31, %fd1056, %fd875;
	mov.f64 	%fd3648, 0d0000000000000000;
	@%p31 bra 	$L__BB0_118;
	div.rn.f64 	%fd1057, %fd153, %fd154;
	min.f64 	%fd1058, %fd1057, 0d3FF0000000000000;
	max.f64 	%fd3648, %fd1058, 0d0000000000000000;
$L__BB0_118:
	abs.f64 	%fd1060, %fd153;
	setp.leu.f64 	%p32, %fd1060, %fd875;
	mov.f64 	%fd3649, 0d0000000000000000;
	@%p32 bra 	$L__BB0_120;
	div.rn.f64 	%fd1061, %fd154, %fd153;
	min.f64 	%fd1062, %fd1061, 0d3FF0000000000000;
	max.f64 	%fd3649, %fd1062, 0d0000000000000000;
$L__BB0_120:
	mul.f64 	%fd1063, %fd876, %fd3649;
	mov.f64 	%fd1064, 0d3FF0000000000000;
	sub.f64 	%fd1065, %fd1064, %fd876;
	mul.f64 	%fd1066, %fd1065, %fd3648;
	mul.f64 	%fd1067, %fd1066, %fd154;
	fma.rn.f64 	%fd1068, %fd153, %fd1063, %fd1067;
	fma.rn.f64 	%fd1069, %fd1068, 0dBFE0000000000000, %fd152;
	mul.f64 	%fd1070, %fd2, %fd120;
	mul.f64 	%fd3663, %fd1070, %fd1069;
	bra.uni 	$L__BB0_160;
$L__BB0_121:
	setp.ne.s32 	%p4, %r3, %r360;
	@%p4 bra 	$L__BB0_149;
	cvt.s64.s32 	%rd26, %r64;
	cvt.s64.s32 	%rd27, %r5;
	add.s64 	%rd28, %rd27, %rd26;
	shl.b64 	%rd29, %rd28, 3;
	add.s64 	%rd30, %rd5, %rd29;
	ld.global.f64 	%fd160, [%rd30+-8];
	setp.leu.f64 	%p10, %fd160, 0d0000000000000000;
	@%p10 bra 	$L__BB0_128;
	ld.global.f64 	%fd1036, [%rd8];
	ld.global.f64 	%fd161, [%rd8+-8];
	sub.f64 	%fd162, %fd1036, %fd161;
	ld.global.f64 	%fd1037, [%rd8+-16];
	sub.f64 	%fd163, %fd161, %fd1037;
	abs.f64 	%fd1038, %fd163;
	setp.leu.f64 	%p28, %fd1038, %fd875;
	mov.f64 	%fd3650, 0d0000000000000000;
	@%p28 bra 	$L__BB0_125;
	div.rn.f64 	%fd1039, %fd162, %fd163;
	min.f64 	%fd1040, %fd1039, 0d3FF0000000000000;
	max.f64 	%fd3650, %fd1040, 0d0000000000000000;
$L__BB0_125:
	abs.f64 	%fd1042, %fd162;
	setp.leu.f64 	%p29, %fd1042, %fd875;
	mov.f64 	%fd3651, 0d0000000000000000;
	@%p29 bra 	$L__BB0_127;
	div.rn.f64 	%fd1043, %fd163, %fd162;
	min.f64 	%fd1044, %fd1043, 0d3FF0000000000000;
	max.f64 	%fd3651, %fd1044, 0d0000000000000000;
$L__BB0_127:
	mul.f64 	%fd1045, %fd876, %fd3650;
	mov.f64 	%fd1046, 0d3FF0000000000000;
	sub.f64 	%fd1047, %fd1046, %fd876;
	mul.f64 	%fd1048, %fd1047, %fd3651;
	mul.f64 	%fd1049, %fd1048, %fd162;
	fma.rn.f64 	%fd1050, %fd1045, %fd163, %fd1049;
	fma.rn.f64 	%fd1051, %fd1050, 0d3FE0000000000000, %fd161;
	mul.f64 	%fd1052, %fd2, %fd160;
	mul.f64 	%fd3663, %fd1052, %fd1051;
	bra.uni 	$L__BB0_160;
$L__BB0_128:
	ld.global.f64 	%fd3658, [%rd8];
	add.s32 	%r367, %r359, -1;
	setp.gt.u32 	%p11, %r367, 2;
	@%p11 bra 	$L__BB0_148;
	ld.global.f64 	%fd927, [%rd6];
	add.f64 	%fd170, %fd1, %fd927;
	setp.ne.s32 	%p12, %r359, 1;
	mov.f64 	%fd3657, 0d0000000000000000;
	@%p12 bra 	$L__BB0_147;
	ld.global.f64 	%fd171, [%rd7];
	abs.f64 	%fd172, %fd873;
	setp.neu.f64 	%p13, %fd172, 0d7FF0000000000000;
	@%p13 bra 	$L__BB0_132;
	mov.f64 	%fd933, 0d0000000000000000;
	mul.rn.f64 	%fd3652, %fd873, %fd933;
	mov.b32 	%r963, 0;
	bra.uni 	$L__BB0_134;
$L__BB0_132:
	mul.f64 	%fd928, %fd873, 0d3FE45F306DC9C883;
	cvt.rni.s32.f64 	%r963, %fd928;
	cvt.rn.f64.s32 	%fd929, %r963;
	fma.rn.f64 	%fd930, %fd929, 0dBFF921FB54442D18, %fd873;
	fma.rn.f64 	%fd931, %fd929, 0dBC91A62633145C00, %fd930;
	fma.rn.f64 	%fd3652, %fd929, 0dB97B839A252049C0, %fd931;
	setp.ltu.f64 	%p14, %fd172, 0d41E0000000000000;
	@%p14 bra 	$L__BB0_134;
	{ // callseq 0, 0
	.param .b64 param0;
	st.param.f64 	[param0], %fd873;
	.param .align 16 .b8 retval0[16];
	call.uni (retval0), 
	__internal_trig_reduction_slowpathd, 
	(
	param0
	);
	ld.param.f64 	%fd3652, [retval0];
	ld.param.b32 	%r963, [retval0+8];
	} // callseq 0
$L__BB0_134:
	shl.b32 	%r370, %r963, 6;
	cvt.u64.u32 	%rd31, %r370;
	and.b64  	%rd32, %rd31, 64;
	mov.u64 	%rd33, __cudart_sin_cos_coeffs;
	add.s64 	%rd34, %rd33, %rd32;
	mul.rn.f64 	%fd934, %fd3652, %fd3652;
	and.b32  	%r371, %r963, 1;
	setp.eq.b32 	%p15, %r371, 1;
	selp.f64 	%fd935, 0dBDA8FF8320FD8164, 0d3DE5DB65F9785EBA, %p15;
	ld.global.nc.v2.f64 	{%fd936, %fd937}, [%rd34];
	fma.rn.f64 	%fd938, %fd935, %fd934, %fd936;
	fma.rn.f64 	%fd939, %fd938, %fd934, %fd937;
	ld.global.nc.v2.f64 	{%fd940, %fd941}, [%rd34+16];
	fma.rn.f64 	%fd942, %fd939, %fd934, %fd940;
	fma.rn.f64 	%fd943, %fd942, %fd934, %fd941;
	ld.global.nc.v2.f64 	{%fd944, %fd945}, [%rd34+32];
	fma.rn.f64 	%fd946, %fd943, %fd934, %fd944;
	fma.rn.f64 	%fd947, %fd946, %fd934, %fd945;
	fma.rn.f64 	%fd948, %fd947, %fd3652, %fd3652;
	fma.rn.f64 	%fd949, %fd947, %fd934, 0d3FF0000000000000;
	selp.f64 	%fd950, %fd949, %fd948, %p15;
	and.b32  	%r372, %r963, 2;
	setp.eq.s32 	%p16, %r372, 0;
	mov.f64 	%fd951, 0d0000000000000000;
	sub.f64 	%fd952, %fd951, %fd950;
	selp.f64 	%fd177, %fd950, %fd952, %p16;
	abs.f64 	%fd178, %fd177;
	setp.neu.f64 	%p17, %fd178, 0d7FF0000000000000;
	@%p17 bra 	$L__BB0_136;
	mov.f64 	%fd958, 0d0000000000000000;
	mul.rn.f64 	%fd3654, %fd177, %fd958;
	mov.b32 	%r965, 1;
	bra.uni 	$L__BB0_139;
$L__BB0_136:
	mul.f64 	%fd953, %fd177, 0d3FE45F306DC9C883;
	cvt.rni.s32.f64 	%r964, %fd953;
	cvt.rn.f64.s32 	%fd954, %r964;
	fma.rn.f64 	%fd955, %fd954, 0dBFF921FB54442D18, %fd177;
	fma.rn.f64 	%fd956, %fd954, 0dBC91A62633145C00, %fd955;
	fma.rn.f64 	%fd3654, %fd954, 0dB97B839A252049C0, %fd956;
	setp.ltu.f64 	%p18, %fd178, 0d41E0000000000000;
	@%p18 bra 	$L__BB0_138;
	{ // callseq 1, 0
	.param .b64 param0;
	st.param.f64 	[param0], %fd177;
	.param .align 16 .b8 retval0[16];
	call.uni (retval0), 
	__internal_trig_reduction_slowpathd, 
	(
	param0
	);
	ld.param.f64 	%fd3654, [retval0];
	ld.param.b32 	%r964, [retval0+8];
	} // callseq 1
$L__BB0_138:
	add.s32 	%r965, %r964, 1;
$L__BB0_139:
	shl.b32 	%r375, %r965, 6;
	cvt.u64.u32 	%rd35, %r375;
	and.b64  	%rd36, %rd35, 64;
	mov.u64 	%rd37, __cudart_sin_cos_coeffs;
	add.s64 	%rd38, %rd37, %rd36;
	mul.rn.f64 	%fd959, %fd3654, %fd3654;
	and.b32  	%r376, %r965, 1;
	setp.eq.b32 	%p20, %r376, 1;
	selp.f64 	%fd960, 0dBDA8FF8320FD8164, 0d3DE5DB65F9785EBA, %p20;
	ld.global.nc.v2.f64 	{%fd961, %fd962}, [%rd38];
	fma.rn.f64 	%fd963, %fd960, %fd959, %fd961;
	fma.rn.f64 	%fd964, %fd963, %fd959, %fd962;
	ld.global.nc.v2.f64 	{%fd965, %fd966}, [%rd38+16];
	fma.rn.f64 	%fd967, %fd964, %fd959, %fd965;
	fma.rn.f64 	%fd968, %fd967, %fd959, %fd966;
	ld.global.nc.v2.f64 	{%fd969, %fd970}, [%rd38+32];
	fma.rn.f64 	%fd971, %fd968, %fd959, %fd969;
	fma.rn.f64 	%fd972, %fd971, %fd959, %fd970;
	fma.rn.f64 	%fd973, %fd972, %fd3654, %fd3654;
	fma.rn.f64 	%fd974, %fd972, %fd959, 0d3FF0000000000000;
	selp.f64 	%fd975, %fd974, %fd973, %p20;
	and.b32  	%r377, %r965, 2;
	setp.eq.s32 	%p21, %r377, 0;
	mov.f64 	%fd976, 0d0000000000000000;
	sub.f64 	%fd977, %fd976, %fd975;
	selp.f64 	%fd978, %fd975, %fd977, %p21;
	fma.rn.f64 	%fd184, %fd170, %fd978, 0d4000000000000000;
	@%p17 bra 	$L__BB0_141;
	mov.f64 	%fd984, 0d0000000000000000;
	mul.rn.f64 	%fd3655, %fd177, %fd984;
	mov.b32 	%r966, 0;
	bra.uni 	$L__BB0_143;
$L__BB0_141:
	mul.f64 	%fd979, %fd177, 0d3FE45F306DC9C883;
	cvt.rni.s32.f64 	%r966, %fd979;
	cvt.rn.f64.s32 	%fd980, %r966;
	fma.rn.f64 	%fd981, %fd980, 0dBFF921FB54442D18, %fd177;
	fma.rn.f64 	%fd982, %fd980, 0dBC91A62633145C00, %fd981;
	fma.rn.f64 	%fd3655, %fd980, 0dB97B839A252049C0, %fd982;
	setp.ltu.f64 	%p22, %fd178, 0d41E0000000000000;
	@%p22 bra 	$L__BB0_143;
	{ // callseq 2, 0
	.param .b64 param0;
	st.param.f64 	[param0], %fd177;
	.param .align 16 .b8 retval0[16];
	call.uni (retval0), 
	__internal_trig_reduction_slowpathd, 
	(
	param0
	);
	ld.param.f64 	%fd3655, [retval0];
	ld.param.b32 	%r966, [retval0+8];
	} // callseq 2
$L__BB0_143:
	shl.b32 	%r380, %r966, 6;
	cvt.u64.u32 	%rd39, %r380;
	and.b64  	%rd40, %rd39, 64;
	mov.u64 	%rd41, __cudart_sin_cos_coeffs;
	add.s64 	%rd42, %rd41, %rd40;
	mul.rn.f64 	%fd985, %fd3655, %fd3655;
	and.b32  	%r381, %r966, 1;
	setp.eq.b32 	%p23, %r381, 1;
	selp.f64 	%fd986, 0dBDA8FF8320FD8164, 0d3DE5DB65F9785EBA, %p23;
	ld.global.nc.v2.f64 	{%fd987, %fd988}, [%rd42];
	fma.rn.f64 	%fd989, %fd986, %fd985, %fd987;
	fma.rn.f64 	%fd990, %fd989, %fd985, %fd988;
	ld.global.nc.v2.f64 	{%fd991, %fd992}, [%rd42+16];
	fma.rn.f64 	%fd993, %fd990, %fd985, %fd991;
	fma.rn.f64 	%fd994, %fd993, %fd985, %fd992;
	ld.global.nc.v2.f64 	{%fd995, %fd996}, [%rd42+32];
	fma.rn.f64 	%fd997, %fd994, %fd985, %fd995;
	fma.rn.f64 	%fd998, %fd997, %fd985, %fd996;
	fma.rn.f64 	%fd999, %fd998, %fd3655, %fd3655;
	fma.rn.f64 	%fd1000, %fd998, %fd985, 0d3FF0000000000000;
	selp.f64 	%fd1001, %fd1000, %fd999, %p23;
	and.b32  	%r382, %r966, 2;
	setp.eq.s32 	%p24, %r382, 0;
	mov.f64 	%fd1002, 0d0000000000000000;
	sub.f64 	%fd1003, %fd1002, %fd1001;
	selp.f64 	%fd1004, %fd1001, %fd1003, %p24;
	fma.rn.f64 	%fd189, %fd171, %fd1004, %fd184;
	neg.f64 	%fd1005, %fd170;
	mul.f64 	%fd1006, %fd170, %fd1005;
	mul.f64 	%fd1007, %fd171, %fd171;
	sub.f64 	%fd190, %fd1006, %fd1007;
	fma.rn.f64 	%fd1008, %fd190, 0d3FF71547652B82FE, 0d4338000000000000;
	{
	.reg .b32 %temp; 
	mov.b64 	{%r90, %temp}, %fd1008;
	}
	mov.f64 	%fd1009, 0dC338000000000000;
	add.rn.f64 	%fd1010, %fd1008, %fd1009;
	fma.rn.f64 	%fd1011, %fd1010, 0dBFE62E42FEFA39EF, %fd190;
	fma.rn.f64 	%fd1012, %fd1010, 0dBC7ABC9E3B39803F, %fd1011;
	fma.rn.f64 	%fd1013, %fd1012, 0d3E5ADE1569CE2BDF, 0d3E928AF3FCA213EA;
	fma.rn.f64 	%fd1014, %fd1013, %fd1012, 0d3EC71DEE62401315;
	fma.rn.f64 	%fd1015, %fd1014, %fd1012, 0d3EFA01997C89EB71;
	fma.rn.f64 	%fd1016, %fd1015, %fd1012, 0d3F2A01A014761F65;
	fma.rn.f64 	%fd1017, %fd1016, %fd1012, 0d3F56C16C1852B7AF;
	fma.rn.f64 	%fd1018, %fd1017, %fd1012, 0d3F81111111122322;
	fma.rn.f64 	%fd1019, %fd1018, %fd1012, 0d3FA55555555502A1;
	fma.rn.f64 	%fd1020, %fd1019, %fd1012, 0d3FC5555555555511;
	fma.rn.f64 	%fd1021, %fd1020, %fd1012, 0d3FE000000000000B;
	fma.rn.f64 	%fd1022, %fd1021, %fd1012, 0d3FF0000000000000;
	fma.rn.f64 	%fd1023, %fd1022, %fd1012, 0d3FF0000000000000;
	{
	.reg .b32 %temp; 
	mov.b64 	{%r91, %temp}, %fd1023;
	}
	{
	.reg .b32 %temp; 
	mov.b64 	{%temp, %r92}, %fd1023;
	}
	shl.b32 	%r383, %r90, 20;
	add.s32 	%r384, %r383, %r92;
	mov.b64 	%fd3656, {%r91, %r384};
	{
	.reg .b32 %temp; 
	mov.b64 	{%temp, %r385}, %fd190;
	}
	mov.b32 	%f17, %r385;
	abs.f32 	%f4, %f17;
	setp.lt.f32 	%p25, %f4, 0f4086232B;
	@%p25 bra 	$L__BB0_146;
	setp.lt.f64 	%p26, %fd190, 0d0000000000000000;
	add.f64 	%fd1024, %fd190, 0d7FF0000000000000;
	selp.f64 	%fd3656, 0d0000000000000000, %fd1024, %p26;
	setp.geu.f32 	%p27, %f4, 0f40874800;
	@%p27 bra 	$L__BB0_146;
	shr.u32 	%r386, %r90, 31;
	add.s32 	%r387, %r90, %r386;
	shr.s32 	%r388, %r387, 1;
	shl.b32 	%r389, %r388, 20;
	add.s32 	%r390, %r92, %r389;
	mov.b64 	%fd1025, {%r91, %r390};
	sub.s32 	%r391, %r90, %r388;
	shl.b32 	%r392, %r391, 20;
	add.s32 	%r393, %r392, 1072693248;
	mov.b32 	%r394, 0;
	mov.b64 	%fd1026, {%r394, %r393};
	mul.f64 	%fd3656, %fd1026, %fd1025;
$L__BB0_146:
	fma.rn.f64 	%fd3657, %fd877, %fd3656, %fd189;
$L__BB0_147:
	sub.f64 	%fd1027, %fd3657, %fd3658;
	mov.f64 	%fd1028, 0d3FF0000000000000;
	sub.f64 	%fd1029, %fd1028, %fd876;
	ld.global.f64 	%fd1030, [%rd8+-8];
	sub.f64 	%fd1031, %fd3658, %fd1030;
	mul.f64 	%fd1032, %fd1029, %fd1031;
	fma.rn.f64 	%fd1033, %fd876, %fd1027, %fd1032;
	fma.rn.f64 	%fd3658, %fd1033, 0dBFE0000000000000, %fd3658;
$L__BB0_148:
	mul.f64 	%fd1034, %fd2, %fd160;
	mul.f64 	%fd3663, %fd3658, %fd1034;
	bra.uni 	$L__BB0_160;
$L__BB0_149:
	cvt.s64.s32 	%rd21, %r64;
	cvt.s64.s32 	%rd22, %r5;
	add.s64 	%rd23, %rd22, %rd21;
	shl.b64 	%rd24, %rd23, 3;
	add.s64 	%rd25, %rd5, %rd24;
	ld.global.f64 	%fd200, [%rd25+-8];
	setp.leu.f64 	%p5, %fd200, 0d0000000000000000;
	@%p5 bra 	$L__BB0_155;
	ld.global.f64 	%fd909, [%rd8];
	ld.global.f64 	%fd201, [%rd8+-8];
	sub.f64 	%fd202, %fd909, %fd201;
	ld.global.f64 	%fd910, [%rd8+-16];
	sub.f64 	%fd203, %fd201, %fd910;
	abs.f64 	%fd911, %fd203;
	setp.leu.f64 	%p8, %fd911, %fd875;
	mov.f64 	%fd3659, 0d0000000000000000;
	@%p8 bra 	$L__BB0_152;
	div.rn.f64 	%fd912, %fd202, %fd203;
	min.f64 	%fd913, %fd912, 0d3FF0000000000000;
	max.f64 	%fd3659, %fd913, 0d0000000000000000;
$L__BB0_152:
	abs.f64 	%fd915, %fd202;
	setp.leu.f64 	%p9, %fd915, %fd875;
	mov.f64 	%fd3660, 0d0000000000000000;
	@%p9 bra 	$L__BB0_154;
	div.rn.f64 	%fd916, %fd203, %fd202;
	min.f64 	%fd917, %fd916, 0d3FF0000000000000;
	max.f64 	%fd3660, %fd917, 0d0000000000000000;
$L__BB0_154:
	mul.f64 	%fd918, %fd876, %fd3659;
	mov.f64 	%fd919, 0d3FF0000000000000;
	sub.f64 	%fd920, %fd919, %fd876;
	mul.f64 	%fd921, %fd920, %fd3660;
	mul.f64 	%fd922, %fd921, %fd202;
	fma.rn.f64 	%fd923, %fd918, %fd203, %fd922;
	fma.rn.f64 	%fd924, %fd923, 0d3FE0000000000000, %fd201;
	mul.f64 	%fd925, %fd2, %fd200;
	mul.f64 	%fd3663, %fd925, %fd924;
	bra.uni 	$L__BB0_160;
$L__BB0_155:
	ld.global.f64 	%fd891, [%rd8+8];
	ld.global.f64 	%fd209, [%rd8];
	sub.f64 	%fd210, %fd891, %fd209;
	ld.global.f64 	%fd892, [%rd8+-8];
	sub.f64 	%fd211, %fd209, %fd892;
	abs.f64 	%fd893, %fd211;
	setp.leu.f64 	%p6, %fd893, %fd875;
	mov.f64 	%fd3661, 0d0000000000000000;
	@%p6 bra 	$L__BB0_157;
	div.rn.f64 	%fd894, %fd210, %fd211;
	min.f64 	%fd895, %fd894, 0d3FF0000000000000;
	max.f64 	%fd3661, %fd895, 0d0000000000000000;
$L__BB0_157:
	abs.f64 	%fd897, %fd210;
	setp.leu.f64 	%p7, %fd897, %fd875;
	mov.f64 	%fd3662, 0d0000000000000000;
	@%p7 bra 	$L__BB0_159;
	div.rn.f64 	%fd898, %fd211, %fd210;
	min.f64 	%fd899, %fd898, 0d3FF0000000000000;
	max.f64 	%fd3662, %fd899, 0d0000000000000000;
$L__BB0_159:
	mul.f64 	%fd900, %fd876, %fd3662;
	mov.f64 	%fd901, 0d3FF0000000000000;
	sub.f64 	%fd902, %fd901, %fd876;
	mul.f64 	%fd903, %fd902, %fd3661;
	mul.f64 	%fd904, %fd903, %fd211;
	fma.rn.f64 	%fd905, %fd210, %fd900, %fd904;
	fma.rn.f64 	%fd906, %fd905, 0dBFE0000000000000, %fd209;
	mul.f64 	%fd907, %fd2, %fd200;
	mul.f64 	%fd3663, %fd907, %fd906;
$L__BB0_160:
	setp.eq.s32 	%p50, %r3, %r360;
	add.f64 	%fd1180, %fd3663, %fd3663;
	selp.f64 	%fd1181, %fd1180, %fd3663, %p50;
	mov.f64 	%fd1182, 0d0000000000000000;
	sub.f64 	%fd3719, %fd1182, %fd1181;
$L__BB0_161:
	rem.s32 	%r93, %r4, %r2;
	setp.ne.s32 	%p121, %r93, 0;
	@%p121 bra 	$L__BB0_252;
	add.s32 	%r565, %r359, -1;
	setp.gt.u32 	%p170, %r565, 2;
	@%p170 bra 	$L__BB0_320;
	setp.lt.s32 	%p171, %r5, 2;
	setp.gt.s32 	%p172, %r5, %r361;
	or.pred  	%p173, %p171, %p172;
	@%p173 bra 	$L__BB0_206;
	ld.global.f64 	%fd220, [%rd6];
	ld.global.f64 	%fd221, [%rd7];
	setp.ne.s32 	%p208, %r359, 1;
	mov.f64 	%fd3680, 0d0000000000000000;
	@%p208 bra 	$L__BB0_182;
	abs.f64 	%fd222, %fd873;
	setp.neu.f64 	%p209, %fd222, 0d7FF0000000000000;
	@%p209 bra 	$L__BB0_167;
	mov.f64 	%fd2063, 0d0000000000000000;
	mul.rn.f64 	%fd3665, %fd873, %fd2063;
	mov.b32 	%r967, 0;
	bra.uni 	$L__BB0_169;
$L__BB0_167:
	mul.f64 	%fd2058, %fd873, 0d3FE45F306DC9C883;
	cvt.rni.s32.f64 	%r967, %fd2058;
	cvt.rn.f64.s32 	%fd2059, %r967;
	fma.rn.f64 	%fd2060, %fd2059, 0dBFF921FB54442D18, %fd873;
	fma.rn.f64 	%fd2061, %fd2059, 0dBC91A62633145C00, %fd2060;
	fma.rn.f64 	%fd3665, %fd2059, 0dB97B839A252049C0, %fd2061;
	setp.ltu.f64 	%p210, %fd222, 0d41E0000000000000;
	@%p210 bra 	$L__BB0_169;
	{ // callseq 30, 0
	.param .b64 param0;
	st.param.f64 	[param0], %fd873;
	.param .align 16 .b8 retval0[16];
	call.uni (retval0), 
	__internal_trig_reduction_slowpathd, 
	(
	param0
	);
	ld.param.f64 	%fd3665, [retval0];
	ld.param.b32 	%r967, [retval0+8];
	} // callseq 30
$L__BB0_169:
	shl.b32 	%r610, %r967, 6;
	cvt.u64.u32 	%rd173, %r610;
	and.b64  	%rd174, %rd173, 64;
	mov.u64 	%rd175, __cudart_sin_cos_coeffs;
	add.s64 	%rd176, %rd175, %rd174;
	mul.rn.f64 	%fd2064, %fd3665, %fd3665;
	and.b32  	%r611, %r967, 1;
	setp.eq.b32 	%p211, %r611, 1;
	selp.f64 	%fd2065, 0dBDA8FF8320FD8164, 0d3DE5DB65F9785EBA, %p211;
	ld.global.nc.v2.f64 	{%fd2066, %fd2067}, [%rd176];
	fma.rn.f64 	%fd2068, %fd2065, %fd2064, %fd2066;
	fma.rn.f64 	%fd2069, %fd2068, %fd2064, %fd2067;
	ld.global.nc.v2.f64 	{%fd2070, %fd2071}, [%rd176+16];
	fma.rn.f64 	%fd2072, %fd2069, %fd2064, %fd2070;
	fma.rn.f64 	%fd2073, %fd2072, %fd2064, %fd2071;
	ld.global.nc.v2.f64 	{%fd2074, %fd2075}, [%rd176+32];
	fma.rn.f64 	%fd2076, %fd2073, %fd2064, %fd2074;
	fma.rn.f64 	%fd2077, %fd2076, %fd2064, %fd2075;
	fma.rn.f64 	%fd2078, %fd2077, %fd3665, %fd3665;
	fma.rn.f64 	%fd2079, %fd2077, %fd2064, 0d3FF0000000000000;
	selp.f64 	%fd2080, %fd2079, %fd2078, %p211;
	and.b32  	%r612, %r967, 2;
	setp.eq.s32 	%p212, %r612, 0;
	mov.f64 	%fd2081, 0d0000000000000000;
	sub.f64 	%fd2082, %fd2081, %fd2080;
	selp.f64 	%fd227, %fd2080, %fd2082, %p212;
	abs.f64 	%fd228, %fd227;
	setp.neu.f64 	%p213, %fd228, 0d7FF0000000000000;
	@%p213 bra 	$L__BB0_171;
	mov.f64 	%fd2088, 0d0000000000000000;
	mul.rn.f64 	%fd3667, %fd227, %fd2088;
	mov.b32 	%r969, 1;
	bra.uni 	$L__BB0_174;
$L__BB0_171:
	mul.f64 	%fd2083, %fd227, 0d3FE45F306DC9C883;
	cvt.rni.s32.f64 	%r968, %fd2083;
	cvt.rn.f64.s32 	%fd2084, %r968;
	fma.rn.f64 	%fd2085, %fd2084, 0dBFF921FB54442D18, %fd227;
	fma.rn.f64 	%fd2086, %fd2084, 0dBC91A62633145C00, %fd2085;
	fma.rn.f64 	%fd3667, %fd2084, 0dB97B839A252049C0, %fd2086;
	setp.ltu.f64 	%p214, %fd228, 0d41E0000000000000;
	@%p214 bra 	$L__BB0_173;
	{ // callseq 31, 0
	.param .b64 param0;
	st.param.f64 	[param0], %fd227;
	.param .align 16 .b8 retval0[16];
	call.uni (retval0), 
	__internal_trig_reduction_slowpathd, 
	(
	param0
	);
	ld.param.f64 	%fd3667, [retval0];
	ld.param.b32 	%r968, [retval0+8];
	} // callseq 31
$L__BB0_173:
	add.s32 	%r969, %r968, 1;
$L__BB0_174:
	shl.b32 	%r615, %r969, 6;
	cvt.u64.u32 	%rd177, %r615;
	and.b64  	%rd178, %rd177, 64;
	mov.u64 	%rd179, __cudart_sin_cos_coeffs;
	add.s64 	%rd180, %rd179, %rd178;
	mul.rn.f64 	%fd2089, %fd3667, %fd3667;
	and.b32  	%r616, %r969, 1;
	setp.eq.b32 	%p216, %r616, 1;
	selp.f64 	%fd2090, 0dBDA8FF8320FD8164, 0d3DE5DB65F9785EBA, %p216;
	ld.global.nc.v2.f64 	{%fd2091, %fd2092}, [%rd180];
	fma.rn.f64 	%fd2093, %fd2090, %fd2089, %fd2091;
	fma.rn.f64 	%fd2094, %fd2093, %fd2089, %fd2092;
	ld.global.nc.v2.f64 	{%fd2095, %fd2096}, [%rd180+16];
	fma.rn.f64 	%fd2097, %fd2094, %fd2089, %fd2095;
	fma.rn.f64 	%fd2098, %fd2097, %fd2089, %fd2096;
	ld.global.nc.v2.f64 	{%fd2099, %fd2100}, [%rd180+32];
	fma.rn.f64 	%fd2101, %fd2098, %fd2089, %fd2099;
	fma.rn.f64 	%fd2102, %fd2101, %fd2089, %fd2100;
	fma.rn.f64 	%fd2103, %fd2102, %fd3667, %fd3667;
	fma.rn.f64 	%fd2104, %fd2102, %fd2089, 0d3FF0000000000000;
	selp.f64 	%fd2105, %fd2104, %fd2103, %p216;
	and.b32  	%r617, %r969, 2;
	setp.eq.s32 	%p217, %r617, 0;
	mov.f64 	%fd2106, 0d0000000000000000;
	sub.f64 	%fd2107, %fd2106, %fd2105;
	selp.f64 	%fd2108, %fd2105, %fd2107, %p217;
	fma.rn.f64 	%fd234, %fd220, %fd2108, 0d4000000000000000;
	@%p213 bra 	$L__BB0_176;
	mov.f64 	%fd2114, 0d0000000000000000;
	mul.rn.f64 	%fd3668, %fd227, %fd2114;
	mov.b32 	%r970, 0;
	bra.uni 	$L__BB0_178;
$L__BB0_176:
	mul.f64 	%fd2109, %fd227, 0d3FE45F306DC9C883;
	cvt.rni.s32.f64 	%r970, %fd2109;
	cvt.rn.f64.s32 	%fd2110, %r970;
	fma.rn.f64 	%fd2111, %fd2110, 0dBFF921FB54442D18, %fd227;
	fma.rn.f64 	%fd2112, %fd2110, 0dBC91A62633145C00, %fd2111;
	fma.rn.f64 	%fd3668, %fd2110, 0dB97B839A252049C0, %fd2112;
	setp.ltu.f64 	%p218, %fd228, 0d41E0000000000000;
	@%p218 bra 	$L__BB0_178;
	{ // callseq 32, 0
	.param .b64 param0;
	st.param.f64 	[param0], %fd227;
	.param .align 16 .b8 retval0[16];
	call.uni (retval0), 
	__internal_trig_reduction_slowpathd, 
	(
	param0
	);
	ld.param.f64 	%fd3668, [retval0];
	ld.param.b32 	%r970, [retval0+8];
	} // callseq 32
$L__BB0_178:
	shl.b32 	%r620, %r970, 6;
	cvt.u64.u32 	%rd181, %r620;
	and.b64  	%rd182, %rd181, 64;
	mov.u64 	%rd183, __cudart_sin_cos_coeffs;
	add.s64 	%rd184, %rd183, %rd182;
	mul.rn.f64 	%fd2115, %fd3668, %fd3668;
	and.b32  	%r621, %r970, 1;
	setp.eq.b32 	%p219, %r621, 1;
	selp.f64 	%fd2116, 0dBDA8FF8320FD8164, 0d3DE5DB65F9785EBA, %p219;
	ld.global.nc.v2.f64 	{%fd2117, %fd2118}, [%rd184];
	fma.rn.f64 	%fd2119, %fd2116, %fd2115, %fd2117;
	fma.rn.f64 	%fd2120, %fd2119, %fd2115, %fd2118;
	ld.global.nc.v2.f64 	{%fd2121, %fd2122}, [%rd184+16];
	fma.rn.f64 	%fd2123, %fd2120, %fd2115, %fd2121;
	fma.rn.f64 	%fd2124, %fd2123, %fd2115, %fd2122;
	ld.global.nc.v2.f64 	{%fd2125, %fd2126}, [%rd184+32];
	fma.rn.f64 	%fd2127, %fd2124, %fd2115, %fd2125;
	fma.rn.f64 	%fd2128, %fd2127, %fd2115, %fd2126;
	fma.rn.f64 	%fd2129, %fd2128, %fd3668, %fd3668;
	fma.rn.f64 	%fd2130, %fd2128, %fd2115, 0d3FF0000000000000;
	selp.f64 	%fd2131, %fd2130, %fd2129, %p219;
	and.b32  	%r622, %r970, 2;
	setp.eq.s32 	%p220, %r622, 0;
	mov.f64 	%fd2132, 0d0000000000000000;
	sub.f64 	%fd2133, %fd2132, %fd2131;
	selp.f64 	%fd2134, %fd2131, %fd2133, %p220;
	fma.rn.f64 	%fd239, %fd221, %fd2134, %fd234;
	neg.f64 	%fd2135, %fd220;
	mul.f64 	%fd2136, %fd220, %fd2135;
	mul.f64 	%fd2137, %fd221, %fd221;
	sub.f64 	%fd240, %fd2136, %fd2137;
	fma.rn.f64 	%fd2138, %fd240, 0d3FF71547652B82FE, 0d4338000000000000;
	{
	.reg .b32 %temp; 
	mov.b64 	{%r105, %temp}, %fd2138;
	}
	mov.f64 	%fd2139, 0dC338000000000000;
	add.rn.f64 	%fd2140, %fd2138, %fd2139;
	fma.rn.f64 	%fd2141, %fd2140, 0dBFE62E42FEFA39EF, %fd240;
	fma.rn.f64 	%fd2142, %fd2140, 0dBC7ABC9E3B39803F, %fd2141;
	fma.rn.f64 	%fd2143, %fd2142, 0d3E5ADE1569CE2BDF, 0d3E928AF3FCA213EA;
	fma.rn.f64 	%fd2144, %fd2143, %fd2142, 0d3EC71DEE62401315;
	fma.rn.f64 	%fd2145, %fd2144, %fd2142, 0d3EFA01997C89EB71;
	fma.rn.f64 	%fd2146, %fd2145, %fd2142, 0d3F2A01A014761F65;
	fma.rn.f64 	%fd2147, %fd2146, %fd2142, 0d3F56C16C1852B7AF;
	fma.rn.f64 	%fd2148, %fd2147, %fd2142, 0d3F81111111122322;
	fma.rn.f64 	%fd2149, %fd2148, %fd2142, 0d3FA55555555502A1;
	fma.rn.f64 	%fd2150, %fd2149, %fd2142, 0d3FC5555555555511;
	fma.rn.f64 	%fd2151, %fd2150, %fd2142, 0d3FE000000000000B;
	fma.rn.f64 	%fd2152, %fd2151, %fd2142, 0d3FF0000000000000;
	fma.rn.f64 	%fd2153, %fd2152, %fd2142, 0d3FF0000000000000;
	{
	.reg .b32 %temp; 
	mov.b64 	{%r106, %temp}, %fd2153;
	}
	{
	.reg .b32 %temp; 
	mov.b64 	{%temp, %r107}, %fd2153;
	}
	shl.b32 	%r623, %r105, 20;
	add.s32 	%r624, %r623, %r107;
	mov.b64 	%fd3669, {%r106, %r624};
	{
	.reg .b32 %temp; 
	mov.b64 	{%temp, %r625}, %fd240;
	}
	mov.b32 	%f24, %r625;
	abs.f32 	%f5, %f24;
	setp.lt.f32 	%p221, %f5, 0f4086232B;
	@%p221 bra 	$L__BB0_181;
	setp.lt.f64 	%p222, %fd240, 0d0000000000000000;
	add.f64 	%fd2154, %fd240, 0d7FF0000000000000;
	selp.f64 	%fd3669, 0d0000000000000000, %fd2154, %p222;
	setp.geu.f32 	%p223, %f5, 0f40874800;
	@%p223 bra 	$L__BB0_181;
	shr.u32 	%r626, %r105, 31;
	add.s32 	%r627, %r105, %r626;
	shr.s32 	%r628, %r627, 1;
	shl.b32 	%r629, %r628, 20;
	add.s32 	%r630, %r107, %r629;
	mov.b64 	%fd2155, {%r106, %r630};
	sub.s32 	%r631, %r105, %r628;
	shl.b32 	%r632, %r631, 20;
	add.s32 	%r633, %r632, 1072693248;
	mov.b32 	%r634, 0;
	mov.b64 	%fd2156, {%r634, %r633};
	mul.f64 	%fd3669, %fd2156, %fd2155;
$L__BB0_181:
	fma.rn.f64 	%fd3680, %fd877, %fd3669, %fd239;
$L__BB0_182:
	mul.f64 	%fd247, %fd2, 0d3FE0000000000000;
	mov.f64 	%fd3673, 0d0000000000000000;
	@%p208 bra 	$L__BB0_189;
	abs.f64 	%fd248, %fd874;
	setp.neu.f64 	%p225, %fd248, 0d7FF0000000000000;
	@%p225 bra 	$L__BB0_185;
	mov.f64 	%fd2163, 0d0000000000000000;
	mul.rn.f64 	%fd3672, %fd874, %fd2163;
	mov.b32 	%r972, 1;
	bra.uni 	$L__BB0_188;
$L__BB0_185:
	mul.f64 	%fd2158, %fd874, 0d3FE45F306DC9C883;
	cvt.rni.s32.f64 	%r971, %fd2158;
	cvt.rn.f64.s32 	%fd2159, %r971;
	fma.rn.f64 	%fd2160, %fd2159, 0dBFF921FB54442D18, %fd874;
	fma.rn.f64 	%fd2161, %fd2159, 0dBC91A62633145C00, %fd2160;
	fma.rn.f64 	%fd3672, %fd2159, 0dB97B839A252049C0, %fd2161;
	setp.ltu.f64 	%p226, %fd248, 0d41E0000000000000;
	@%p226 bra 	$L__BB0_187;
	{ // callseq 33, 0
	.param .b64 param0;
	st.param.f64 	[param0], %fd874;
	.param .align 16 .b8 retval0[16];
	call.uni (retval0), 
	__internal_trig_reduction_slowpathd, 
	(
	param0
	);
	ld.param.f64 	%fd3672, [retval0];
	ld.param.b32 	%r971, [retval0+8];
	} // callseq 33
$L__BB0_187:
	add.s32 	%r972, %r971, 1;
$L__BB0_188:
	shl.b32 	%r637, %r972, 6;
	cvt.u64.u32 	%rd185, %r637;
	and.b64  	%rd186, %rd185, 64;
	mov.u64 	%rd187, __cudart_sin_cos_coeffs;
	add.s64 	%rd188, %rd187, %rd186;
	mul.rn.f64 	%fd2164, %fd3672, %fd3672;
	and.b32  	%r638, %r972, 1;
	setp.eq.b32 	%p227, %r638, 1;
	selp.f64 	%fd2165, 0dBDA8FF8320FD8164, 0d3DE5DB65F9785EBA, %p227;
	ld.global.nc.v2.f64 	{%fd2166, %fd2167}, [%rd188];
	fma.rn.f64 	%fd2168, %fd2165, %fd2164, %fd2166;
	fma.rn.f64 	%fd2169, %fd2168, %fd2164, %fd2167;
	ld.global.nc.v2.f64 	{%fd2170, %fd2171}, [%rd188+16];
	fma.rn.f64 	%fd2172, %fd2169, %fd2164, %fd2170;
	fma.rn.f64 	%fd2173, %fd2172, %fd2164, %fd2171;
	ld.global.nc.v2.f64 	{%fd2174, %fd2175}, [%rd188+32];
	fma.rn.f64 	%fd2176, %fd2173, %fd2164, %fd2174;
	fma.rn.f64 	%fd2177, %fd2176, %fd2164, %fd2175;
	fma.rn.f64 	%fd2178, %fd2177, %fd3672, %fd3672;
	fma.rn.f64 	%fd2179, %fd2177, %fd2164, 0d3FF0000000000000;
	selp.f64 	%fd2180, %fd2179, %fd2178, %p227;
	and.b32  	%r639, %r972, 2;
	setp.eq.s32 	%p228, %r639, 0;
	mov.f64 	%fd2181, 0d0000000000000000;
	sub.f64 	%fd2182, %fd2181, %fd2180;
	selp.f64 	%fd2183, %fd2180, %fd2182, %p228;
	sub.f64 	%fd2184, %fd221, %fd247;
	neg.f64 	%fd2185, %fd2184;
	mul.f64 	%fd3673, %fd2183, %fd2185;
$L__BB0_189:
	add.f64 	%fd256, %fd247, %fd221;
	mov.f64 	%fd3676, 0d0000000000000000;
	@%p208 bra 	$L__BB0_196;
	abs.f64 	%fd257, %fd874;
	setp.neu.f64 	%p230, %fd257, 0d7FF0000000000000;
	@%p230 bra 	$L__BB0_192;
	mov.f64 	%fd2192, 0d0000000000000000;
	mul.rn.f64 	%fd3675, %fd874, %fd2192;
	mov.b32 	%r974, 1;
	bra.uni 	$L__BB0_195;
$L__BB0_192:
	mul.f64 	%fd2187, %fd874, 0d3FE45F306DC9C883;
	cvt.rni.s32.f64 	%r973, %fd2187;
	cvt.rn.f64.s32 	%fd2188, %r973;
	fma.rn.f64 	%fd2189, %fd2188, 0dBFF921FB54442D18, %fd874;
	fma.rn.f64 	%fd2190, %fd2188, 0dBC91A62633145C00, %fd2189;
	fma.rn.f64 	%fd3675, %fd2188, 0dB97B839A252049C0, %fd2190;
	setp.ltu.f64 	%p231, %fd257, 0d41E0000000000000;
	@%p231 bra 	$L__BB0_194;
	{ // callseq 34, 0
	.param .b64 param0;
	st.param.f64 	[param0], %fd874;
	.param .align 16 .b8 retval0[16];
	call.uni (retval0), 
	__internal_trig_reduction_slowpathd, 
	(
	param0
	);
	ld.param.f64 	%fd3675, [retval0];
	ld.param.b32 	%r973, [retval0+8];
	} // callseq 34
$L__BB0_194:
	add.s32 	%r974, %r973, 1;
$L__BB0_195:
	shl.b32 	%r642, %r974, 6;
	cvt.u64.u32 	%rd189, %r642;
	and.b64  	%rd190, %rd189, 64;
	mov.u64 	%rd191, __cudart_sin_cos_coeffs;
	add.s64 	%rd192, %rd191, %rd190;
	mul.rn.f64 	%fd2193, %fd3675, %fd3675;
	and.b32  	%r643, %r974, 1;
	setp.eq.b32 	%p232, %r643, 1;
	selp.f64 	%fd2194, 0dBDA8FF8320FD8164, 0d3DE5DB65F9785EBA, %p232;
	ld.global.nc.v2.f64 	{%fd2195, %fd2196}, [%rd192];
	fma.rn.f64 	%fd2197, %fd2194, %fd2193, %fd2195;
	fma.rn.f64 	%fd2198, %fd2197, %fd2193, %fd2196;
	ld.global.nc.v2.f64 	{%fd2199, %fd2200}, [%rd192+16];
	fma.rn.f64 	%fd2201, %fd2198, %fd2193, %fd2199;
	fma.rn.f64 	%fd2202, %fd2201, %fd2193, %fd2200;
	ld.global.nc.v2.f64 	{%fd2203, %fd2204}, [%rd192+32];
	fma.rn.f64 	%fd2205, %fd2202, %fd2193, %fd2203;
	fma.rn.f64 	%fd2206, %fd2205, %fd2193, %fd2204;
	fma.rn.f64 	%fd2207, %fd2206, %fd3675, %fd3675;
	fma.rn.f64 	%fd2208, %fd2206, %fd2193, 0d3FF0000000000000;
	selp.f64 	%fd2209, %fd2208, %fd2207, %p232;
	and.b32  	%r644, %r974, 2;
	setp.eq.s32 	%p233, %r644, 0;
	mov.f64 	%fd2210, 0d0000000000000000;
	sub.f64 	%fd2211, %fd2210, %fd2209;
	selp.f64 	%fd2212, %fd2209, %fd2211, %p233;
	neg.f64 	%fd2213, %fd256;
	mul.f64 	%fd3676, %fd2212, %fd2213;
$L__BB0_196:
	mov.f64 	%fd3679, 0d0000000000000000;
	@%p208 bra 	$L__BB0_203;
	abs.f64 	%fd265, %fd874;
	setp.neu.f64 	%p235, %fd265, 0d7FF0000000000000;
	@%p235 bra 	$L__BB0_199;
	mov.f64 	%fd2220, 0d0000000000000000;
	mul.rn.f64 	%fd3678, %fd874, %fd2220;
	mov.b32 	%r976, 1;
	bra.uni 	$L__BB0_202;
$L__BB0_199:
	mul.f64 	%fd2215, %fd874, 0d3FE45F306DC9C883;
	cvt.rni.s32.f64 	%r975, %fd2215;
	cvt.rn.f64.s32 	%fd2216, %r975;
	fma.rn.f64 	%fd2217, %fd2216, 0dBFF921FB54442D18, %fd874;
	fma.rn.f64 	%fd2218, %fd2216, 0dBC91A62633145C00, %fd2217;
	fma.rn.f64 	%fd3678, %fd2216, 0dB97B839A252049C0, %fd2218;
	setp.ltu.f64 	%p236, %fd265, 0d41E0000000000000;
	@%p236 bra 	$L__BB0_201;
	{ // callseq 35, 0
	.param .b64 param0;
	st.param.f64 	[param0], %fd874;
	.param .align 16 .b8 retval0[16];
	call.uni (retval0), 
	__internal_trig_reduction_slowpathd, 
	(
	param0
	);
	ld.param.f64 	%fd3678, [retval0];
	ld.param.b32 	%r975, [retval0+8];
	} // callseq 35
$L__BB0_201:
	add.s32 	%r976, %r975, 1;
$L__BB0_202:
	shl.b32 	%r647, %r976, 6;
	cvt.u64.u32 	%rd193, %r647;
	and.b64  	%rd194, %rd193, 64;
	mov.u64 	%rd195, __cudart_sin_cos_coeffs;
	add.s64 	%rd196, %rd195, %rd194;
	mul.rn.f64 	%fd2221, %fd3678, %fd3678;
	and.b32  	%r648, %r976, 1;
	setp.eq.b32 	%p237, %r648, 1;
	selp.f64 	%fd2222, 0dBDA8FF8320FD8164, 0d3DE5DB65F9785EBA, %p237;
	ld.global.nc.v2.f64 	{%fd2223, %fd2224}, [%rd196];
	fma.rn.f64 	%fd2225, %fd2222, %fd2221, %fd2223;
	fma.rn.f64 	%fd2226, %fd2225, %fd2221, %fd2224;
	ld.global.nc.v2.f64 	{%fd2227, %fd2228}, [%rd196+16];
	fma.rn.f64 	%fd2229, %fd2226, %fd2221, %fd2227;
	fma.rn.f64 	%fd2230, %fd2229, %fd2221, %fd2228;
	ld.global.nc.v2.f64 	{%fd2231, %fd2232}, [%rd196+32];
	fma.rn.f64 	%fd2233, %fd2230, %fd2221, %fd2231;
	fma.rn.f64 	%fd2234, %fd2233, %fd2221, %fd2232;
	fma.rn.f64 	%fd2235, %fd2234, %fd3678, %fd3678;
	fma.rn.f64 	%fd2236, %fd2234, %fd2221, 0d3FF0000000000000;
	selp.f64 	%fd2237, %fd2236, %fd2235, %p237;
	and.b32  	%r649, %r976, 2;
	setp.eq.s32 	%p238, %r649, 0;
	mov.f64 	%fd2238, 0d0000000000000000;
	sub.f64 	%fd2239, %fd2238, %fd2237;
	selp.f64 	%fd2240, %fd2237, %fd2239, %p238;
	neg.f64 	%fd2241, %fd221;
	mul.f64 	%fd3679, %fd2240, %fd2241;
$L__BB0_203:
	add.f64 	%fd2242, %fd3673, %fd3676;
	add.f64 	%fd2243, %fd2242, %fd3679;
	div.rn.f64 	%fd273, %fd2243, 0d4008000000000000;
	setp.leu.f64 	%p239, %fd273, 0d0000000000000000;
	@%p239 bra 	$L__BB0_205;
	ld.global.f64 	%fd3680, [%rd8];
$L__BB0_205:
	mul.f64 	%fd2244, %fd2, %fd273;
	mul.f64 	%fd2245, %fd2244, %fd3680;
	fma.rn.f64 	%fd3719, %fd2245, 0d4000000000000000, %fd3719;
	bra.uni 	$L__BB0_320;
$L__BB0_206:
	ld.global.f64 	%fd277, [%rd6];
	ld.global.f64 	%fd278, [%rd7];
	setp.ne.s32 	%p174, %r359, 1;
	mov.f64 	%fd303, 0d0000000000000000;
	@%p174 bra 	$L__BB0_224;
	abs.f64 	%fd279, %fd873;
	setp.neu.f64 	%p175, %fd279, 0d7FF0000000000000;
	@%p175 bra 	$L__BB0_209;
	mov.f64 	%fd1869, 0d0000000000000000;
	mul.rn.f64 	%fd3681, %fd873, %fd1869;
	mov.b32 	%r977, 0;
	bra.uni 	$L__BB0_211;
$L__BB0_209:
	mul.f64 	%fd1864, %fd873, 0d3FE45F306DC9C883;
	cvt.rni.s32.f64 	%r977, %fd1864;
	cvt.rn.f64.s32 	%fd1865, %r977;
	fma.rn.f64 	%fd1866, %fd1865, 0dBFF921FB54442D18, %fd873;
	fma.rn.f64 	%fd1867, %fd1865, 0dBC91A62633145C00, %fd1866;
	fma.rn.f64 	%fd3681, %fd1865, 0dB97B839A252049C0, %fd1867;
	setp.ltu.f64 	%p176, %fd279, 0d41E0000000000000;
	@%p176 bra 	$L__BB0_211;
	{ // callseq 24, 0
	.param .b64 param0;
	st.param.f64 	[param0], %fd873;
	.param .align 16 .b8 retval0[16];
	call.uni (retval0), 
	__internal_trig_reduction_slowpathd, 
	(
	param0
	);
	ld.param.f64 	%fd3681, [retval0];
	ld.param.b32 	%r977, [retval0+8];
	} // callseq 24
$L__BB0_211:
	shl.b32 	%r568, %r977, 6;
	cvt.u64.u32 	%rd147, %r568;
	and.b64  	%rd148, %rd147, 64;
	mov.u64 	%rd149, __cudart_sin_cos_coeffs;
	add.s64 	%rd150, %rd149, %rd148;
	mul.rn.f64 	%fd1870, %fd3681, %fd3681;
	and.b32  	%r569, %r977, 1;
	setp.eq.b32 	%p177, %r569, 1;
	selp.f64 	%fd1871, 0dBDA8FF8320FD8164, 0d3DE5DB65F9785EBA, %p177;
	ld.global.nc.v2.f64 	{%fd1872, %fd1873}, [%rd150];
	fma.rn.f64 	%fd1874, %fd1871, %fd1870, %fd1872;
	fma.rn.f64 	%fd1875, %fd1874, %fd1870, %fd1873;
	ld.global.nc.v2.f64 	{%fd1876, %fd1877}, [%rd150+16];
	fma.rn.f64 	%fd1878, %fd1875, %fd1870, %fd1876;
	fma.rn.f64 	%fd1879, %fd1878, %fd1870, %fd1877;
	ld.global.nc.v2.f64 	{%fd1880, %fd1881}, [%rd150+32];
	fma.rn.f64 	%fd1882, %fd1879, %fd1870, %fd1880;
	fma.rn.f64 	%fd1883, %fd1882, %fd1870, %fd1881;
	fma.rn.f64 	%fd1884, %fd1883, %fd3681, %fd3681;
	fma.rn.f64 	%fd1885, %fd1883, %fd1870, 0d3FF0000000000000;
	selp.f64 	%fd1886, %fd1885, %fd1884, %p177;
	and.b32  	%r570, %r977, 2;
	setp.eq.s32 	%p178, %r570, 0;
	mov.f64 	%fd1887, 0d0000000000000000;
	sub.f64 	%fd1888, %fd1887, %fd1886;
	selp.f64 	%fd284, %fd1886, %fd1888, %p178;
	abs.f64 	%fd285, %fd284;
	setp.neu.f64 	%p179, %fd285, 0d7FF0000000000000;
	@%p179 bra 	$L__BB0_213;
	mov.f64 	%fd1894, 0d0000000000000000;
	mul.rn.f64 	%fd3683, %fd284, %fd1894;
	mov.b32 	%r979, 1;
	bra.uni 	$L__BB0_216;
$L__BB0_213:
	mul.f64 	%fd1889, %fd284, 0d3FE45F306DC9C883;
	cvt.rni.s32.f64 	%r978, %fd1889;
	cvt.rn.f64.s32 	%fd1890, %r978;
	fma.rn.f64 	%fd1891, %fd1890, 0dBFF921FB54442D18, %fd284;
	fma.rn.f64 	%fd1892, %fd1890, 0dBC91A62633145C00, %fd1891;
	fma.rn.f64 	%fd3683, %fd1890, 0dB97B839A252049C0, %fd1892;
	setp.ltu.f64 	%p180, %fd285, 0d41E0000000000000;
	@%p180 bra 	$L__BB0_215;
	{ // callseq 25, 0
	.param .b64 param0;
	st.param.f64 	[param0], %fd284;
	.param .align 16 .b8 retval0[16];
	call.uni (retval0), 
	__internal_trig_reduction_slowpathd, 
	(
	param0
	);
	ld.param.f64 	%fd3683, [retval0];
	ld.param.b32 	%r978, [retval0+8];
	} // callseq 25
$L__BB0_215:
	add.s32 	%r979, %r978, 1;
$L__BB0_216:
	shl.b32 	%r573, %r979, 6;
	cvt.u64.u32 	%rd151, %r573;
	and.b64  	%rd152, %rd151, 64;
	mov.u64 	%rd153, __cudart_sin_cos_coeffs;
	add.s64 	%rd154, %rd153, %rd152;
	mul.rn.f64 	%fd1895, %fd3683, %fd3683;
	and.b32  	%r574, %r979, 1;
	setp.eq.b32 	%p182, %r574, 1;
	selp.f64 	%fd1896, 0dBDA8FF8320FD8164, 0d3DE5DB65F9785EBA, %p182;
	ld.global.nc.v2.f64 	{%fd1897, %fd1898}, [%rd154];
	fma.rn.f64 	%fd1899, %fd1896, %fd1895, %fd1897;
	fma.rn.f64 	%fd1900, %fd1899, %fd1895, %fd1898;
	ld.global.nc.v2.f64 	{%fd1901, %fd1902}, [%rd154+16];
	fma.rn.f64 	%fd1903, %fd1900, %fd1895, %fd1901;
	fma.rn.f64 	%fd1904, %fd1903, %fd1895, %fd1902;
	ld.global.nc.v2.f64 	{%fd1905, %fd1906}, [%rd154+32];
	fma.rn.f64 	%fd1907, %fd1904, %fd1895, %fd1905;
	fma.rn.f64 	%fd1908, %fd1907, %fd1895, %fd1906;
	fma.rn.f64 	%fd1909, %fd1908, %fd3683, %fd3683;
	fma.rn.f64 	%fd1910, %fd1908, %fd1895, 0d3FF0000000000000;
	selp.f64 	%fd1911, %fd1910, %fd1909, %p182;
	and.b32  	%r575, %r979, 2;
	setp.eq.s32 	%p183, %r575, 0;
	mov.f64 	%fd1912, 0d0000000000000000;
	sub.f64 	%fd1913, %fd1912, %fd1911;
	selp.f64 	%fd1914, %fd1911, %fd1913, %p183;
	fma.rn.f64 	%fd291, %fd277, %fd1914, 0d4000000000000000;
	@%p179 bra 	$L__BB0_218;
	mov.f64 	%fd1920, 0d0000000000000000;
	mul.rn.f64 	%fd3684, %fd284, %fd1920;
	mov.b32 	%r980, 0;
	bra.uni 	$L__BB0_220;
$L__BB0_218:
	mul.f64 	%fd1915, %fd284, 0d3FE45F306DC9C883;
	cvt.rni.s32.f64 	%r980, %fd1915;
	cvt.rn.f64.s32 	%fd1916, %r980;
	fma.rn.f64 	%fd1917, %fd1916, 0dBFF921FB54442D18, %fd284;
	fma.rn.f64 	%fd1918, %fd1916, 0dBC91A62633145C00, %fd1917;
	fma.rn.f64 	%fd3684, %fd1916, 0dB97B839A252049C0, %fd1918;
	setp.ltu.f64 	%p184, %fd285, 0d41E0000000000000;
	@%p184 bra 	$L__BB0_220;
	{ // callseq 26, 0
	.param .b64 param0;
	st.param.f64 	[param0], %fd284;
	.param .align 16 .b8 retval0[16];
	call.uni (retval0), 
	__internal_trig_reduction_slowpathd, 
	(
	param0
	);
	ld.param.f64 	%fd3684, [retval0];
	ld.param.b32 	%r980, [retval0+8];
	} // callseq 26
$L__BB0_220:
	shl.b32 	%r578, %r980, 6;
	cvt.u64.u32 	%rd155, %r578;
	and.b64  	%rd156, %rd155, 64;
	mov.u64 	%rd157, __cudart_sin_cos_coeffs;
	add.s64 	%rd158, %rd157, %rd156;
	mul.rn.f64 	%fd1921, %fd3684, %fd3684;
	and.b32  	%r579, %r980, 1;
	setp.eq.b32 	%p185, %r579, 1;
	selp.f64 	%fd1922, 0dBDA8FF8320FD8164, 0d3DE5DB65F9785EBA, %p185;
	ld.global.nc.v2.f64 	{%fd1923, %fd1924}, [%rd158];
	fma.rn.f64 	%fd1925, %fd1922, %fd1921, %fd1923;
	fma.rn.f64 	%fd1926, %fd1925, %fd1921, %fd1924;
	ld.global.nc.v2.f64 	{%fd1927, %fd1928}, [%rd158+16];
	fma.rn.f64 	%fd1929, %fd1926, %fd1921, %fd1927;
	fma.rn.f64 	%fd1930, %fd1929, %fd1921, %fd1928;
	ld.global.nc.v2.f64 	{%fd1931, %fd1932}, [%rd158+32];
	fma.rn.f64 	%fd1933, %fd1930, %fd1921, %fd1931;
	fma.rn.f64 	%fd1934, %fd1933, %fd1921, %fd1932;
	fma.rn.f64 	%fd1935, %fd1934, %fd3684, %fd3684;
	fma.rn.f64 	%fd1936, %fd1934, %fd1921, 0d3FF0000000000000;
	selp.f64 	%fd1937, %fd1936, %fd1935, %p185;
	and.b32  	%r580, %r980, 2;
	setp.eq.s32 	%p186, %r580, 0;
	mov.f64 	%fd1938, 0d0000000000000000;
	sub.f64 	%fd1939, %fd1938, %fd1937;
	selp.f64 	%fd1940, %fd1937, %fd1939, %p186;
	fma.rn.f64 	%fd296, %fd278, %fd1940, %fd291;
	neg.f64 	%fd1941, %fd277;
	mul.f64 	%fd1942, %fd277, %fd1941;
	mul.f64 	%fd1943, %fd278, %fd278;
	sub.f64 	%fd297, %fd1942, %fd1943;
	fma.rn.f64 	%fd1944, %fd297, 0d3FF71547652B82FE, 0d4338000000000000;
	{
	.reg .b32 %temp; 
	mov.b64 	{%r134, %temp}, %fd1944;
	}
	mov.f64 	%fd1945, 0dC338000000000000;
	add.rn.f64 	%fd1946, %fd1944, %fd1945;
	fma.rn.f64 	%fd1947, %fd1946, 0dBFE62E42FEFA39EF, %fd297;
	fma.rn.f64 	%fd1948, %fd1946, 0dBC7ABC9E3B39803F, %fd1947;
	fma.rn.f64 	%fd1949, %fd1948, 0d3E5ADE1569CE2BDF, 0d3E928AF3FCA213EA;
	fma.rn.f64 	%fd1950, %fd1949, %fd1948, 0d3EC71DEE62401315;
	fma.rn.f64 	%fd1951, %fd1950, %fd1948, 0d3EFA01997C89EB71;
	fma.rn.f64 	%fd1952, %fd1951, %fd1948, 0d3F2A01A014761F65;
	fma.rn.f64 	%fd1953, %fd1952, %fd1948, 0d3F56C16C1852B7AF;
	fma.rn.f64 	%fd1954, %fd1953, %fd1948, 0d3F81111111122322;
	fma.rn.f64 	%fd1955, %fd1954, %fd1948, 0d3FA55555555502A1;
	fma.rn.f64 	%fd1956, %fd1955, %fd1948, 0d3FC5555555555511;
	fma.rn.f64 	%fd1957, %fd1956, %fd1948, 0d3FE000000000000B;
	fma.rn.f64 	%fd1958, %fd1957, %fd1948, 0d3FF0000000000000;
	fma.rn.f64 	%fd1959, %fd1958, %fd1948, 0d3FF0000000000000;
	{
	.reg .b32 %temp; 
	mov.b64 	{%r135, %temp}, %fd1959;
	}
	{
	.reg .b32 %temp; 
	mov.b64 	{%temp, %r136}, %fd1959;
	}
	shl.b32 	%r581, %r134, 20;
	add.s32 	%r582, %r581, %r136;
	mov.b64 	%fd3685, {%r135, %r582};
	{
	.reg .b32 %temp; 
	mov.b64 	{%temp, %r583}, %fd297;
	}
	mov.b32 	%f23, %r583;
	abs.f32 	%f6, %f23;
	setp.lt.f32 	%p187, %f6, 0f4086232B;
	@%p187 bra 	$L__BB0_223;
	setp.lt.f64 	%p188, %fd297, 0d0000000000000000;
	add.f64 	%fd1960, %fd297, 0d7FF0000000000000;
	selp.f64 	%fd3685, 0d0000000000000000, %fd1960, %p188;
	setp.geu.f32 	%p189, %f6, 0f40874800;
	@%p189 bra 	$L__BB0_223;
	shr.u32 	%r584, %r134, 31;
	add.s32 	%r585, %r134, %r584;
	shr.s32 	%r586, %r585, 1;
	shl.b32 	%r587, %r586, 20;
	add.s32 	%r588, %r136, %r587;
	mov.b64 	%fd1961, {%r135, %r588};
	sub.s32 	%r589, %r134, %r586;
	shl.b32 	%r590, %r589, 20;
	add.s32 	%r591, %r590, 1072693248;
	mov.b32 	%r592, 0;
	mov.b64 	%fd1962, {%r592, %r591};
	mul.f64 	%fd3685, %fd1962, %fd1961;
$L__BB0_223:
	fma.rn.f64 	%fd303, %fd877, %fd3685, %fd296;
$L__BB0_224:
	mov.f64 	%fd3689, 0d0000000000000000;
	@%p174 bra 	$L__BB0_231;
	abs.f64 	%fd304, %fd874;
	setp.neu.f64 	%p191, %fd304, 0d7FF0000000000000;
	@%p191 bra 	$L__BB0_227;
	mov.f64 	%fd1969, 0d0000000000000000;
	mul.rn.f64 	%fd3688, %fd874, %fd1969;
	mov.b32 	%r982, 1;
	bra.uni 	$L__BB0_230;
$L__BB0_227:
	mul.f64 	%fd1964, %fd874, 0d3FE45F306DC9C883;
	cvt.rni.s32.f64 	%r981, %fd1964;
	cvt.rn.f64.s32 	%fd1965, %r981;
	fma.rn.f64 	%fd1966, %fd1965, 0dBFF921FB54442D18, %fd874;
	fma.rn.f64 	%fd1967, %fd1965, 0dBC91A62633145C00, %fd1966;
	fma.rn.f64 	%fd3688, %fd1965, 0dB97B839A252049C0, %fd1967;
	setp.ltu.f64 	%p192, %fd304, 0d41E0000000000000;
	@%p192 bra 	$L__BB0_229;
	{ // callseq 27, 0
	.param .b64 param0;
	st.param.f64 	[param0], %fd874;
	.param .align 16 .b8 retval0[16];
	call.uni (retval0), 
	__internal_trig_reduction_slowpathd, 
	(
	param0
	);
	ld.param.f64 	%fd3688, [retval0];
	ld.param.b32 	%r981, [retval0+8];
	} // callseq 27
$L__BB0_229:
	add.s32 	%r982, %r981, 1;
$L__BB0_230:
	shl.b32 	%r595, %r982, 6;
	cvt.u64.u32 	%rd159, %r595;
	and.b64  	%rd160, %rd159, 64;
	mov.u64 	%rd161, __cudart_sin_cos_coeffs;
	add.s64 	%rd162, %rd161, %rd160;
	mul.rn.f64 	%fd1970, %fd3688, %fd3688;
	and.b32  	%r596, %r982, 1;
	setp.eq.b32 	%p193, %r596, 1;
	selp.f64 	%fd1971, 0dBDA8FF8320FD8164, 0d3DE5DB65F9785EBA, %p193;
	ld.global.nc.v2.f64 	{%fd1972, %fd1973}, [%rd162];
	fma.rn.f64 	%fd1974, %fd1971, %fd1970, %fd1972;
	fma.rn.f64 	%fd1975, %fd1974, %fd1970, %fd1973;
	ld.global.nc.v2.f64 	{%fd1976, %fd1977}, [%rd162+16];
	fma.rn.f64 	%fd1978, %fd1975, %fd1970, %fd1976;
	fma.rn.f64 	%fd1979, %fd1978, %fd1970, %fd1977;
	ld.global.nc.v2.f64 	{%fd1980, %fd1981}, [%rd162+32];
	fma.rn.f64 	%fd1982, %fd1979, %fd1970, %fd1980;
	fma.rn.f64 	%fd1983, %fd1982, %fd1970, %fd1981;
	fma.rn.f64 	%fd1984, %fd1983, %fd3688, %fd3688;
	fma.rn.f64 	%fd1985, %fd1983, %fd1970, 0d3FF0000000000000;
	selp.f64 	%fd1986, %fd1985, %fd1984, %p193;
	and.b32  	%r597, %r982, 2;
	setp.eq.s32 	%p194, %r597, 0;
	mov.f64 	%fd1987, 0d0000000000000000;
	sub.f64 	%fd1988, %fd1987, %fd1986;
	selp.f64 	%fd1989, %fd1986, %fd1988, %p194;
	neg.f64 	%fd1990, %fd278;
	mul.f64 	%fd3689, %fd1989, %fd1990;
$L__BB0_231:
	setp.ne.s32 	%p195, %r1, %r360;
	@%p195 bra 	$L__BB0_242;
	fma.rn.f64 	%fd312, %fd2, 0d3FE0000000000000, %fd278;
	mov.f64 	%fd3692, 0d0000000000000000;
	@%p174 bra 	$L__BB0_239;
	abs.f64 	%fd313, %fd874;
	setp.neu.f64 	%p203, %fd313, 0d7FF0000000000000;
	@%p203 bra 	$L__BB0_235;
	mov.f64 	%fd2030, 0d0000000000000000;
	mul.rn.f64 	%fd3691, %fd874, %fd2030;
	mov.b32 	%r984, 1;
	bra.uni 	$L__BB0_238;
$L__BB0_235:
	mul.f64 	%fd2025, %fd874, 0d3FE45F306DC9C883;
	cvt.rni.s32.f64 	%r983, %fd2025;
	cvt.rn.f64.s32 	%fd2026, %r983;
	fma.rn.f64 	%fd2027, %fd2026, 0dBFF921FB54442D18, %fd874;
	fma.rn.f64 	%fd2028, %fd2026, 0dBC91A62633145C00, %fd2027;
	fma.rn.f64 	%fd3691, %fd2026, 0dB97B839A252049C0, %fd2028;
	setp.ltu.f64 	%p204, %fd313, 0d41E0000000000000;
	@%p204 bra 	$L__BB0_237;
	{ // callseq 29, 0
	.param .b64 param0;
	st.param.f64 	[param0], %fd874;
	.param .align 16 .b8 retval0[16];
	call.uni (retval0), 
	__internal_trig_reduction_slowpathd, 
	(
	param0
	);
	ld.param.f64 	%fd3691, [retval0];
	ld.param.b32 	%r983, [retval0+8];
	} // callseq 29
$L__BB0_237:
	add.s32 	%r984, %r983, 1;
$L__BB0_238:
	shl.b32 	%r605, %r984, 6;
	cvt.u64.u32 	%rd167, %r605;
	and.b64  	%rd168, %rd167, 64;
	mov.u64 	%rd169, __cudart_sin_cos_coeffs;
	add.s64 	%rd170, %rd169, %rd168;
	mul.rn.f64 	%fd2031, %fd3691, %fd3691;
	and.b32  	%r606, %r984, 1;
	setp.eq.b32 	%p205, %r606, 1;
	selp.f64 	%fd2032, 0dBDA8FF8320FD8164, 0d3DE5DB65F9785EBA, %p205;
	ld.global.nc.v2.f64 	{%fd2033, %fd2034}, [%rd170];
	fma.rn.f64 	%fd2035, %fd2032, %fd2031, %fd2033;
	fma.rn.f64 	%fd2036, %fd2035, %fd2031, %fd2034;
	ld.global.nc.v2.f64 	{%fd2037, %fd2038}, [%rd170+16];
	fma.rn.f64 	%fd2039, %fd2036, %fd2031, %fd2037;
	fma.rn.f64 	%fd2040, %fd2039, %fd2031, %fd2038;
	ld.global.nc.v2.f64 	{%fd2041, %fd2042}, [%rd170+32];
	fma.rn.f64 	%fd2043, %fd2040, %fd2031, %fd2041;
	fma.rn.f64 	%fd2044, %fd2043, %fd2031, %fd2042;
	fma.rn.f64 	%fd2045, %fd2044, %fd3691, %fd3691;
	fma.rn.f64 	%fd2046, %fd2044, %fd2031, 0d3FF0000000000000;
	selp.f64 	%fd2047, %fd2046, %fd2045, %p205;
	and.b32  	%r607, %r984, 2;
	setp.eq.s32 	%p206, %r607, 0;
	mov.f64 	%fd2048, 0d0000000000000000;
	sub.f64 	%fd2049, %fd2048, %fd2047;
	selp.f64 	%fd2050, %fd2047, %fd2049, %p206;
	neg.f64 	%fd2051, %fd312;
	mul.f64 	%fd2052, %fd2050, %fd2051;
	fma.rn.f64 	%fd3692, %fd2050, %fd2051, %fd2052;
$L__BB0_239:
	add.f64 	%fd2053, %fd3689, %fd3692;
	div.rn.f64 	%fd321, %fd2053, 0d4008000000000000;
	setp.leu.f64 	%p207, %fd321, 0d0000000000000000;
	@%p207 bra 	$L__BB0_241;
	mul.wide.s32 	%rd171, %r360, 8;
	add.s64 	%rd172, %rd4, %rd171;
	ld.global.f64 	%fd2055, [%rd172];
	mul.f64 	%fd2056, %fd2, %fd321;
	mul.f64 	%fd322, %fd2056, %fd2055;
	fma.rn.f64 	%fd3719, %fd322, 0d4000000000000000, %fd3719;
	bra.uni 	$L__BB0_320;
$L__BB0_241:
	mul.f64 	%fd2054, %fd2, %fd321;
	mul.f64 	%fd323, %fd303, %fd2054;
	fma.rn.f64 	%fd3719, %fd323, 0d4000000000000000, %fd3719;
	bra.uni 	$L__BB0_320;
$L__BB0_242:
	mov.f64 	%fd3695, 0d0000000000000000;
	@%p174 bra 	$L__BB0_249;
	fma.rn.f64 	%fd324, %fd2, 0dBFE0000000000000, %fd278;
	abs.f64 	%fd325, %fd874;
	setp.neu.f64 	%p197, %fd325, 0d7FF0000000000000;
	@%p197 bra 	$L__BB0_245;
	mov.f64 	%fd1997, 0d0000000000000000;
	mul.rn.f64 	%fd3694, %fd874, %fd1997;
	mov.b32 	%r986, 1;
	bra.uni 	$L__BB0_248;
$L__BB0_245:
	mul.f64 	%fd1992, %fd874, 0d3FE45F306DC9C883;
	cvt.rni.s32.f64 	%r985, %fd1992;
	cvt.rn.f64.s32 	%fd1993, %r985;
	fma.rn.f64 	%fd1994, %fd1993, 0dBFF921FB54442D18, %fd874;
	fma.rn.f64 	%fd1995, %fd1993, 0dBC91A62633145C00, %fd1994;
	fma.rn.f64 	%fd3694, %fd1993, 0dB97B839A252049C0, %fd1995;
	setp.ltu.f64 	%p198, %fd325, 0d41E0000000000000;
	@%p198 bra 	$L__BB0_247;
	{ // callseq 28, 0
	.param .b64 param0;
	st.param.f64 	[param0], %fd874;
	.param .align 16 .b8 retval0[16];
	call.uni (retval0), 
	__internal_trig_reduction_slowpathd, 
	(
	param0
	);
	ld.param.f64 	%fd3694, [retval0];
	ld.param.b32 	%r985, [retval0+8];
	} // callseq 28
$L__BB0_247:
	add.s32 	%r986, %r985, 1;
$L__BB0_248:
	shl.b32 	%r600, %r986, 6;
	cvt.u64.u32 	%rd163, %r600;
	and.b64  	%rd164, %rd163, 64;
	mov.u64 	%rd165, __cudart_sin_cos_coeffs;
	add.s64 	%rd166, %rd165, %rd164;
	mul.rn.f64 	%fd1998, %fd3694, %fd3694;
	and.b32  	%r601, %r986, 1;
	setp.eq.b32 	%p199, %r601, 1;
	selp.f64 	%fd1999, 0dBDA8FF8320FD8164, 0d3DE5DB65F9785EBA, %p199;
	ld.global.nc.v2.f64 	{%fd2000, %fd2001}, [%rd166];
	fma.rn.f64 	%fd2002, %fd1999, %fd1998, %fd2000;
	fma.rn.f64 	%fd2003, %fd2002, %fd1998, %fd2001;
	ld.global.nc.v2.f64 	{%fd2004, %fd2005}, [%rd166+16];
	fma.rn.f64 	%fd2006, %fd2003, %fd1998, %fd2004;
	fma.rn.f64 	%fd2007, %fd2006, %fd1998, %fd2005;
	ld.global.nc.v2.f64 	{%fd2008, %fd2009}, [%rd166+32];
	fma.rn.f64 	%fd2010, %fd2007, %fd1998, %fd2008;
	fma.rn.f64 	%fd2011, %fd2010, %fd1998, %fd2009;
	fma.rn.f64 	%fd2012, %fd2011, %fd3694, %fd3694;
	fma.rn.f64 	%fd2013, %fd2011, %fd1998, 0d3FF0000000000000;
	selp.f64 	%fd2014, %fd2013, %fd2012, %p199;
	and.b32  	%r602, %r986, 2;
	setp.eq.s32 	%p200, %r602, 0;
	mov.f64 	%fd2015, 0d0000000000000000;
	sub.f64 	%fd2016, %fd2015, %fd2014;
	selp.f64 	%fd2017, %fd2014, %fd2016, %p200;
	neg.f64 	%fd2018, %fd324;
	mul.f64 	%fd2019, %fd2017, %fd2018;
	fma.rn.f64 	%fd3695, %fd2017, %fd2018, %fd2019;
$L__BB0_249:
	add.f64 	%fd2020, %fd3689, %fd3695;
	div.rn.f64 	%fd333, %fd2020, 0d4008000000000000;
	setp.leu.f64 	%p201, %fd333, 0d0000000000000000;
	@%p201 bra 	$L__BB0_251;
	ld.global.f64 	%fd2022, [%rd8];
	mul.f64 	%fd2023, %fd2, %fd333;
	mul.f64 	%fd334, %fd2023, %fd2022;
	fma.rn.f64 	%fd3719, %fd334, 0d4000000000000000, %fd3719;
	bra.uni 	$L__BB0_320;
$L__BB0_251:
	mul.f64 	%fd2021, %fd2, %fd333;
	mul.f64 	%fd335, %fd303, %fd2021;
	fma.rn.f64 	%fd3719, %fd335, 0d4000000000000000, %fd3719;
	bra.uni 	$L__BB0_320;
$L__BB0_252:
	add.s32 	%r508, %r93, -1;
	mad.lo.s32 	%r152, %r508, %r361, %r508;
	setp.ne.s32 	%p122, %r93, 1;
	@%p122 bra 	$L__BB0_280;
	cvt.u64.u32 	%rd130, %r152;
	cvt.s64.s32 	%rd131, %r5;
	add.s64 	%rd132, %rd131, %rd130;
	shl.b64 	%rd133, %rd132, 3;
	add.s64 	%rd134, %rd5, %rd133;
	ld.global.f64 	%fd338, [%rd134+-8];
	setp.leu.f64 	%p149, %fd338, 0d0000000000000000;
	@%p149 bra 	$L__BB0_275;
	ld.global.f64 	%fd3702, [%rd8];
	add.s32 	%r537, %r359, -1;
	setp.gt.u32 	%p152, %r537, 2;
	@%p152 bra 	$L__BB0_274;
	ld.global.f64 	%fd1753, [%rd6];
	sub.f64 	%fd340, %fd1753, %fd1;
	setp.ne.s32 	%p153, %r359, 1;
	mov.f64 	%fd3701, 0d0000000000000000;
	@%p153 bra 	$L__BB0_273;
	ld.global.f64 	%fd341, [%rd7];
	abs.f64 	%fd342, %fd873;
	setp.neu.f64 	%p154, %fd342, 0d7FF0000000000000;
	@%p154 bra 	$L__BB0_258;
	mov.f64 	%fd1759, 0d0000000000000000;
	mul.rn.f64 	%fd3696, %fd873, %fd1759;
	mov.b32 	%r987, 0;
	bra.uni 	$L__BB0_260;
$L__BB0_258:
	mul.f64 	%fd1754, %fd873, 0d3FE45F306DC9C883;
	cvt.rni.s32.f64 	%r987, %fd1754;
	cvt.rn.f64.s32 	%fd1755, %r987;
	fma.rn.f64 	%fd1756, %fd1755, 0dBFF921FB54442D18, %fd873;
	fma.rn.f64 	%fd1757, %fd1755, 0dBC91A62633145C00, %fd1756;
	fma.rn.f64 	%fd3696, %fd1755, 0dB97B839A252049C0, %fd1757;
	setp.ltu.f64 	%p155, %fd342, 0d41E0000000000000;
	@%p155 bra 	$L__BB0_260;
	{ // callseq 21, 0
	.param .b64 param0;
	st.param.f64 	[param0], %fd873;
	.param .align 16 .b8 retval0[16];
	call.uni (retval0), 
	__internal_trig_reduction_slowpathd, 
	(
	param0
	);
	ld.param.f64 	%fd3696, [retval0];
	ld.param.b32 	%r987, [retval0+8];
	} // callseq 21
$L__BB0_260:
	shl.b32 	%r540, %r987, 6;
	cvt.u64.u32 	%rd135, %r540;
	and.b64  	%rd136, %rd135, 64;
	mov.u64 	%rd137, __cudart_sin_cos_coeffs;
	add.s64 	%rd138, %rd137, %rd136;
	mul.rn.f64 	%fd1760, %fd3696, %fd3696;
	and.b32  	%r541, %r987, 1;
	setp.eq.b32 	%p156, %r541, 1;
	selp.f64 	%fd1761, 0dBDA8FF8320FD8164, 0d3DE5DB65F9785EBA, %p156;
	ld.global.nc.v2.f64 	{%fd1762, %fd1763}, [%rd138];
	fma.rn.f64 	%fd1764, %fd1761, %fd1760, %fd1762;
	fma.rn.f64 	%fd1765, %fd1764, %fd1760, %fd1763;
	ld.global.nc.v2.f64 	{%fd1766, %fd1767}, [%rd138+16];
	fma.rn.f64 	%fd1768, %fd1765, %fd1760, %fd1766;
	fma.rn.f64 	%fd1769, %fd1768, %fd1760, %fd1767;
	ld.global.nc.v2.f64 	{%fd1770, %fd1771}, [%rd138+32];
	fma.rn.f64 	%fd1772, %fd1769, %fd1760, %fd1770;
	fma.rn.f64 	%fd1773, %fd1772, %fd1760, %fd1771;
	fma.rn.f64 	%fd1774, %fd1773, %fd3696, %fd3696;
	fma.rn.f64 	%fd1775, %fd1773, %fd1760, 0d3FF0000000000000;
	selp.f64 	%fd1776, %fd1775, %fd1774, %p156;
	and.b32  	%r542, %r987, 2;
	setp.eq.s32 	%p157, %r542, 0;
	mov.f64 	%fd1777, 0d0000000000000000;
	sub.f64 	%fd1778, %fd1777, %fd1776;
	selp.f64 	%fd347, %fd1776, %fd1778, %p157;
	abs.f64 	%fd348, %fd347;
	setp.neu.f64 	%p158, %fd348, 0d7FF0000000000000;
	@%p158 bra 	$L__BB0_262;
	mov.f64 	%fd1784, 0d0000000000000000;
	mul.rn.f64 	%fd3698, %fd347, %fd1784;
	mov.b32 	%r989, 1;
	bra.uni 	$L__BB0_265;
$L__BB0_262:
	mul.f64 	%fd1779, %fd347, 0d3FE45F306DC9C883;
	cvt.rni.s32.f64 	%r988, %fd1779;
	cvt.rn.f64.s32 	%fd1780, %r988;
	fma.rn.f64 	%fd1781, %fd1780, 0dBFF921FB54442D18, %fd347;
	fma.rn.f64 	%fd1782, %fd1780, 0dBC91A62633145C00, %fd1781;
	fma.rn.f64 	%fd3698, %fd1780, 0dB97B839A252049C0, %fd1782;
	setp.ltu.f64 	%p159, %fd348, 0d41E0000000000000;
	@%p159 bra 	$L__BB0_264;
	{ // callseq 22, 0
	.param .b64 param0;
	st.param.f64 	[param0], %fd347;
	.param .align 16 .b8 retval0[16];
	call.uni (retval0), 
	__internal_trig_reduction_slowpathd, 
	(
	param0
	);
	ld.param.f64 	%fd3698, [retval0];
	ld.param.b32 	%r988, [retval0+8];
	} // callseq 22
$L__BB0_264:
	add.s32 	%r989, %r988, 1;
$L__BB0_265:
	shl.b32 	%r545, %r989, 6;
	cvt.u64.u32 	%rd139, %r545;
	and.b64  	%rd140, %rd139, 64;
	mov.u64 	%rd141, __cudart_sin_cos_coeffs;
	add.s64 	%rd142, %rd141, %rd140;
	mul.rn.f64 	%fd1785, %fd3698, %fd3698;
	and.b32  	%r546, %r989, 1;
	setp.eq.b32 	%p161, %r546, 1;
	selp.f64 	%fd1786, 0dBDA8FF8320FD8164, 0d3DE5DB65F9785EBA, %p161;
	ld.global.nc.v2.f64 	{%fd1787, %fd1788}, [%rd142];
	fma.rn.f64 	%fd1789, %fd1786, %fd1785, %fd1787;
	fma.rn.f64 	%fd1790, %fd1789, %fd1785, %fd1788;
	ld.global.nc.v2.f64 	{%fd1791, %fd1792}, [%rd142+16];
	fma.rn.f64 	%fd1793, %fd1790, %fd1785, %fd1791;
	fma.rn.f64 	%fd1794, %fd1793, %fd1785, %fd1792;
	ld.global.nc.v2.f64 	{%fd1795, %fd1796}, [%rd142+32];
	fma.rn.f64 	%fd1797, %fd1794, %fd1785, %fd1795;
	fma.rn.f64 	%fd1798, %fd1797, %fd1785, %fd1796;
	fma.rn.f64 	%fd1799, %fd1798, %fd3698, %fd3698;
	fma.rn.f64 	%fd1800, %fd1798, %fd1785, 0d3FF0000000000000;
	selp.f64 	%fd1801, %fd1800, %fd1799, %p161;
	and.b32  	%r547, %r989, 2;
	setp.eq.s32 	%p162, %r547, 0;
	mov.f64 	%fd1802, 0d0000000000000000;
	sub.f64 	%fd1803, %fd1802, %fd1801;
	selp.f64 	%fd1804, %fd1801, %fd1803, %p162;
	fma.rn.f64 	%fd354, %fd340, %fd1804, 0d4000000000000000;
	@%p158 bra 	$L__BB0_267;
	mov.f64 	%fd1810, 0d0000000000000000;
	mul.rn.f64 	%fd3699, %fd347, %fd1810;
	mov.b32 	%r990, 0;
	bra.uni 	$L__BB0_269;
$L__BB0_267:
	mul.f64 	%fd1805, %fd347, 0d3FE45F306DC9C883;
	cvt.rni.s32.f64 	%r990, %fd1805;
	cvt.rn.f64.s32 	%fd1806, %r990;
	fma.rn.f64 	%fd1807, %fd1806, 0dBFF921FB54442D18, %fd347;
	fma.rn.f64 	%fd1808, %fd1806, 0dBC91A62633145C00, %fd1807;
	fma.rn.f64 	%fd3699, %fd1806, 0dB97B839A252049C0, %fd1808;
	setp.ltu.f64 	%p163, %fd348, 0d41E0000000000000;
	@%p163 bra 	$L__BB0_269;
	{ // callseq 23, 0
	.param .b64 param0;
	st.param.f64 	[param0], %fd347;
	.param .align 16 .b8 retval0[16];
	call.uni (retval0), 
	__internal_trig_reduction_slowpathd, 
	(
	param0
	);
	ld.param.f64 	%fd3699, [retval0];
	ld.param.b32 	%r990, [retval0+8];
	} // callseq 23
$L__BB0_269:
	shl.b32 	%r550, %r990, 6;
	cvt.u64.u32 	%rd143, %r550;
	and.b64  	%rd144, %rd143, 64;
	mov.u64 	%rd145, __cudart_sin_cos_coeffs;
	add.s64 	%rd146, %rd145, %rd144;
	mul.rn.f64 	%fd1811, %fd3699, %fd3699;
	and.b32  	%r551, %r990, 1;
	setp.eq.b32 	%p164, %r551, 1;
	selp.f64 	%fd1812, 0dBDA8FF8320FD8164, 0d3DE5DB65F9785EBA, %p164;
	ld.global.nc.v2.f64 	{%fd1813, %fd1814}, [%rd146];
	fma.rn.f64 	%fd1815, %fd1812, %fd1811, %fd1813;
	fma.rn.f64 	%fd1816, %fd1815, %fd1811, %fd1814;
	ld.global.nc.v2.f64 	{%fd1817, %fd1818}, [%rd146+16];
	fma.rn.f64 	%fd1819, %fd1816, %fd1811, %fd1817;
	fma.rn.f64 	%fd1820, %fd1819, %fd1811, %fd1818;
	ld.global.nc.v2.f64 	{%fd1821, %fd1822}, [%rd146+32];
	fma.rn.f64 	%fd1823, %fd1820, %fd1811, %fd1821;
	fma.rn.f64 	%fd1824, %fd1823, %fd1811, %fd1822;
	fma.rn.f64 	%fd1825, %fd1824, %fd3699, %fd3699;
	fma.rn.f64 	%fd1826, %fd1824, %fd1811, 0d3FF0000000000000;
	selp.f64 	%fd1827, %fd1826, %fd1825, %p164;
	and.b32  	%r552, %r990, 2;
	setp.eq.s32 	%p165, %r552, 0;
	mov.f64 	%fd1828, 0d0000000000000000;
	sub.f64 	%fd1829, %fd1828, %fd1827;
	selp.f64 	%fd1830, %fd1827, %fd1829, %p165;
	fma.rn.f64 	%fd359, %fd341, %fd1830, %fd354;
	neg.f64 	%fd1831, %fd340;
	mul.f64 	%fd1832, %fd340, %fd1831;
	mul.f64 	%fd1833, %fd341, %fd341;
	sub.f64 	%fd360, %fd1832, %fd1833;
	fma.rn.f64 	%fd1834, %fd360, 0d3FF71547652B82FE, 0d4338000000000000;
	{
	.reg .b32 %temp; 
	mov.b64 	{%r164, %temp}, %fd1834;
	}
	mov.f64 	%fd1835, 0dC338000000000000;
	add.rn.f64 	%fd1836, %fd1834, %fd1835;
	fma.rn.f64 	%fd1837, %fd1836, 0dBFE62E42FEFA39EF, %fd360;
	fma.rn.f64 	%fd1838, %fd1836, 0dBC7ABC9E3B39803F, %fd1837;
	fma.rn.f64 	%fd1839, %fd1838, 0d3E5ADE1569CE2BDF, 0d3E928AF3FCA213EA;
	fma.rn.f64 	%fd1840, %fd1839, %fd1838, 0d3EC71DEE62401315;
	fma.rn.f64 	%fd1841, %fd1840, %fd1838, 0d3EFA01997C89EB71;
	fma.rn.f64 	%fd1842, %fd1841, %fd1838, 0d3F2A01A014761F65;
	fma.rn.f64 	%fd1843, %fd1842, %fd1838, 0d3F56C16C1852B7AF;
	fma.rn.f64 	%fd1844, %fd1843, %fd1838, 0d3F81111111122322;
	fma.rn.f64 	%fd1845, %fd1844, %fd1838, 0d3FA55555555502A1;
	fma.rn.f64 	%fd1846, %fd1845, %fd1838, 0d3FC5555555555511;
	fma.rn.f64 	%fd1847, %fd1846, %fd1838, 0d3FE000000000000B;
	fma.rn.f64 	%fd1848, %fd1847, %fd1838, 0d3FF0000000000000;
	fma.rn.f64 	%fd1849, %fd1848, %fd1838, 0d3FF0000000000000;
	{
	.reg .b32 %temp; 
	mov.b64 	{%r165, %temp}, %fd1849;
	}
	{
	.reg .b32 %temp; 
	mov.b64 	{%temp, %r166}, %fd1849;
	}
	shl.b32 	%r553, %r164, 20;
	add.s32 	%r554, %r553, %r166;
	mov.b64 	%fd3700, {%r165, %r554};
	{
	.reg .b32 %temp; 
	mov.b64 	{%temp, %r555}, %fd360;
	}
	mov.b32 	%f22, %r555;
	abs.f32 	%f7, %f22;
	setp.lt.f32 	%p166, %f7, 0f4086232B;
	@%p166 bra 	$L__BB0_272;
	setp.lt.f64 	%p167, %fd360, 0d0000000000000000;
	add.f64 	%fd1850, %fd360, 0d7FF0000000000000;
	selp.f64 	%fd3700, 0d0000000000000000, %fd1850, %p167;
	setp.geu.f32 	%p168, %f7, 0f40874800;
	@%p168 bra 	$L__BB0_272;
	shr.u32 	%r556, %r164, 31;
	add.s32 	%r557, %r164, %r556;
	shr.s32 	%r558, %r557, 1;
	shl.b32 	%r559, %r558, 20;
	add.s32 	%r560, %r166, %r559;
	mov.b64 	%fd1851, {%r165, %r560};
	sub.s32 	%r561, %r164, %r558;
	shl.b32 	%r562, %r561, 20;
	add.s32 	%r563, %r562, 1072693248;
	mov.b32 	%r564, 0;
	mov.b64 	%fd1852, {%r564, %r563};
	mul.f64 	%fd3700, %fd1852, %fd1851;
$L__BB0_272:
	fma.rn.f64 	%fd3701, %fd877, %fd3700, %fd359;
$L__BB0_273:
	sub.f64 	%fd1853, %fd3702, %fd3701;
	mov.f64 	%fd1854, 0d3FF0000000000000;
	sub.f64 	%fd1855, %fd1854, %fd876;
	ld.global.f64 	%fd1856, [%rd8+8];
	sub.f64 	%fd1857, %fd1856, %fd3702;
	mul.f64 	%fd1858, %fd1855, %fd1857;
	fma.rn.f64 	%fd1859, %fd876, %fd1853, %fd1858;
	fma.rn.f64 	%fd3702, %fd1859, 0d3FE0000000000000, %fd3702;
$L__BB0_274:
	mul.f64 	%fd1860, %fd2, %fd338;
	mul.f64 	%fd3718, %fd3702, %fd1860;
	bra.uni 	$L__BB0_319;
$L__BB0_275:
	ld.global.f64 	%fd1735, [%rd8+16];
	ld.global.f64 	%fd370, [%rd8+8];
	sub.f64 	%fd371, %fd1735, %fd370;
	ld.global.f64 	%fd1736, [%rd8];
	sub.f64 	%fd372, %fd370, %fd1736;
	abs.f64 	%fd1737, %fd372;
	setp.leu.f64 	%p150, %fd1737, %fd875;
	mov.f64 	%fd3703, 0d0000000000000000;
	@%p150 bra 	$L__BB0_277;
	div.rn.f64 	%fd1738, %fd371, %fd372;
	min.f64 	%fd1739, %fd1738, 0d3FF0000000000000;
	max.f64 	%fd3703, %fd1739, 0d0000000000000000;
$L__BB0_277:
	abs.f64 	%fd1741, %fd371;
	setp.leu.f64 	%p151, %fd1741, %fd875;
	mov.f64 	%fd3704, 0d0000000000000000;
	@%p151 bra 	$L__BB0_279;
	div.rn.f64 	%fd1742, %fd372, %fd371;
	min.f64 	%fd1743, %fd1742, 0d3FF0000000000000;
	max.f64 	%fd3704, %fd1743, 0d0000000000000000;
$L__BB0_279:
	mul.f64 	%fd1744, %fd876, %fd3704;
	mov.f64 	%fd1745, 0d3FF0000000000000;
	sub.f64 	%fd1746, %fd1745, %fd876;
	mul.f64 	%fd1747, %fd1746, %fd3703;
	mul.f64 	%fd1748, %fd1747, %fd372;
	fma.rn.f64 	%fd1749, %fd371, %fd1744, %fd1748;
	fma.rn.f64 	%fd1750, %fd1749, 0dBFE0000000000000, %fd370;
	mul.f64 	%fd1751, %fd2, %fd338;
	mul.f64 	%fd3718, %fd1751, %fd1750;
	bra.uni 	$L__BB0_319;
$L__BB0_280:
	setp.ne.s32 	%p123, %r93, %r360;
	@%p123 bra 	$L__BB0_308;
	cvt.s64.s32 	%rd113, %r152;
	cvt.s64.s32 	%rd114, %r5;
	add.s64 	%rd115, %rd114, %rd113;
	shl.b64 	%rd116, %rd115, 3;
	add.s64 	%rd117, %rd5, %rd116;
	ld.global.f64 	%fd378, [%rd117+-8];
	setp.leu.f64 	%p129, %fd378, 0d0000000000000000;
	@%p129 bra 	$L__BB0_287;
	ld.global.f64 	%fd1717, [%rd8+8];
	ld.global.f64 	%fd379, [%rd8];
	sub.f64 	%fd380, %fd1717, %fd379;
	ld.global.f64 	%fd1718, [%rd8+-8];
	sub.f64 	%fd381, %fd379, %fd1718;
	abs.f64 	%fd1719, %fd381;
	setp.leu.f64 	%p147, %fd1719, %fd875;
	mov.f64 	%fd3705, 0d0000000000000000;
	@%p147 bra 	$L__BB0_284;
	div.rn.f64 	%fd1720, %fd380, %fd381;
	min.f64 	%fd1721, %fd1720, 0d3FF0000000000000;
	max.f64 	%fd3705, %fd1721, 0d0000000000000000;
$L__BB0_284:
	abs.f64 	%fd1723, %fd380;
	setp.leu.f64 	%p148, %fd1723, %fd875;
	mov.f64 	%fd3706, 0d0000000000000000;
	@%p148 bra 	$L__BB0_286;
	div.rn.f64 	%fd1724, %fd381, %fd380;
	min.f64 	%fd1725, %fd1724, 0d3FF0000000000000;
	max.f64 	%fd3706, %fd1725, 0d0000000000000000;
$L__BB0_286:
	mul.f64 	%fd1726, %fd876, %fd3705;
	mov.f64 	%fd1727, 0d3FF0000000000000;
	sub.f64 	%fd1728, %fd1727, %fd876;
	mul.f64 	%fd1729, %fd1728, %fd3706;
	mul.f64 	%fd1730, %fd1729, %fd380;
	fma.rn.f64 	%fd1731, %fd1726, %fd381, %fd1730;
	fma.rn.f64 	%fd1732, %fd1731, 0d3FE0000000000000, %fd379;
	mul.f64 	%fd1733, %fd2, %fd378;
	mul.f64 	%fd3718, %fd1733, %fd1732;
	bra.uni 	$L__BB0_319;
$L__BB0_287:
	ld.global.f64 	%fd3713, [%rd8+8];
	add.s32 	%r509, %r359, -1;
	setp.gt.u32 	%p130, %r509, 2;
	@%p130 bra 	$L__BB0_307;
	ld.global.f64 	%fd1608, [%rd6+8];
	add.f64 	%fd388, %fd1, %fd1608;
	setp.ne.s32 	%p131, %r359, 1;
	mov.f64 	%fd3712, 0d0000000000000000;
	@%p131 bra 	$L__BB0_306;
	ld.global.f64 	%fd389, [%rd7+8];
	abs.f64 	%fd390, %fd873;
	setp.neu.f64 	%p132, %fd390, 0d7FF0000000000000;
	@%p132 bra 	$L__BB0_291;
	mov.f64 	%fd1614, 0d0000000000000000;
	mul.rn.f64 	%fd3707, %fd873, %fd1614;
	mov.b32 	%r991, 0;
	bra.uni 	$L__BB0_293;
$L__BB0_291:
	mul.f64 	%fd1609, %fd873, 0d3FE45F306DC9C883;
	cvt.rni.s32.f64 	%r991, %fd1609;
	cvt.rn.f64.s32 	%fd1610, %r991;
	fma.rn.f64 	%fd1611, %fd1610, 0dBFF921FB54442D18, %fd873;
	fma.rn.f64 	%fd1612, %fd1610, 0dBC91A62633145C00, %fd1611;
	fma.rn.f64 	%fd3707, %fd1610, 0dB97B839A252049C0, %fd1612;
	setp.ltu.f64 	%p133, %fd390, 0d41E0000000000000;
	@%p133 bra 	$L__BB0_293;
	{ // callseq 18, 0
	.param .b64 param0;
	st.param.f64 	[param0], %fd873;
	.param .align 16 .b8 retval0[16];
	call.uni (retval0), 
	__internal_trig_reduction_slowpathd, 
	(
	param0
	);
	ld.param.f64 	%fd3707, [retval0];
	ld.param.b32 	%r991, [retval0+8];
	} // callseq 18
$L__BB0_293:
	shl.b32 	%r512, %r991, 6;
	cvt.u64.u32 	%rd118, %r512;
	and.b64  	%rd119, %rd118, 64;
	mov.u64 	%rd120, __cudart_sin_cos_coeffs;
	add.s64 	%rd121, %rd120, %rd119;
	mul.rn.f64 	%fd1615, %fd3707, %fd3707;
	and.b32  	%r513, %r991, 1;
	setp.eq.b32 	%p134, %r513, 1;
	selp.f64 	%fd1616, 0dBDA8FF8320FD8164, 0d3DE5DB65F9785EBA, %p134;
	ld.global.nc.v2.f64 	{%fd1617, %fd1618}, [%rd121];
	fma.rn.f64 	%fd1619, %fd1616, %fd1615, %fd1617;
	fma.rn.f64 	%fd1620, %fd1619, %fd1615, %fd1618;
	ld.global.nc.v2.f64 	{%fd1621, %fd1622}, [%rd121+16];
	fma.rn.f64 	%fd1623, %fd1620, %fd1615, %fd1621;
	fma.rn.f64 	%fd1624, %fd1623, %fd1615, %fd1622;
	ld.global.nc.v2.f64 	{%fd1625, %fd1626}, [%rd121+32];
	fma.rn.f64 	%fd1627, %fd1624, %fd1615, %fd1625;
	fma.rn.f64 	%fd1628, %fd1627, %fd1615, %fd1626;
	fma.rn.f64 	%fd1629, %fd1628, %fd3707, %fd3707;
	fma.rn.f64 	%fd1630, %fd1628, %fd1615, 0d3FF0000000000000;
	selp.f64 	%fd1631, %fd1630, %fd1629, %p134;
	and.b32  	%r514, %r991, 2;
	setp.eq.s32 	%p135, %r514, 0;
	mov.f64 	%fd1632, 0d0000000000000000;
	sub.f64 	%fd1633, %fd1632, %fd1631;
	selp.f64 	%fd395, %fd1631, %fd1633, %p135;
	abs.f64 	%fd396, %fd395;
	setp.neu.f64 	%p136, %fd396, 0d7FF0000000000000;
	@%p136 bra 	$L__BB0_295;
	mov.f64 	%fd1639, 0d0000000000000000;
	mul.rn.f64 	%fd3709, %fd395, %fd1639;
	mov.b32 	%r993, 1;
	bra.uni 	$L__BB0_298;
$L__BB0_295:
	mul.f64 	%fd1634, %fd395, 0d3FE45F306DC9C883;
	cvt.rni.s32.f64 	%r992, %fd1634;
	cvt.rn.f64.s32 	%fd1635, %r992;
	fma.rn.f64 	%fd1636, %fd1635, 0dBFF921FB54442D18, %fd395;
	fma.rn.f64 	%fd1637, %fd1635, 0dBC91A62633145C00, %fd1636;
	fma.rn.f64 	%fd3709, %fd1635, 0dB97B839A252049C0, %fd1637;
	setp.ltu.f64 	%p137, %fd396, 0d41E0000000000000;
	@%p137 bra 	$L__BB0_297;
	{ // callseq 19, 0
	.param .b64 param0;
	st.param.f64 	[param0], %fd395;
	.param .align 16 .b8 retval0[16];
	call.uni (retval0), 
	__internal_trig_reduction_slowpathd, 
	(
	param0
	);
	ld.param.f64 	%fd3709, [retval0];
	ld.param.b32 	%r992, [retval0+8];
	} // callseq 19
$L__BB0_297:
	add.s32 	%r993, %r992, 1;
$L__BB0_298:
	shl.b32 	%r517, %r993, 6;
	cvt.u64.u32 	%rd122, %r517;
	and.b64  	%rd123, %rd122, 64;
	mov.u64 	%rd124, __cudart_sin_cos_coeffs;
	add.s64 	%rd125, %rd124, %rd123;
	mul.rn.f64 	%fd1640, %fd3709, %fd3709;
	and.b32  	%r518, %r993, 1;
	setp.eq.b32 	%p139, %r518, 1;
	selp.f64 	%fd1641, 0dBDA8FF8320FD8164, 0d3DE5DB65F9785EBA, %p139;
	ld.global.nc.v2.f64 	{%fd1642, %fd1643}, [%rd125];
	fma.rn.f64 	%fd1644, %fd1641, %fd1640, %fd1642;
	fma.rn.f64 	%fd1645, %fd1644, %fd1640, %fd1643;
	ld.global.nc.v2.f64 	{%fd1646, %fd1647}, [%rd125+16];
	fma.rn.f64 	%fd1648, %fd1645, %fd1640, %fd1646;
	fma.rn.f64 	%fd1649, %fd1648, %fd1640, %fd1647;
	ld.global.nc.v2.f64 	{%fd1650, %fd1651}, [%rd125+32];
	fma.rn.f64 	%fd1652, %fd1649, %fd1640, %fd1650;
	fma.rn.f64 	%fd1653, %fd1652, %fd1640, %fd1651;
	fma.rn.f64 	%fd1654, %fd1653, %fd3709, %fd3709;
	fma.rn.f64 	%fd1655, %fd1653, %fd1640, 0d3FF0000000000000;
	selp.f64 	%fd1656, %fd1655, %fd1654, %p139;
	and.b32  	%r519, %r993, 2;
	setp.eq.s32 	%p140, %r519, 0;
	mov.f64 	%fd1657, 0d0000000000000000;
	sub.f64 	%fd1658, %fd1657, %fd1656;
	selp.f64 	%fd1659, %fd1656, %fd1658, %p140;
	fma.rn.f64 	%fd402, %fd388, %fd1659, 0d4000000000000000;
	@%p136 bra 	$L__BB0_300;
	mov.f64 	%fd1665, 0d0000000000000000;
	mul.rn.f64 	%fd3710, %fd395, %fd1665;
	mov.b32 	%r994, 0;
	bra.uni 	$L__BB0_302;
$L__BB0_300:
	mul.f64 	%fd1660, %fd395, 0d3FE45F306DC9C883;
	cvt.rni.s32.f64 	%r994, %fd1660;
	cvt.rn.f64.s32 	%fd1661, %r994;
	fma.rn.f64 	%fd1662, %fd1661, 0dBFF921FB54442D18, %fd395;
	fma.rn.f64 	%fd1663, %fd1661, 0dBC91A62633145C00, %fd1662;
	fma.rn.f64 	%fd3710, %fd1661, 0dB97B839A252049C0, %fd1663;
	setp.ltu.f64 	%p141, %fd396, 0d41E0000000000000;
	@%p141 bra 	$L__BB0_302;
	{ // callseq 20, 0
	.param .b64 param0;
	st.param.f64 	[param0], %fd395;
	.param .align 16 .b8 retval0[16];
	call.uni (retval0), 
	__internal_trig_reduction_slowpathd, 
	(
	param0
	);
	ld.param.f64 	%fd3710, [retval0];
	ld.param.b32 	%r994, [retval0+8];
	} // callseq 20
$L__BB0_302:
	shl.b32 	%r522, %r994, 6;
	cvt.u64.u32 	%rd126, %r522;
	and.b64  	%rd127, %rd126, 64;
	mov.u64 	%rd128, __cudart_sin_cos_coeffs;
	add.s64 	%rd129, %rd128, %rd127;
	mul.rn.f64 	%fd1666, %fd3710, %fd3710;
	and.b32  	%r523, %r994, 1;
	setp.eq.b32 	%p142, %r523, 1;
	selp.f64 	%fd1667, 0dBDA8FF8320FD8164, 0d3DE5DB65F9785EBA, %p142;
	ld.global.nc.v2.f64 	{%fd1668, %fd1669}, [%rd129];
	fma.rn.f64 	%fd1670, %fd1667, %fd1666, %fd1668;
	fma.rn.f64 	%fd1671, %fd1670, %fd1666, %fd1669;
	ld.global.nc.v2.f64 	{%fd1672, %fd1673}, [%rd129+16];
	fma.rn.f64 	%fd1674, %fd1671, %fd1666, %fd1672;
	fma.rn.f64 	%fd1675, %fd1674, %fd1666, %fd1673;
	ld.global.nc.v2.f64 	{%fd1676, %fd1677}, [%rd129+32];
	fma.rn.f64 	%fd1678, %fd1675, %fd1666, %fd1676;
	fma.rn.f64 	%fd1679, %fd1678, %fd1666, %fd1677;
	fma.rn.f64 	%fd1680, %fd1679, %fd3710, %fd3710;
	fma.rn.f64 	%fd1681, %fd1679, %fd1666, 0d3FF0000000000000;
	selp.f64 	%fd1682, %fd1681, %fd1680, %p142;
	and.b32  	%r524, %r994, 2;
	setp.eq.s32 	%p143, %r524, 0;
	mov.f64 	%fd1683, 0d0000000000000000;
	sub.f64 	%fd1684, %fd1683, %fd1682;
	selp.f64 	%fd1685, %fd1682, %fd1684, %p143;
	fma.rn.f64 	%fd407, %fd389, %fd1685, %fd402;
	neg.f64 	%fd1686, %fd388;
	mul.f64 	%fd1687, %fd388, %fd1686;
	mul.f64 	%fd1688, %fd389, %fd389;
	sub.f64 	%fd408, %fd1687, %fd1688;
	fma.rn.f64 	%fd1689, %fd408, 0d3FF71547652B82FE, 0d4338000000000000;
	{
	.reg .b32 %temp; 
	mov.b64 	{%r178, %temp}, %fd1689;
	}
	mov.f64 	%fd1690, 0dC338000000000000;
	add.rn.f64 	%fd1691, %fd1689, %fd1690;
	fma.rn.f64 	%fd1692, %fd1691, 0dBFE62E42FEFA39EF, %fd408;
	fma.rn.f64 	%fd1693, %fd1691, 0dBC7ABC9E3B39803F, %fd1692;
	fma.rn.f64 	%fd1694, %fd1693, 0d3E5ADE1569CE2BDF, 0d3E928AF3FCA213EA;
	fma.rn.f64 	%fd1695, %fd1694, %fd1693, 0d3EC71DEE62401315;
	fma.rn.f64 	%fd1696, %fd1695, %fd1693, 0d3EFA01997C89EB71;
	fma.rn.f64 	%fd1697, %fd1696, %fd1693, 0d3F2A01A014761F65;
	fma.rn.f64 	%fd1698, %fd1697, %fd1693, 0d3F56C16C1852B7AF;
	fma.rn.f64 	%fd1699, %fd1698, %fd1693, 0d3F81111111122322;
	fma.rn.f64 	%fd1700, %fd1699, %fd1693, 0d3FA55555555502A1;
	fma.rn.f64 	%fd1701, %fd1700, %fd1693, 0d3FC5555555555511;
	fma.rn.f64 	%fd1702, %fd1701, %fd1693, 0d3FE000000000000B;
	fma.rn.f64 	%fd1703, %fd1702, %fd1693, 0d3FF0000000000000;
	fma.rn.f64 	%fd1704, %fd1703, %fd1693, 0d3FF0000000000000;
	{
	.reg .b32 %temp; 
	mov.b64 	{%r179, %temp}, %fd1704;
	}
	{
	.reg .b32 %temp; 
	mov.b64 	{%temp, %r180}, %fd1704;
	}
	shl.b32 	%r525, %r178, 20;
	add.s32 	%r526, %r525, %r180;
	mov.b64 	%fd3711, {%r179, %r526};
	{
	.reg .b32 %temp; 
	mov.b64 	{%temp, %r527}, %fd408;
	}
	mov.b32 	%f21, %r527;
	abs.f32 	%f8, %f21;
	setp.lt.f32 	%p144, %f8, 0f4086232B;
	@%p144 bra 	$L__BB0_305;
	setp.lt.f64 	%p145, %fd408, 0d0000000000000000;
	add.f64 	%fd1705, %fd408, 0d7FF0000000000000;
	selp.f64 	%fd3711, 0d0000000000000000, %fd1705, %p145;
	setp.geu.f32 	%p146, %f8, 0f40874800;
	@%p146 bra 	$L__BB0_305;
	shr.u32 	%r528, %r178, 31;
	add.s32 	%r529, %r178, %r528;
	shr.s32 	%r530, %r529, 1;
	shl.b32 	%r531, %r530, 20;
	add.s32 	%r532, %r180, %r531;
	mov.b64 	%fd1706, {%r179, %r532};
	sub.s32 	%r533, %r178, %r530;
	shl.b32 	%r534, %r533, 20;
	add.s32 	%r535, %r534, 1072693248;
	mov.b32 	%r536, 0;
	mov.b64 	%fd1707, {%r536, %r535};
	mul.f64 	%fd3711, %fd1707, %fd1706;
$L__BB0_305:
	fma.rn.f64 	%fd3712, %fd877, %fd3711, %fd407;
$L__BB0_306:
	sub.f64 	%fd1708, %fd3712, %fd3713;
	mov.f64 	%fd1709, 0d3FF0000000000000;
	sub.f64 	%fd1710, %fd1709, %fd876;
	ld.global.f64 	%fd1711, [%rd8];
	sub.f64 	%fd1712, %fd3713, %fd1711;
	mul.f64 	%fd1713, %fd1710, %fd1712;
	fma.rn.f64 	%fd1714, %fd876, %fd1708, %fd1713;
	fma.rn.f64 	%fd3713, %fd1714, 0dBFE0000000000000, %fd3713;
$L__BB0_307:
	mul.f64 	%fd1715, %fd2, %fd378;
	mul.f64 	%fd3718, %fd3713, %fd1715;
	bra.uni 	$L__BB0_319;
$L__BB0_308:
	cvt.s64.s32 	%rd108, %r152;
	cvt.s64.s32 	%rd109, %r5;
	add.s64 	%rd110, %rd109, %rd108;
	shl.b64 	%rd111, %rd110, 3;
	add.s64 	%rd112, %rd5, %rd111;
	ld.global.f64 	%fd418, [%rd112+-8];
	setp.leu.f64 	%p124, %fd418, 0d0000000000000000;
	@%p124 bra 	$L__BB0_314;
	ld.global.f64 	%fd1590, [%rd8+8];
	ld.global.f64 	%fd419, [%rd8];
	sub.f64 	%fd420, %fd1590, %fd419;
	ld.global.f64 	%fd1591, [%rd8+-8];
	sub.f64 	%fd421, %fd419, %fd1591;
	abs.f64 	%fd1592, %fd421;
	setp.leu.f64 	%p127, %fd1592, %fd875;
	mov.f64 	%fd3714, 0d0000000000000000;
	@%p127 bra 	$L__BB0_311;
	div.rn.f64 	%fd1593, %fd420, %fd421;
	min.f64 	%fd1594, %fd1593, 0d3FF0000000000000;
	max.f64 	%fd3714, %fd1594, 0d0000000000000000;
$L__BB0_311:
	abs.f64 	%fd1596, %fd420;
	setp.leu.f64 	%p128, %fd1596, %fd875;
	mov.f64 	%fd3715, 0d0000000000000000;
	@%p128 bra 	$L__BB0_313;
	div.rn.f64 	%fd1597, %fd421, %fd420;
	min.f64 	%fd1598, %fd1597, 0d3FF0000000000000;
	max.f64 	%fd3715, %fd1598, 0d0000000000000000;
$L__BB0_313:
	mul.f64 	%fd1599, %fd876, %fd3714;
	mov.f64 	%fd1600, 0d3FF0000000000000;
	sub.f64 	%fd1601, %fd1600, %fd876;
	mul.f64 	%fd1602, %fd1601, %fd3715;
	mul.f64 	%fd1603, %fd1602, %fd420;
	fma.rn.f64 	%fd1604, %fd1599, %fd421, %fd1603;
	fma.rn.f64 	%fd1605, %fd1604, 0d3FE0000000000000, %fd419;
	mul.f64 	%fd1606, %fd2, %fd418;
	mul.f64 	%fd3718, %fd1606, %fd1605;
	bra.uni 	$L__BB0_319;
$L__BB0_314:
	ld.global.f64 	%fd1572, [%rd8+16];
	ld.global.f64 	%fd427, [%rd8+8];
	sub.f64 	%fd428, %fd1572, %fd427;
	ld.global.f64 	%fd1573, [%rd8];
	sub.f64 	%fd429, %fd427, %fd1573;
	abs.f64 	%fd1574, %fd429;
	setp.leu.f64 	%p125, %fd1574, %fd875;
	mov.f64 	%fd3716, 0d0000000000000000;
	@%p125 bra 	$L__BB0_316;
	div.rn.f64 	%fd1575, %fd428, %fd429;
	min.f64 	%fd1576, %fd1575, 0d3FF0000000000000;
	max.f64 	%fd3716, %fd1576, 0d0000000000000000;
$L__BB0_316:
	abs.f64 	%fd1578, %fd428;
	setp.leu.f64 	%p126, %fd1578, %fd875;
	mov.f64 	%fd3717, 0d0000000000000000;
	@%p126 bra 	$L__BB0_318;
	div.rn.f64 	%fd1579, %fd429, %fd428;
	min.f64 	%fd1580, %fd1579, 0d3FF0000000000000;
	max.f64 	%fd3717, %fd1580, 0d0000000000000000;
$L__BB0_318:
	mul.f64 	%fd1581, %fd876, %fd3717;
	mov.f64 	%fd1582, 0d3FF0000000000000;
	sub.f64 	%fd1583, %fd1582, %fd876;
	mul.f64 	%fd1584, %fd1583, %fd3716;
	mul.f64 	%fd1585, %fd1584, %fd429;
	fma.rn.f64 	%fd1586, %fd428, %fd1581, %fd1585;
	fma.rn.f64 	%fd1587, %fd1586, 0dBFE0000000000000, %fd427;
	mul.f64 	%fd1588, %fd2, %fd418;
	mul.f64 	%fd3718, %fd1588, %fd1587;
$L__BB0_319:
	setp.eq.s32 	%p169, %r93, 1;
	add.f64 	%fd1861, %fd3718, %fd3718;
	selp.f64 	%fd1862, %fd1861, %fd3718, %p169;
	add.f64 	%fd3719, %fd3719, %fd1862;
$L__BB0_320:
	add.s32 	%r650, %r5, -1;
	add.s32 	%r181, %r361, 1;
	rem.s32 	%r182, %r650, %r181;
	setp.ne.s32 	%p240, %r182, 0;
	mul.wide.s32 	%rd197, %r360, 8;
	add.s64 	%rd9, %rd8, %rd197;
	@%p240 bra 	$L__BB0_412;
	add.s32 	%r709, %r359, -1;
	setp.gt.u32 	%p289, %r709, 2;
	@%p289 bra 	$L__BB0_480;
	setp.lt.s32 	%p290, %r3, 1;
	setp.ge.s32 	%p291, %r3, %r360;
	or.pred  	%p292, %p290, %p291;
	@%p292 bra 	$L__BB0_365;
	ld.global.f64 	%fd438, [%rd6];
	setp.ne.s32 	%p327, %r359, 1;
	mov.f64 	%fd3735, 0d0000000000000000;
	@%p327 bra 	$L__BB0_341;
	ld.global.f64 	%fd439, [%rd7];
	abs.f64 	%fd440, %fd873;
	setp.neu.f64 	%p328, %fd440, 0d7FF0000000000000;
	@%p328 bra 	$L__BB0_326;
	mov.f64 	%fd2737, 0d0000000000000000;
	mul.rn.f64 	%fd3720, %fd873, %fd2737;
	mov.b32 	%r995, 0;
	bra.uni 	$L__BB0_328;
$L__BB0_326:
	mul.f64 	%fd2732, %fd873, 0d3FE45F306DC9C883;
	cvt.rni.s32.f64 	%r995, %fd2732;
	cvt.rn.f64.s32 	%fd2733, %r995;
	fma.rn.f64 	%fd2734, %fd2733, 0dBFF921FB54442D18, %fd873;
	fma.rn.f64 	%fd2735, %fd2733, 0dBC91A62633145C00, %fd2734;
	fma.rn.f64 	%fd3720, %fd2733, 0dB97B839A252049C0, %fd2735;
	setp.ltu.f64 	%p329, %fd440, 0d41E0000000000000;
	@%p329 bra 	$L__BB0_328;
	{ // callseq 48, 0
	.param .b64 param0;
	st.param.f64 	[param0], %fd873;
	.param .align 16 .b8 retval0[16];
	call.uni (retval0), 
	__internal_trig_reduction_slowpathd, 
	(
	param0
	);
	ld.param.f64 	%fd3720, [retval0];
	ld.param.b32 	%r995, [retval0+8];
	} // callseq 48
$L__BB0_328:
	shl.b32 	%r754, %r995, 6;
	cvt.u64.u32 	%rd275, %r754;
	and.b64  	%rd276, %rd275, 64;
	mov.u64 	%rd277, __cudart_sin_cos_coeffs;
	add.s64 	%rd278, %rd277, %rd276;
	mul.rn.f64 	%fd2738, %fd3720, %fd3720;
	and.b32  	%r755, %r995, 1;
	setp.eq.b32 	%p330, %r755, 1;
	selp.f64 	%fd2739, 0dBDA8FF8320FD8164, 0d3DE5DB65F9785EBA, %p330;
	ld.global.nc.v2.f64 	{%fd2740, %fd2741}, [%rd278];
	fma.rn.f64 	%fd2742, %fd2739, %fd2738, %fd2740;
	fma.rn.f64 	%fd2743, %fd2742, %fd2738, %fd2741;
	ld.global.nc.v2.f64 	{%fd2744, %fd2745}, [%rd278+16];
	fma.rn.f64 	%fd2746, %fd2743, %fd2738, %fd2744;
	fma.rn.f64 	%fd2747, %fd2746, %fd2738, %fd2745;
	ld.global.nc.v2.f64 	{%fd2748, %fd2749}, [%rd278+32];
	fma.rn.f64 	%fd2750, %fd2747, %fd2738, %fd2748;
	fma.rn.f64 	%fd2751, %fd2750, %fd2738, %fd2749;
	fma.rn.f64 	%fd2752, %fd2751, %fd3720, %fd3720;
	fma.rn.f64 	%fd2753, %fd2751, %fd2738, 0d3FF0000000000000;
	selp.f64 	%fd2754, %fd2753, %fd2752, %p330;
	and.b32  	%r756, %r995, 2;
	setp.eq.s32 	%p331, %r756, 0;
	mov.f64 	%fd2755, 0d0000000000000000;
	sub.f64 	%fd2756, %fd2755, %fd2754;
	selp.f64 	%fd445, %fd2754, %fd2756, %p331;
	abs.f64 	%fd446, %fd445;
	setp.neu.f64 	%p332, %fd446, 0d7FF0000000000000;
	@%p332 bra 	$L__BB0_330;
	mov.f64 	%fd2762, 0d0000000000000000;
	mul.rn.f64 	%fd3722, %fd445, %fd2762;
	mov.b32 	%r997, 1;
	bra.uni 	$L__BB0_333;
$L__BB0_330:
	mul.f64 	%fd2757, %fd445, 0d3FE45F306DC9C883;
	cvt.rni.s32.f64 	%r996, %fd2757;
	cvt.rn.f64.s32 	%fd2758, %r996;
	fma.rn.f64 	%fd2759, %fd2758, 0dBFF921FB54442D18, %fd445;
	fma.rn.f64 	%fd2760, %fd2758, 0dBC91A62633145C00, %fd2759;
	fma.rn.f64 	%fd3722, %fd2758, 0dB97B839A252049C0, %fd2760;
	setp.ltu.f64 	%p333, %fd446, 0d41E0000000000000;
	@%p333 bra 	$L__BB0_332;
	{ // callseq 49, 0
	.param .b64 param0;
	st.param.f64 	[param0], %fd445;
	.param .align 16 .b8 retval0[16];
	call.uni (retval0), 
	__internal_trig_reduction_slowpathd, 
	(
	param0
	);
	ld.param.f64 	%fd3722, [retval0];
	ld.param.b32 	%r996, [retval0+8];
	} // callseq 49
$L__BB0_332:
	add.s32 	%r997, %r996, 1;
$L__BB0_333:
	shl.b32 	%r759, %r997, 6;
	cvt.u64.u32 	%rd279, %r759;
	and.b64  	%rd280, %rd279, 64;
	mov.u64 	%rd281, __cudart_sin_cos_coeffs;
	add.s64 	%rd282, %rd281, %rd280;
	mul.rn.f64 	%fd2763, %fd3722, %fd3722;
	and.b32  	%r760, %r997, 1;
	setp.eq.b32 	%p335, %r760, 1;
	selp.f64 	%fd2764, 0dBDA8FF8320FD8164, 0d3DE5DB65F9785EBA, %p335;
	ld.global.nc.v2.f64 	{%fd2765, %fd2766}, [%rd282];
	fma.rn.f64 	%fd2767, %fd2764, %fd2763, %fd2765;
	fma.rn.f64 	%fd2768, %fd2767, %fd2763, %fd2766;
	ld.global.nc.v2.f64 	{%fd2769, %fd2770}, [%rd282+16];
	fma.rn.f64 	%fd2771, %fd2768, %fd2763, %fd2769;
	fma.rn.f64 	%fd2772, %fd2771, %fd2763, %fd2770;
	ld.global.nc.v2.f64 	{%fd2773, %fd2774}, [%rd282+32];
	fma.rn.f64 	%fd2775, %fd2772, %fd2763, %fd2773;
	fma.rn.f64 	%fd2776, %fd2775, %fd2763, %fd2774;
	fma.rn.f64 	%fd2777, %fd2776, %fd3722, %fd3722;
	fma.rn.f64 	%fd2778, %fd2776, %fd2763, 0d3FF0000000000000;
	selp.f64 	%fd2779, %fd2778, %fd2777, %p335;
	and.b32  	%r761, %r997, 2;
	setp.eq.s32 	%p336, %r761, 0;
	mov.f64 	%fd2780, 0d0000000000000000;
	sub.f64 	%fd2781, %fd2780, %fd2779;
	selp.f64 	%fd2782, %fd2779, %fd2781, %p336;
	fma.rn.f64 	%fd452, %fd438, %fd2782, 0d4000000000000000;
	@%p332 bra 	$L__BB0_335;
	mov.f64 	%fd2788, 0d0000000000000000;
	mul.rn.f64 	%fd3723, %fd445, %fd2788;
	mov.b32 	%r998, 0;
	bra.uni 	$L__BB0_337;
$L__BB0_335:
	mul.f64 	%fd2783, %fd445, 0d3FE45F306DC9C883;
	cvt.rni.s32.f64 	%r998, %fd2783;
	cvt.rn.f64.s32 	%fd2784, %r998;
	fma.rn.f64 	%fd2785, %fd2784, 0dBFF921FB54442D18, %fd445;
	fma.rn.f64 	%fd2786, %fd2784, 0dBC91A62633145C00, %fd2785;
	fma.rn.f64 	%fd3723, %fd2784, 0dB97B839A252049C0, %fd2786;
	setp.ltu.f64 	%p337, %fd446, 0d41E0000000000000;
	@%p337 bra 	$L__BB0_337;
	{ // callseq 50, 0
	.param .b64 param0;
	st.param.f64 	[param0], %fd445;
	.param .align 16 .b8 retval0[16];
	call.uni (retval0), 
	__internal_trig_reduction_slowpathd, 
	(
	param0
	);
	ld.param.f64 	%fd3723, [retval0];
	ld.param.b32 	%r998, [retval0+8];
	} // callseq 50
$L__BB0_337:
	shl.b32 	%r764, %r998, 6;
	cvt.u64.u32 	%rd283, %r764;
	and.b64  	%rd284, %rd283, 64;
	mov.u64 	%rd285, __cudart_sin_cos_coeffs;
	add.s64 	%rd286, %rd285, %rd284;
	mul.rn.f64 	%fd2789, %fd3723, %fd3723;
	and.b32  	%r765, %r998, 1;
	setp.eq.b32 	%p338, %r765, 1;
	selp.f64 	%fd2790, 0dBDA8FF8320FD8164, 0d3DE5DB65F9785EBA, %p338;
	ld.global.nc.v2.f64 	{%fd2791, %fd2792}, [%rd286];
	fma.rn.f64 	%fd2793, %fd2790, %fd2789, %fd2791;
	fma.rn.f64 	%fd2794, %fd2793, %fd2789, %fd2792;
	ld.global.nc.v2.f64 	{%fd2795, %fd2796}, [%rd286+16];
	fma.rn.f64 	%fd2797, %fd2794, %fd2789, %fd2795;
	fma.rn.f64 	%fd2798, %fd2797, %fd2789, %fd2796;
	ld.global.nc.v2.f64 	{%fd2799, %fd2800}, [%rd286+32];
	fma.rn.f64 	%fd2801, %fd2798, %fd2789, %fd2799;
	fma.rn.f64 	%fd2802, %fd2801, %fd2789, %fd2800;
	fma.rn.f64 	%fd2803, %fd2802, %fd3723, %fd3723;
	fma.rn.f64 	%fd2804, %fd2802, %fd2789, 0d3FF0000000000000;
	selp.f64 	%fd2805, %fd2804, %fd2803, %p338;
	and.b32  	%r766, %r998, 2;
	setp.eq.s32 	%p339, %r766, 0;
	mov.f64 	%fd2806, 0d0000000000000000;
	sub.f64 	%fd2807, %fd2806, %fd2805;
	selp.f64 	%fd2808, %fd2805, %fd2807, %p339;
	fma.rn.f64 	%fd457, %fd439, %fd2808, %fd452;
	neg.f64 	%fd2809, %fd438;
	mul.f64 	%fd2810, %fd438, %fd2809;
	mul.f64 	%fd2811, %fd439, %fd439;
	sub.f64 	%fd458, %fd2810, %fd2811;
	fma.rn.f64 	%fd2812, %fd458, 0d3FF71547652B82FE, 0d4338000000000000;
	{
	.reg .b32 %temp; 
	mov.b64 	{%r194, %temp}, %fd2812;
	}
	mov.f64 	%fd2813, 0dC338000000000000;
	add.rn.f64 	%fd2814, %fd2812, %fd2813;
	fma.rn.f64 	%fd2815, %fd2814, 0dBFE62E42FEFA39EF, %fd458;
	fma.rn.f64 	%fd2816, %fd2814, 0dBC7ABC9E3B39803F, %fd2815;
	fma.rn.f64 	%fd2817, %fd2816, 0d3E5ADE1569CE2BDF, 0d3E928AF3FCA213EA;
	fma.rn.f64 	%fd2818, %fd2817, %fd2816, 0d3EC71DEE62401315;
	fma.rn.f64 	%fd2819, %fd2818, %fd2816, 0d3EFA01997C89EB71;
	fma.rn.f64 	%fd2820, %fd2819, %fd2816, 0d3F2A01A014761F65;
	fma.rn.f64 	%fd2821, %fd2820, %fd2816, 0d3F56C16C1852B7AF;
	fma.rn.f64 	%fd2822, %fd2821, %fd2816, 0d3F81111111122322;
	fma.rn.f64 	%fd2823, %fd2822, %fd2816, 0d3FA55555555502A1;
	fma.rn.f64 	%fd2824, %fd2823, %fd2816, 0d3FC5555555555511;
	fma.rn.f64 	%fd2825, %fd2824, %fd2816, 0d3FE000000000000B;
	fma.rn.f64 	%fd2826, %fd2825, %fd2816, 0d3FF0000000000000;
	fma.rn.f64 	%fd2827, %fd2826, %fd2816, 0d3FF0000000000000;
	{
	.reg .b32 %temp; 
	mov.b64 	{%r195, %temp}, %fd2827;
	}
	{
	.reg .b32 %temp; 
	mov.b64 	{%temp, %r196}, %fd2827;
	}
	shl.b32 	%r767, %r194, 20;
	add.s32 	%r768, %r767, %r196;
	mov.b64 	%fd3724, {%r195, %r768};
	{
	.reg .b32 %temp; 
	mov.b64 	{%temp, %r769}, %fd458;
	}
	mov.b32 	%f28, %r769;
	abs.f32 	%f9, %f28;
	setp.lt.f32 	%p340, %f9, 0f4086232B;
	@%p340 bra 	$L__BB0_340;
	setp.lt.f64 	%p341, %fd458, 0d0000000000000000;
	add.f64 	%fd2828, %fd458, 0d7FF0000000000000;
	selp.f64 	%fd3724, 0d0000000000000000, %fd2828, %p341;
	setp.geu.f32 	%p342, %f9, 0f40874800;
	@%p342 bra 	$L__BB0_340;
	shr.u32 	%r770, %r194, 31;
	add.s32 	%r771, %r194, %r770;
	shr.s32 	%r772, %r771, 1;
	shl.b32 	%r773, %r772, 20;
	add.s32 	%r774, %r196, %r773;
	mov.b64 	%fd2829, {%r195, %r774};
	sub.s32 	%r775, %r194, %r772;
	shl.b32 	%r776, %r775, 20;
	add.s32 	%r777, %r776, 1072693248;
	mov.b32 	%r778, 0;
	mov.b64 	%fd2830, {%r778, %r777};
	mul.f64 	%fd3724, %fd2830, %fd2829;
$L__BB0_340:
	fma.rn.f64 	%fd3735, %fd877, %fd3724, %fd457;
$L__BB0_341:
	mul.f64 	%fd465, %fd1, 0d3FE0000000000000;
	mov.f64 	%fd3728, 0d0000000000000000;
	@%p327 bra 	$L__BB0_348;
	abs.f64 	%fd466, %fd874;
	setp.neu.f64 	%p344, %fd466, 0d7FF0000000000000;
	@%p344 bra 	$L__BB0_344;
	mov.f64 	%fd2837, 0d0000000000000000;
	mul.rn.f64 	%fd3727, %fd874, %fd2837;
	mov.b32 	%r1000, 1;
	bra.uni 	$L__BB0_347;
$L__BB0_344:
	mul.f64 	%fd2832, %fd874, 0d3FE45F306DC9C883;
	cvt.rni.s32.f64 	%r999, %fd2832;
	cvt.rn.f64.s32 	%fd2833, %r999;
	fma.rn.f64 	%fd2834, %fd2833, 0dBFF921FB54442D18, %fd874;
	fma.rn.f64 	%fd2835, %fd2833, 0dBC91A62633145C00, %fd2834;
	fma.rn.f64 	%fd3727, %fd2833, 0dB97B839A252049C0, %fd2835;
	setp.ltu.f64 	%p345, %fd466, 0d41E0000000000000;
	@%p345 bra 	$L__BB0_346;
	{ // callseq 51, 0
	.param .b64 param0;
	st.param.f64 	[param0], %fd874;
	.param .align 16 .b8 retval0[16];
	call.uni (retval0), 
	__internal_trig_reduction_slowpathd, 
	(
	param0
	);
	ld.param.f64 	%fd3727, [retval0];
	ld.param.b32 	%r999, [retval0+8];
	} // callseq 51
$L__BB0_346:
	add.s32 	%r1000, %r999, 1;
$L__BB0_347:
	shl.b32 	%r781, %r1000, 6;
	cvt.u64.u32 	%rd287, %r781;
	and.b64  	%rd288, %rd287, 64;
	mov.u64 	%rd289, __cudart_sin_cos_coeffs;
	add.s64 	%rd290, %rd289, %rd288;
	mul.rn.f64 	%fd2838, %fd3727, %fd3727;
	and.b32  	%r782, %r1000, 1;
	setp.eq.b32 	%p346, %r782, 1;
	selp.f64 	%fd2839, 0dBDA8FF8320FD8164, 0d3DE5DB65F9785EBA, %p346;
	ld.global.nc.v2.f64 	{%fd2840, %fd2841}, [%rd290];
	fma.rn.f64 	%fd2842, %fd2839, %fd2838, %fd2840;
	fma.rn.f64 	%fd2843, %fd2842, %fd2838, %fd2841;
	ld.global.nc.v2.f64 	{%fd2844, %fd2845}, [%rd290+16];
	fma.rn.f64 	%fd2846, %fd2843, %fd2838, %fd2844;
	fma.rn.f64 	%fd2847, %fd2846, %fd2838, %fd2845;
	ld.global.nc.v2.f64 	{%fd2848, %fd2849}, [%rd290+32];
	fma.rn.f64 	%fd2850, %fd2847, %fd2838, %fd2848;
	fma.rn.f64 	%fd2851, %fd2850, %fd2838, %fd2849;
	fma.rn.f64 	%fd2852, %fd2851, %fd3727, %fd3727;
	fma.rn.f64 	%fd2853, %fd2851, %fd2838, 0d3FF0000000000000;
	selp.f64 	%fd2854, %fd2853, %fd2852, %p346;
	and.b32  	%r783, %r1000, 2;
	setp.eq.s32 	%p347, %r783, 0;
	mov.f64 	%fd2855, 0d0000000000000000;
	sub.f64 	%fd2856, %fd2855, %fd2854;
	selp.f64 	%fd2857, %fd2854, %fd2856, %p347;
	sub.f64 	%fd2858, %fd438, %fd465;
	mul.f64 	%fd3728, %fd2858, %fd2857;
$L__BB0_348:
	add.f64 	%fd474, %fd465, %fd438;
	mov.f64 	%fd3731, 0d0000000000000000;
	@%p327 bra 	$L__BB0_355;
	abs.f64 	%fd475, %fd874;
	setp.neu.f64 	%p349, %fd475, 0d7FF0000000000000;
	@%p349 bra 	$L__BB0_351;
	mov.f64 	%fd2865, 0d0000000000000000;
	mul.rn.f64 	%fd3730, %fd874, %fd2865;
	mov.b32 	%r1002, 1;
	bra.uni 	$L__BB0_354;
$L__BB0_351:
	mul.f64 	%fd2860, %fd874, 0d3FE45F306DC9C883;
	cvt.rni.s32.f64 	%r1001, %fd2860;
	cvt.rn.f64.s32 	%fd2861, %r1001;
	fma.rn.f64 	%fd2862, %fd2861, 0dBFF921FB54442D18, %fd874;
	fma.rn.f64 	%fd2863, %fd2861, 0dBC91A62633145C00, %fd2862;
	fma.rn.f64 	%fd3730, %fd2861, 0dB97B839A252049C0, %fd2863;
	setp.ltu.f64 	%p350, %fd475, 0d41E0000000000000;
	@%p350 bra 	$L__BB0_353;
	{ // callseq 52, 0
	.param .b64 param0;
	st.param.f64 	[param0], %fd874;
	.param .align 16 .b8 retval0[16];
	call.uni (retval0), 
	__internal_trig_reduction_slowpathd, 
	(
	param0
	);
	ld.param.f64 	%fd3730, [retval0];
	ld.param.b32 	%r1001, [retval0+8];
	} // callseq 52
$L__BB0_353:
	add.s32 	%r1002, %r1001, 1;
$L__BB0_354:
	shl.b32 	%r786, %r1002, 6;
	cvt.u64.u32 	%rd291, %r786;
	and.b64  	%rd292, %rd291, 64;
	mov.u64 	%rd293, __cudart_sin_cos_coeffs;
	add.s64 	%rd294, %rd293, %rd292;
	mul.rn.f64 	%fd2866, %fd3730, %fd3730;
	and.b32  	%r787, %r1002, 1;
	setp.eq.b32 	%p351, %r787, 1;
	selp.f64 	%fd2867, 0dBDA8FF8320FD8164, 0d3DE5DB65F9785EBA, %p351;
	ld.global.nc.v2.f64 	{%fd2868, %fd2869}, [%rd294];
	fma.rn.f64 	%fd2870, %fd2867, %fd2866, %fd2868;
	fma.rn.f64 	%fd2871, %fd2870, %fd2866, %fd2869;
	ld.global.nc.v2.f64 	{%fd2872, %fd2873}, [%rd294+16];
	fma.rn.f64 	%fd2874, %fd2871, %fd2866, %fd2872;
	fma.rn.f64 	%fd2875, %fd2874, %fd2866, %fd2873;
	ld.global.nc.v2.f64 	{%fd2876, %fd2877}, [%rd294+32];
	fma.rn.f64 	%fd2878, %fd2875, %fd2866, %fd2876;
	fma.rn.f64 	%fd2879, %fd2878, %fd2866, %fd2877;
	fma.rn.f64 	%fd2880, %fd2879, %fd3730, %fd3730;
	fma.rn.f64 	%fd2881, %fd2879, %fd2866, 0d3FF0000000000000;
	selp.f64 	%fd2882, %fd2881, %fd2880, %p351;
	and.b32  	%r788, %r1002, 2;
	setp.eq.s32 	%p352, %r788, 0;
	mov.f64 	%fd2883, 0d0000000000000000;
	sub.f64 	%fd2884, %fd2883, %fd2882;
	selp.f64 	%fd2885, %fd2882, %fd2884, %p352;
	mul.f64 	%fd3731, %fd474, %fd2885;
$L__BB0_355:
	mov.f64 	%fd3734, 0d0000000000000000;
	@%p327 bra 	$L__BB0_362;
	abs.f64 	%fd483, %fd874;
	setp.neu.f64 	%p354, %fd483, 0d7FF0000000000000;
	@%p354 bra 	$L__BB0_358;
	mov.f64 	%fd2892, 0d0000000000000000;
	mul.rn.f64 	%fd3733, %fd874, %fd2892;
	mov.b32 	%r1004, 1;
	bra.uni 	$L__BB0_361;
$L__BB0_358:
	mul.f64 	%fd2887, %fd874, 0d3FE45F306DC9C883;
	cvt.rni.s32.f64 	%r1003, %fd2887;
	cvt.rn.f64.s32 	%fd2888, %r1003;
	fma.rn.f64 	%fd2889, %fd2888, 0dBFF921FB54442D18, %fd874;
	fma.rn.f64 	%fd2890, %fd2888, 0dBC91A62633145C00, %fd2889;
	fma.rn.f64 	%fd3733, %fd2888, 0dB97B839A252049C0, %fd2890;
	setp.ltu.f64 	%p355, %fd483, 0d41E0000000000000;
	@%p355 bra 	$L__BB0_360;
	{ // callseq 53, 0
	.param .b64 param0;
	st.param.f64 	[param0], %fd874;
	.param .align 16 .b8 retval0[16];
	call.uni (retval0), 
	__internal_trig_reduction_slowpathd, 
	(
	param0
	);
	ld.param.f64 	%fd3733, [retval0];
	ld.param.b32 	%r1003, [retval0+8];
	} // callseq 53
$L__BB0_360:
	add.s32 	%r1004, %r1003, 1;
$L__BB0_361:
	shl.b32 	%r791, %r1004, 6;
	cvt.u64.u32 	%rd295, %r791;
	and.b64  	%rd296, %rd295, 64;
	mov.u64 	%rd297, __cudart_sin_cos_coeffs;
	add.s64 	%rd298, %rd297, %rd296;
	mul.rn.f64 	%fd2893, %fd3733, %fd3733;
	and.b32  	%r792, %r1004, 1;
	setp.eq.b32 	%p356, %r792, 1;
	selp.f64 	%fd2894, 0dBDA8FF8320FD8164, 0d3DE5DB65F9785EBA, %p356;
	ld.global.nc.v2.f64 	{%fd2895, %fd2896}, [%rd298];
	fma.rn.f64 	%fd2897, %fd2894, %fd2893, %fd2895;
	fma.rn.f64 	%fd2898, %fd2897, %fd2893, %fd2896;
	ld.global.nc.v2.f64 	{%fd2899, %fd2900}, [%rd298+16];
	fma.rn.f64 	%fd2901, %fd2898, %fd2893, %fd2899;
	fma.rn.f64 	%fd2902, %fd2901, %fd2893, %fd2900;
	ld.global.nc.v2.f64 	{%fd2903, %fd2904}, [%rd298+32];
	fma.rn.f64 	%fd2905, %fd2902, %fd2893, %fd2903;
	fma.rn.f64 	%fd2906, %fd2905, %fd2893, %fd2904;
	fma.rn.f64 	%fd2907, %fd2906, %fd3733, %fd3733;
	fma.rn.f64 	%fd2908, %fd2906, %fd2893, 0d3FF0000000000000;
	selp.f64 	%fd2909, %fd2908, %fd2907, %p356;
	and.b32  	%r793, %r1004, 2;
	setp.eq.s32 	%p357, %r793, 0;
	mov.f64 	%fd2910, 0d0000000000000000;
	sub.f64 	%fd2911, %fd2910, %fd2909;
	selp.f64 	%fd2912, %fd2909, %fd2911, %p357;
	mul.f64 	%fd3734, %fd438, %fd2912;
$L__BB0_362:
	add.f64 	%fd2913, %fd3728, %fd3731;
	add.f64 	%fd2914, %fd2913, %fd3734;
	div.rn.f64 	%fd491, %fd2914, 0d4008000000000000;
	setp.geu.f64 	%p358, %fd491, 0d0000000000000000;
	@%p358 bra 	$L__BB0_364;
	ld.global.f64 	%fd3735, [%rd8];
$L__BB0_364:
	mul.f64 	%fd2915, %fd1, %fd491;
	mul.f64 	%fd2916, %fd2915, %fd3735;
	fma.rn.f64 	%fd2917, %fd2915, %fd3735, %fd2916;
	sub.f64 	%fd3719, %fd3719, %fd2917;
	bra.uni 	$L__BB0_480;
$L__BB0_365:
	ld.global.f64 	%fd495, [%rd6];
	setp.ne.s32 	%p293, %r359, 1;
	mov.f64 	%fd521, 0d0000000000000000;
	@%p293 bra 	$L__BB0_383;
	ld.global.f64 	%fd496, [%rd7];
	abs.f64 	%fd497, %fd873;
	setp.neu.f64 	%p294, %fd497, 0d7FF0000000000000;
	@%p294 bra 	$L__BB0_368;
	mov.f64 	%fd2544, 0d0000000000000000;
	mul.rn.f64 	%fd3736, %fd873, %fd2544;
	mov.b32 	%r1005, 0;
	bra.uni 	$L__BB0_370;
$L__BB0_368:
	mul.f64 	%fd2539, %fd873, 0d3FE45F306DC9C883;
	cvt.rni.s32.f64 	%r1005, %fd2539;
	cvt.rn.f64.s32 	%fd2540, %r1005;
	fma.rn.f64 	%fd2541, %fd2540, 0dBFF921FB54442D18, %fd873;
	fma.rn.f64 	%fd2542, %fd2540, 0dBC91A62633145C00, %fd2541;
	fma.rn.f64 	%fd3736, %fd2540, 0dB97B839A252049C0, %fd2542;
	setp.ltu.f64 	%p295, %fd497, 0d41E0000000000000;
	@%p295 bra 	$L__BB0_370;
	{ // callseq 42, 0
	.param .b64 param0;
	st.param.f64 	[param0], %fd873;
	.param .align 16 .b8 retval0[16];
	call.uni (retval0), 
	__internal_trig_reduction_slowpathd, 
	(
	param0
	);
	ld.param.f64 	%fd3736, [retval0];
	ld.param.b32 	%r1005, [retval0+8];
	} // callseq 42
$L__BB0_370:
	shl.b32 	%r712, %r1005, 6;
	cvt.u64.u32 	%rd251, %r712;
	and.b64  	%rd252, %rd251, 64;
	mov.u64 	%rd253, __cudart_sin_cos_coeffs;
	add.s64 	%rd254, %rd253, %rd252;
	mul.rn.f64 	%fd2545, %fd3736, %fd3736;
	and.b32  	%r713, %r1005, 1;
	setp.eq.b32 	%p296, %r713, 1;
	selp.f64 	%fd2546, 0dBDA8FF8320FD8164, 0d3DE5DB65F9785EBA, %p296;
	ld.global.nc.v2.f64 	{%fd2547, %fd2548}, [%rd254];
	fma.rn.f64 	%fd2549, %fd2546, %fd2545, %fd2547;
	fma.rn.f64 	%fd2550, %fd2549, %fd2545, %fd2548;
	ld.global.nc.v2.f64 	{%fd2551, %fd2552}, [%rd254+16];
	fma.rn.f64 	%fd2553, %fd2550, %fd2545, %fd2551;
	fma.rn.f64 	%fd2554, %fd2553, %fd2545, %fd2552;
	ld.global.nc.v2.f64 	{%fd2555, %fd2556}, [%rd254+32];
	fma.rn.f64 	%fd2557, %fd2554, %fd2545, %fd2555;
	fma.rn.f64 	%fd2558, %fd2557, %fd2545, %fd2556;
	fma.rn.f64 	%fd2559, %fd2558, %fd3736, %fd3736;
	fma.rn.f64 	%fd2560, %fd2558, %fd2545, 0d3FF0000000000000;
	selp.f64 	%fd2561, %fd2560, %fd2559, %p296;
	and.b32  	%r714, %r1005, 2;
	setp.eq.s32 	%p297, %r714, 0;
	mov.f64 	%fd2562, 0d0000000000000000;
	sub.f64 	%fd2563, %fd2562, %fd2561;
	selp.f64 	%fd502, %fd2561, %fd2563, %p297;
	abs.f64 	%fd503, %fd502;
	setp.neu.f64 	%p298, %fd503, 0d7FF0000000000000;
	@%p298 bra 	$L__BB0_372;
	mov.f64 	%fd2569, 0d0000000000000000;
	mul.rn.f64 	%fd3738, %fd502, %fd2569;
	mov.b32 	%r1007, 1;
	bra.uni 	$L__BB0_375;
$L__BB0_372:
	mul.f64 	%fd2564, %fd502, 0d3FE45F306DC9C883;
	cvt.rni.s32.f64 	%r1006, %fd2564;
	cvt.rn.f64.s32 	%fd2565, %r1006;
	fma.rn.f64 	%fd2566, %fd2565, 0dBFF921FB54442D18, %fd502;
	fma.rn.f64 	%fd2567, %fd2565, 0dBC91A62633145C00, %fd2566;
	fma.rn.f64 	%fd3738, %fd2565, 0dB97B839A252049C0, %fd2567;
	setp.ltu.f64 	%p299, %fd503, 0d41E0000000000000;
	@%p299 bra 	$L__BB0_374;
	{ // callseq 43, 0
	.param .b64 param0;
	st.param.f64 	[param0], %fd502;
	.param .align 16 .b8 retval0[16];
	call.uni (retval0), 
	__internal_trig_reduction_slowpathd, 
	(
	param0
	);
	ld.param.f64 	%fd3738, [retval0];
	ld.param.b32 	%r1006, [retval0+8];
	} // callseq 43
$L__BB0_374:
	add.s32 	%r1007, %r1006, 1;
$L__BB0_375:
	shl.b32 	%r717, %r1007, 6;
	cvt.u64.u32 	%rd255, %r717;
	and.b64  	%rd256, %rd255, 64;
	mov.u64 	%rd257, __cudart_sin_cos_coeffs;
	add.s64 	%rd258, %rd257, %rd256;
	mul.rn.f64 	%fd2570, %fd3738, %fd3738;
	and.b32  	%r718, %r1007, 1;
	setp.eq.b32 	%p301, %r718, 1;
	selp.f64 	%fd2571, 0dBDA8FF8320FD8164, 0d3DE5DB65F9785EBA, %p301;
	ld.global.nc.v2.f64 	{%fd2572, %fd2573}, [%rd258];
	fma.rn.f64 	%fd2574, %fd2571, %fd2570, %fd2572;
	fma.rn.f64 	%fd2575, %fd2574, %fd2570, %fd2573;
	ld.global.nc.v2.f64 	{%fd2576, %fd2577}, [%rd258+16];
	fma.rn.f64 	%fd2578, %fd2575, %fd2570, %fd2576;
	fma.rn.f64 	%fd2579, %fd2578, %fd2570, %fd2577;
	ld.global.nc.v2.f64 	{%fd2580, %fd2581}, [%rd258+32];
	fma.rn.f64 	%fd2582, %fd2579, %fd2570, %fd2580;
	fma.rn.f64 	%fd2583, %fd2582, %fd2570, %fd2581;
	fma.rn.f64 	%fd2584, %fd2583, %fd3738, %fd3738;
	fma.rn.f64 	%fd2585, %fd2583, %fd2570, 0d3FF0000000000000;
	selp.f64 	%fd2586, %fd2585, %fd2584, %p301;
	and.b32  	%r719, %r1007, 2;
	setp.eq.s32 	%p302, %r719, 0;
	mov.f64 	%fd2587, 0d0000000000000000;
	sub.f64 	%fd2588, %fd2587, %fd2586;
	selp.f64 	%fd2589, %fd2586, %fd2588, %p302;
	fma.rn.f64 	%fd509, %fd495, %fd2589, 0d4000000000000000;
	@%p298 bra 	$L__BB0_377;
	mov.f64 	%fd2595, 0d0000000000000000;
	mul.rn.f64 	%fd3739, %fd502, %fd2595;
	mov.b32 	%r1008, 0;
	bra.uni 	$L__BB0_379;
$L__BB0_377:
	mul.f64 	%fd2590, %fd502, 0d3FE45F306DC9C883;
	cvt.rni.s32.f64 	%r1008, %fd2590;
	cvt.rn.f64.s32 	%fd2591, %r1008;
	fma.rn.f64 	%fd2592, %fd2591, 0dBFF921FB54442D18, %fd502;
	fma.rn.f64 	%fd2593, %fd2591, 0dBC91A62633145C00, %fd2592;
	fma.rn.f64 	%fd3739, %fd2591, 0dB97B839A252049C0, %fd2593;
	setp.ltu.f64 	%p303, %fd503, 0d41E0000000000000;
	@%p303 bra 	$L__BB0_379;
	{ // callseq 44, 0
	.param .b64 param0;
	st.param.f64 	[param0], %fd502;
	.param .align 16 .b8 retval0[16];
	call.uni (retval0), 
	__internal_trig_reduction_slowpathd, 
	(
	param0
	);
	ld.param.f64 	%fd3739, [retval0];
	ld.param.b32 	%r1008, [retval0+8];
	} // callseq 44
$L__BB0_379:
	shl.b32 	%r722, %r1008, 6;
	cvt.u64.u32 	%rd259, %r722;
	and.b64  	%rd260, %rd259, 64;
	mov.u64 	%rd261, __cudart_sin_cos_coeffs;
	add.s64 	%rd262, %rd261, %rd260;
	mul.rn.f64 	%fd2596, %fd3739, %fd3739;
	and.b32  	%r723, %r1008, 1;
	setp.eq.b32 	%p304, %r723, 1;
	selp.f64 	%fd2597, 0dBDA8FF8320FD8164, 0d3DE5DB65F9785EBA, %p304;
	ld.global.nc.v2.f64 	{%fd2598, %fd2599}, [%rd262];
	fma.rn.f64 	%fd2600, %fd2597, %fd2596, %fd2598;
	fma.rn.f64 	%fd2601, %fd2600, %fd2596, %fd2599;
	ld.global.nc.v2.f64 	{%fd2602, %fd2603}, [%rd262+16];
	fma.rn.f64 	%fd2604, %fd2601, %fd2596, %fd2602;
	fma.rn.f64 	%fd2605, %fd2604, %fd2596, %fd2603;
	ld.global.nc.v2.f64 	{%fd2606, %fd2607}, [%rd262+32];
	fma.rn.f64 	%fd2608, %fd2605, %fd2596, %fd2606;
	fma.rn.f64 	%fd2609, %fd2608, %fd2596, %fd2607;
	fma.rn.f64 	%fd2610, %fd2609, %fd3739, %fd3739;
	fma.rn.f64 	%fd2611, %fd2609, %fd2596, 0d3FF0000000000000;
	selp.f64 	%fd2612, %fd2611, %fd2610, %p304;
	and.b32  	%r724, %r1008, 2;
	setp.eq.s32 	%p305, %r724, 0;
	mov.f64 	%fd2613, 0d0000000000000000;
	sub.f64 	%fd2614, %fd2613, %fd2612;
	selp.f64 	%fd2615, %fd2612, %fd2614, %p305;
	fma.rn.f64 	%fd514, %fd496, %fd2615, %fd509;
	neg.f64 	%fd2616, %fd495;
	mul.f64 	%fd2617, %fd495, %fd2616;
	mul.f64 	%fd2618, %fd496, %fd496;
	sub.f64 	%fd515, %fd2617, %fd2618;
	fma.rn.f64 	%fd2619, %fd515, 0d3FF71547652B82FE, 0d4338000000000000;
	{
	.reg .b32 %temp; 
	mov.b64 	{%r223, %temp}, %fd2619;
	}
	mov.f64 	%fd2620, 0dC338000000000000;
	add.rn.f64 	%fd2621, %fd2619, %fd2620;
	fma.rn.f64 	%fd2622, %fd2621, 0dBFE62E42FEFA39EF, %fd515;
	fma.rn.f64 	%fd2623, %fd2621, 0dBC7ABC9E3B39803F, %fd2622;
	fma.rn.f64 	%fd2624, %fd2623, 0d3E5ADE1569CE2BDF, 0d3E928AF3FCA213EA;
	fma.rn.f64 	%fd2625, %fd2624, %fd2623, 0d3EC71DEE62401315;
	fma.rn.f64 	%fd2626, %fd2625, %fd2623, 0d3EFA01997C89EB71;
	fma.rn.f64 	%fd2627, %fd2626, %fd2623, 0d3F2A01A014761F65;
	fma.rn.f64 	%fd2628, %fd2627, %fd2623, 0d3F56C16C1852B7AF;
	fma.rn.f64 	%fd2629, %fd2628, %fd2623, 0d3F81111111122322;
	fma.rn.f64 	%fd2630, %fd2629, %fd2623, 0d3FA55555555502A1;
	fma.rn.f64 	%fd2631, %fd2630, %fd2623, 0d3FC5555555555511;
	fma.rn.f64 	%fd2632, %fd2631, %fd2623, 0d3FE000000000000B;
	fma.rn.f64 	%fd2633, %fd2632, %fd2623, 0d3FF0000000000000;
	fma.rn.f64 	%fd2634, %fd2633, %fd2623, 0d3FF0000000000000;
	{
	.reg .b32 %temp; 
	mov.b64 	{%r224, %temp}, %fd2634;
	}
	{
	.reg .b32 %temp; 
	mov.b64 	{%temp, %r225}, %fd2634;
	}
	shl.b32 	%r725, %r223, 20;
	add.s32 	%r726, %r725, %r225;
	mov.b64 	%fd3740, {%r224, %r726};
	{
	.reg .b32 %temp; 
	mov.b64 	{%temp, %r727}, %fd515;
	}
	mov.b32 	%f27, %r727;
	abs.f32 	%f10, %f27;
	setp.lt.f32 	%p306, %f10, 0f4086232B;
	@%p306 bra 	$L__BB0_382;
	setp.lt.f64 	%p307, %fd515, 0d0000000000000000;
	add.f64 	%fd2635, %fd515, 0d7FF0000000000000;
	selp.f64 	%fd3740, 0d0000000000000000, %fd2635, %p307;
	setp.geu.f32 	%p308, %f10, 0f40874800;
	@%p308 bra 	$L__BB0_382;
	shr.u32 	%r728, %r223, 31;
	add.s32 	%r729, %r223, %r728;
	shr.s32 	%r730, %r729, 1;
	shl.b32 	%r731, %r730, 20;
	add.s32 	%r732, %r225, %r731;
	mov.b64 	%fd2636, {%r224, %r732};
	sub.s32 	%r733, %r223, %r730;
	shl.b32 	%r734, %r733, 20;
	add.s32 	%r735, %r734, 1072693248;
	mov.b32 	%r736, 0;
	mov.b64 	%fd2637, {%r736, %r735};
	mul.f64 	%fd3740, %fd2637, %fd2636;
$L__BB0_382:
	fma.rn.f64 	%fd521, %fd877, %fd3740, %fd514;
$L__BB0_383:
	mov.f64 	%fd3744, 0d0000000000000000;
	@%p293 bra 	$L__BB0_390;
	abs.f64 	%fd522, %fd874;
	setp.neu.f64 	%p310, %fd522, 0d7FF0000000000000;
	@%p310 bra 	$L__BB0_386;
	mov.f64 	%fd2644, 0d0000000000000000;
	mul.rn.f64 	%fd3743, %fd874, %fd2644;
	mov.b32 	%r1010, 1;
	bra.uni 	$L__BB0_389;
$L__BB0_386:
	mul.f64 	%fd2639, %fd874, 0d3FE45F306DC9C883;
	cvt.rni.s32.f64 	%r1009, %fd2639;
	cvt.rn.f64.s32 	%fd2640, %r1009;
	fma.rn.f64 	%fd2641, %fd2640, 0dBFF921FB54442D18, %fd874;
	fma.rn.f64 	%fd2642, %fd2640, 0dBC91A62633145C00, %fd2641;
	fma.rn.f64 	%fd3743, %fd2640, 0dB97B839A252049C0, %fd2642;
	setp.ltu.f64 	%p311, %fd522, 0d41E0000000000000;
	@%p311 bra 	$L__BB0_388;
	{ // callseq 45, 0
	.param .b64 param0;
	st.param.f64 	[param0], %fd874;
	.param .align 16 .b8 retval0[16];
	call.uni (retval0), 
	__internal_trig_reduction_slowpathd, 
	(
	param0
	);
	ld.param.f64 	%fd3743, [retval0];
	ld.param.b32 	%r1009, [retval0+8];
	} // callseq 45
$L__BB0_388:
	add.s32 	%r1010, %r1009, 1;
$L__BB0_389:
	shl.b32 	%r739, %r1010, 6;
	cvt.u64.u32 	%rd263, %r739;
	and.b64  	%rd264, %rd263, 64;
	mov.u64 	%rd265, __cudart_sin_cos_coeffs;
	add.s64 	%rd266, %rd265, %rd264;
	mul.rn.f64 	%fd2645, %fd3743, %fd3743;
	and.b32  	%r740, %r1010, 1;
	setp.eq.b32 	%p312, %r740, 1;
	selp.f64 	%fd2646, 0dBDA8FF8320FD8164, 0d3DE5DB65F9785EBA, %p312;
	ld.global.nc.v2.f64 	{%fd2647, %fd2648}, [%rd266];
	fma.rn.f64 	%fd2649, %fd2646, %fd2645, %fd2647;
	fma.rn.f64 	%fd2650, %fd2649, %fd2645, %fd2648;
	ld.global.nc.v2.f64 	{%fd2651, %fd2652}, [%rd266+16];
	fma.rn.f64 	%fd2653, %fd2650, %fd2645, %fd2651;
	fma.rn.f64 	%fd2654, %fd2653, %fd2645, %fd2652;
	ld.global.nc.v2.f64 	{%fd2655, %fd2656}, [%rd266+32];
	fma.rn.f64 	%fd2657, %fd2654, %fd2645, %fd2655;
	fma.rn.f64 	%fd2658, %fd2657, %fd2645, %fd2656;
	fma.rn.f64 	%fd2659, %fd2658, %fd3743, %fd3743;
	fma.rn.f64 	%fd2660, %fd2658, %fd2645, 0d3FF0000000000000;
	selp.f64 	%fd2661, %fd2660, %fd2659, %p312;
	and.b32  	%r741, %r1010, 2;
	setp.eq.s32 	%p313, %r741, 0;
	mov.f64 	%fd2662, 0d0000000000000000;
	sub.f64 	%fd2663, %fd2662, %fd2661;
	selp.f64 	%fd2664, %fd2661, %fd2663, %p313;
	mul.f64 	%fd3744, %fd495, %fd2664;
$L__BB0_390:
	setp.ne.s32 	%p314, %r1, 0;
	@%p314 bra 	$L__BB0_401;
	fma.rn.f64 	%fd530, %fd1, 0d3FE0000000000000, %fd495;
	mov.f64 	%fd3747, 0d0000000000000000;
	@%p293 bra 	$L__BB0_398;
	abs.f64 	%fd531, %fd874;
	setp.neu.f64 	%p322, %fd531, 0d7FF0000000000000;
	@%p322 bra 	$L__BB0_394;
	mov.f64 	%fd2704, 0d0000000000000000;
	mul.rn.f64 	%fd3746, %fd874, %fd2704;
	mov.b32 	%r1012, 1;
	bra.uni 	$L__BB0_397;
$L__BB0_394:
	mul.f64 	%fd2699, %fd874, 0d3FE45F306DC9C883;
	cvt.rni.s32.f64 	%r1011, %fd2699;
	cvt.rn.f64.s32 	%fd2700, %r1011;
	fma.rn.f64 	%fd2701, %fd2700, 0dBFF921FB54442D18, %fd874;
	fma.rn.f64 	%fd2702, %fd2700, 0dBC91A62633145C00, %fd2701;
	fma.rn.f64 	%fd3746, %fd2700, 0dB97B839A252049C0, %fd2702;
	setp.ltu.f64 	%p323, %fd531, 0d41E0000000000000;
	@%p323 bra 	$L__BB0_396;
	{ // callseq 47, 0
	.param .b64 param0;
	st.param.f64 	[param0], %fd874;
	.param .align 16 .b8 retval0[16];
	call.uni (retval0), 
	__internal_trig_reduction_slowpathd, 
	(
	param0
	);
	ld.param.f64 	%fd3746, [retval0];
	ld.param.b32 	%r1011, [retval0+8];
	} // callseq 47
$L__BB0_396:
	add.s32 	%r1012, %r1011, 1;
$L__BB0_397:
	shl.b32 	%r749, %r1012, 6;
	cvt.u64.u32 	%rd271, %r749;
	and.b64  	%rd272, %rd271, 64;
	mov.u64 	%rd273, __cudart_sin_cos_coeffs;
	add.s64 	%rd274, %rd273, %rd272;
	mul.rn.f64 	%fd2705, %fd3746, %fd3746;
	and.b32  	%r750, %r1012, 1;
	setp.eq.b32 	%p324, %r750, 1;
	selp.f64 	%fd2706, 0dBDA8FF8320FD8164, 0d3DE5DB65F9785EBA, %p324;
	ld.global.nc.v2.f64 	{%fd2707, %fd2708}, [%rd274];
	fma.rn.f64 	%fd2709, %fd2706, %fd2705, %fd2707;
	fma.rn.f64 	%fd2710, %fd2709, %fd2705, %fd2708;
	ld.global.nc.v2.f64 	{%fd2711, %fd2712}, [%rd274+16];
	fma.rn.f64 	%fd2713, %fd2710, %fd2705, %fd2711;
	fma.rn.f64 	%fd2714, %fd2713, %fd2705, %fd2712;
	ld.global.nc.v2.f64 	{%fd2715, %fd2716}, [%rd274+32];
	fma.rn.f64 	%fd2717, %fd2714, %fd2705, %fd2715;
	fma.rn.f64 	%fd2718, %fd2717, %fd2705, %fd2716;
	fma.rn.f64 	%fd2719, %fd2718, %fd3746, %fd3746;
	fma.rn.f64 	%fd2720, %fd2718, %fd2705, 0d3FF0000000000000;
	selp.f64 	%fd2721, %fd2720, %fd2719, %p324;
	and.b32  	%r751, %r1012, 2;
	setp.eq.s32 	%p325, %r751, 0;
	mov.f64 	%fd2722, 0d0000000000000000;
	sub.f64 	%fd2723, %fd2722, %fd2721;
	selp.f64 	%fd2724, %fd2721, %fd2723, %p325;
	mul.f64 	%fd2725, %fd530, %fd2724;
	fma.rn.f64 	%fd3747, %fd530, %fd2724, %fd2725;
$L__BB0_398:
	add.f64 	%fd2726, %fd3744, %fd3747;
	div.rn.f64 	%fd539, %fd2726, 0d4008000000000000;
	setp.geu.f64 	%p326, %fd539, 0d0000000000000000;
	@%p326 bra 	$L__BB0_400;
	ld.global.f64 	%fd2728, [%rd4];
	mul.f64 	%fd2729, %fd1, %fd539;
	mul.f64 	%fd3751, %fd2729, %fd2728;
	bra.uni 	$L__BB0_411;
$L__BB0_400:
	mul.f64 	%fd2727, %fd1, %fd539;
	mul.f64 	%fd3751, %fd521, %fd2727;
	bra.uni 	$L__BB0_411;
$L__BB0_401:
	mov.f64 	%fd3750, 0d0000000000000000;
	@%p293 bra 	$L__BB0_408;
	abs.f64 	%fd542, %fd874;
	setp.neu.f64 	%p316, %fd542, 0d7FF0000000000000;
	@%p316 bra 	$L__BB0_404;
	mov.f64 	%fd2671, 0d0000000000000000;
	mul.rn.f64 	%fd3749, %fd874, %fd2671;
	mov.b32 	%r1014, 1;
	bra.uni 	$L__BB0_407;
$L__BB0_404:
	mul.f64 	%fd2666, %fd874, 0d3FE45F306DC9C883;
	cvt.rni.s32.f64 	%r1013, %fd2666;
	cvt.rn.f64.s32 	%fd2667, %r1013;
	fma.rn.f64 	%fd2668, %fd2667, 0dBFF921FB54442D18, %fd874;
	fma.rn.f64 	%fd2669, %fd2667, 0dBC91A62633145C00, %fd2668;
	fma.rn.f64 	%fd3749, %fd2667, 0dB97B839A252049C0, %fd2669;
	setp.ltu.f64 	%p317, %fd542, 0d41E0000000000000;
	@%p317 bra 	$L__BB0_406;
	{ // callseq 46, 0
	.param .b64 param0;
	st.param.f64 	[param0], %fd874;
	.param .align 16 .b8 retval0[16];
	call.uni (retval0), 
	__internal_trig_reduction_slowpathd, 
	(
	param0
	);
	ld.param.f64 	%fd3749, [retval0];
	ld.param.b32 	%r1013, [retval0+8];
	} // callseq 46
$L__BB0_406:
	add.s32 	%r1014, %r1013, 1;
$L__BB0_407:
	shl.b32 	%r744, %r1014, 6;
	cvt.u64.u32 	%rd267, %r744;
	and.b64  	%rd268, %rd267, 64;
	mov.u64 	%rd269, __cudart_sin_cos_coeffs;
	add.s64 	%rd270, %rd269, %rd268;
	mul.rn.f64 	%fd2672, %fd3749, %fd3749;
	and.b32  	%r745, %r1014, 1;
	setp.eq.b32 	%p318, %r745, 1;
	selp.f64 	%fd2673, 0dBDA8FF8320FD8164, 0d3DE5DB65F9785EBA, %p318;
	ld.global.nc.v2.f64 	{%fd2674, %fd2675}, [%rd270];
	fma.rn.f64 	%fd2676, %fd2673, %fd2672, %fd2674;
	fma.rn.f64 	%fd2677, %fd2676, %fd2672, %fd2675;
	ld.global.nc.v2.f64 	{%fd2678, %fd2679}, [%rd270+16];
	fma.rn.f64 	%fd2680, %fd2677, %fd2672, %fd2678;
	fma.rn.f64 	%fd2681, %fd2680, %fd2672, %fd2679;
	ld.global.nc.v2.f64 	{%fd2682, %fd2683}, [%rd270+32];
	fma.rn.f64 	%fd2684, %fd2681, %fd2672, %fd2682;
	fma.rn.f64 	%fd2685, %fd2684, %fd2672, %fd2683;
	fma.rn.f64 	%fd2686, %fd2685, %fd3749, %fd3749;
	fma.rn.f64 	%fd2687, %fd2685, %fd2672, 0d3FF0000000000000;
	selp.f64 	%fd2688, %fd2687, %fd2686, %p318;
	and.b32  	%r746, %r1014, 2;
	setp.eq.s32 	%p319, %r746, 0;
	mov.f64 	%fd2689, 0d0000000000000000;
	sub.f64 	%fd2690, %fd2689, %fd2688;
	selp.f64 	%fd2691, %fd2688, %fd2690, %p319;
	fma.rn.f64 	%fd2692, %fd1, 0dBFE0000000000000, %fd495;
	mul.f64 	%fd2693, %fd2692, %fd2691;
	fma.rn.f64 	%fd3750, %fd2692, %fd2691, %fd2693;
$L__BB0_408:
	add.f64 	%fd2694, %fd3744, %fd3750;
	div.rn.f64 	%fd550, %fd2694, 0d4008000000000000;
	setp.geu.f64 	%p320, %fd550, 0d0000000000000000;
	@%p320 bra 	$L__BB0_410;
	ld.global.f64 	%fd2696, [%rd8];
	mul.f64 	%fd2697, %fd1, %fd550;
	mul.f64 	%fd3751, %fd2697, %fd2696;
	bra.uni 	$L__BB0_411;
$L__BB0_410:
	mul.f64 	%fd2695, %fd1, %fd550;
	mul.f64 	%fd3751, %fd521, %fd2695;
$L__BB0_411:
	add.f64 	%fd2730, %fd3751, %fd3751;
	sub.f64 	%fd3719, %fd3719, %fd2730;
	bra.uni 	$L__BB0_480;
$L__BB0_412:
	mad.lo.s32 	%r651, %r3, %r361, %r182;
	add.s32 	%r241, %r651, -1;
	setp.ne.s32 	%p241, %r182, 1;
	@%p241 bra 	$L__BB0_440;
	mul.wide.s32 	%rd228, %r241, 8;
	add.s64 	%rd229, %rd1, %rd228;
	ld.global.f64 	%fd555, [%rd229];
	setp.leu.f64 	%p268, %fd555, 0d0000000000000000;
	@%p268 bra 	$L__BB0_435;
	not.b32 	%r680, %r360;
	add.s32 	%r242, %r1, %r680;
	mul.wide.s32 	%rd233, %r242, 8;
	add.s64 	%rd234, %rd4, %rd233;
	ld.global.f64 	%fd3758, [%rd234];
	add.s32 	%r681, %r359, -1;
	setp.gt.u32 	%p271, %r681, 2;
	@%p271 bra 	$L__BB0_434;
	ld.param.u64 	%rd393, [_Z23update_muscl_fv_squaresiPdS_S_S_S_S_S_iiiddddddS__param_4];
	cvta.to.global.u64 	%rd235, %rd393;
	add.s64 	%rd237, %rd235, %rd233;
	ld.global.f64 	%fd557, [%rd237];
	add.s64 	%rd238, %rd2, %rd233;
	ld.global.f64 	%fd558, [%rd238];
	setp.ne.s32 	%p272, %r359, 1;
	mov.f64 	%fd3757, 0d0000000000000000;
	@%p272 bra 	$L__BB0_433;
	abs.f64 	%fd559, %fd873;
	setp.neu.f64 	%p273, %fd559, 0d7FF0000000000000;
	@%p273 bra 	$L__BB0_418;
	mov.f64 	%fd2433, 0d0000000000000000;
	mul.rn.f64 	%fd3752, %fd873, %fd2433;
	mov.b32 	%r1015, 0;
	bra.uni 	$L__BB0_420;
$L__BB0_418:
	mul.f64 	%fd2428, %fd873, 0d3FE45F306DC9C883;
	cvt.rni.s32.f64 	%r1015, %fd2428;
	cvt.rn.f64.s32 	%fd2429, %r1015;
	fma.rn.f64 	%fd2430, %fd2429, 0dBFF921FB54442D18, %fd873;
	fma.rn.f64 	%fd2431, %fd2429, 0dBC91A62633145C00, %fd2430;
	fma.rn.f64 	%fd3752, %fd2429, 0dB97B839A252049C0, %fd2431;
	setp.ltu.f64 	%p274, %fd559, 0d41E0000000000000;
	@%p274 bra 	$L__BB0_420;
	{ // callseq 39, 0
	.param .b64 param0;
	st.param.f64 	[param0], %fd873;
	.param .align 16 .b8 retval0[16];
	call.uni (retval0), 
	__internal_trig_reduction_slowpathd, 
	(
	param0
	);
	ld.param.f64 	%fd3752, [retval0];
	ld.param.b32 	%r1015, [retval0+8];
	} // callseq 39
$L__BB0_420:
	shl.b32 	%r684, %r1015, 6;
	cvt.u64.u32 	%rd239, %r684;
	and.b64  	%rd240, %rd239, 64;
	mov.u64 	%rd241, __cudart_sin_cos_coeffs;
	add.s64 	%rd242, %rd241, %rd240;
	mul.rn.f64 	%fd2434, %fd3752, %fd3752;
	and.b32  	%r685, %r1015, 1;
	setp.eq.b32 	%p275, %r685, 1;
	selp.f64 	%fd2435, 0dBDA8FF8320FD8164, 0d3DE5DB65F9785EBA, %p275;
	ld.global.nc.v2.f64 	{%fd2436, %fd2437}, [%rd242];
	fma.rn.f64 	%fd2438, %fd2435, %fd2434, %fd2436;
	fma.rn.f64 	%fd2439, %fd2438, %fd2434, %fd2437;
	ld.global.nc.v2.f64 	{%fd2440, %fd2441}, [%rd242+16];
	fma.rn.f64 	%fd2442, %fd2439, %fd2434, %fd2440;
	fma.rn.f64 	%fd2443, %fd2442, %fd2434, %fd2441;
	ld.global.nc.v2.f64 	{%fd2444, %fd2445}, [%rd242+32];
	fma.rn.f64 	%fd2446, %fd2443, %fd2434, %fd2444;
	fma.rn.f64 	%fd2447, %fd2446, %fd2434, %fd2445;
	fma.rn.f64 	%fd2448, %fd2447, %fd3752, %fd3752;
	fma.rn.f64 	%fd2449, %fd2447, %fd2434, 0d3FF0000000000000;
	selp.f64 	%fd2450, %fd2449, %fd2448, %p275;
	and.b32  	%r686, %r1015, 2;
	setp.eq.s32 	%p276, %r686, 0;
	mov.f64 	%fd2451, 0d0000000000000000;
	sub.f64 	%fd2452, %fd2451, %fd2450;
	selp.f64 	%fd564, %fd2450, %fd2452, %p276;
	abs.f64 	%fd565, %fd564;
	setp.neu.f64 	%p277, %fd565, 0d7FF0000000000000;
	@%p277 bra 	$L__BB0_422;
	mov.f64 	%fd2458, 0d0000000000000000;
	mul.rn.f64 	%fd3754, %fd564, %fd2458;
	mov.b32 	%r1017, 1;
	bra.uni 	$L__BB0_425;
$L__BB0_422:
	mul.f64 	%fd2453, %fd564, 0d3FE45F306DC9C883;
	cvt.rni.s32.f64 	%r1016, %fd2453;
	cvt.rn.f64.s32 	%fd2454, %r1016;
	fma.rn.f64 	%fd2455, %fd2454, 0dBFF921FB54442D18, %fd564;
	fma.rn.f64 	%fd2456, %fd2454, 0dBC91A62633145C00, %fd2455;
	fma.rn.f64 	%fd3754, %fd2454, 0dB97B839A252049C0, %fd2456;
	setp.ltu.f64 	%p278, %fd565, 0d41E0000000000000;
	@%p278 bra 	$L__BB0_424;
	{ // callseq 40, 0
	.param .b64 param0;
	st.param.f64 	[param0], %fd564;
	.param .align 16 .b8 retval0[16];
	call.uni (retval0), 
	__internal_trig_reduction_slowpathd, 
	(
	param0
	);
	ld.param.f64 	%fd3754, [retval0];
	ld.param.b32 	%r1016, [retval0+8];
	} // callseq 40
$L__BB0_424:
	add.s32 	%r1017, %r1016, 1;
$L__BB0_425:
	shl.b32 	%r689, %r1017, 6;
	cvt.u64.u32 	%rd243, %r689;
	and.b64  	%rd244, %rd243, 64;
	mov.u64 	%rd245, __cudart_sin_cos_coeffs;
	add.s64 	%rd246, %rd245, %rd244;
	mul.rn.f64 	%fd2459, %fd3754, %fd3754;
	and.b32  	%r690, %r1017, 1;
	setp.eq.b32 	%p280, %r690, 1;
	selp.f64 	%fd2460, 0dBDA8FF8320FD8164, 0d3DE5DB65F9785EBA, %p280;
	ld.global.nc.v2.f64 	{%fd2461, %fd2462}, [%rd246];
	fma.rn.f64 	%fd2463, %fd2460, %fd2459, %fd2461;
	fma.rn.f64 	%fd2464, %fd2463, %fd2459, %fd2462;
	ld.global.nc.v2.f64 	{%fd2465, %fd2466}, [%rd246+16];
	fma.rn.f64 	%fd2467, %fd2464, %fd2459, %fd2465;
	fma.rn.f64 	%fd2468, %fd2467, %fd2459, %fd2466;
	ld.global.nc.v2.f64 	{%fd2469, %fd2470}, [%rd246+32];
	fma.rn.f64 	%fd2471, %fd2468, %fd2459, %fd2469;
	fma.rn.f64 	%fd2472, %fd2471, %fd2459, %fd2470;
	fma.rn.f64 	%fd2473, %fd2472, %fd3754, %fd3754;
	fma.rn.f64 	%fd2474, %fd2472, %fd2459, 0d3FF0000000000000;
	selp.f64 	%fd2475, %fd2474, %fd2473, %p280;
	and.b32  	%r691, %r1017, 2;
	setp.eq.s32 	%p281, %r691, 0;
	mov.f64 	%fd2476, 0d0000000000000000;
	sub.f64 	%fd2477, %fd2476, %fd2475;
	selp.f64 	%fd2478, %fd2475, %fd2477, %p281;
	fma.rn.f64 	%fd571, %fd557, %fd2478, 0d4000000000000000;
	@%p277 bra 	$L__BB0_427;
	mov.f64 	%fd2484, 0d0000000000000000;
	mul.rn.f64 	%fd3755, %fd564, %fd2484;
	mov.b32 	%r1018, 0;
	bra.uni 	$L__BB0_429;
$L__BB0_427:
	mul.f64 	%fd2479, %fd564, 0d3FE45F306DC9C883;
	cvt.rni.s32.f64 	%r1018, %fd2479;
	cvt.rn.f64.s32 	%fd2480, %r1018;
	fma.rn.f64 	%fd2481, %fd2480, 0dBFF921FB54442D18, %fd564;
	fma.rn.f64 	%fd2482, %fd2480, 0dBC91A62633145C00, %fd2481;
	fma.rn.f64 	%fd3755, %fd2480, 0dB97B839A252049C0, %fd2482;
	setp.ltu.f64 	%p282, %fd565, 0d41E0000000000000;
	@%p282 bra 	$L__BB0_429;
	{ // callseq 41, 0
	.param .b64 param0;
	st.param.f64 	[param0], %fd564;
	.param .align 16 .b8 retval0[16];
	call.uni (retval0), 
	__internal_trig_reduction_slowpathd, 
	(
	param0
	);
	ld.param.f64 	%fd3755, [retval0];
	ld.param.b32 	%r1018, [retval0+8];
	} // callseq 41
$L__BB0_429:
	sub.f64 	%fd2485, %fd558, %fd2;
	shl.b32 	%r694, %r1018, 6;
	cvt.u64.u32 	%rd247, %r694;
	and.b64  	%rd248, %rd247, 64;
	mov.u64 	%rd249, __cudart_sin_cos_coeffs;
	add.s64 	%rd250, %rd249, %rd248;
	mul.rn.f64 	%fd2486, %fd3755, %fd3755;
	and.b32  	%r695, %r1018, 1;
	setp.eq.b32 	%p283, %r695, 1;
	selp.f64 	%fd2487, 0dBDA8FF8320FD8164, 0d3DE5DB65F9785EBA, %p283;
	ld.global.nc.v2.f64 	{%fd2488, %fd2489}, [%rd250];
	fma.rn.f64 	%fd2490, %fd2487, %fd2486, %fd2488;
	fma.rn.f64 	%fd2491, %fd2490, %fd2486, %fd2489;
	ld.global.nc.v2.f64 	{%fd2492, %fd2493}, [%rd250+16];
	fma.rn.f64 	%fd2494, %fd2491, %fd2486, %fd2492;
	fma.rn.f64 	%fd2495, %fd2494, %fd2486, %fd2493;
	ld.global.nc.v2.f64 	{%fd2496, %fd2497}, [%rd250+32];
	fma.rn.f64 	%fd2498, %fd2495, %fd2486, %fd2496;
	fma.rn.f64 	%fd2499, %fd2498, %fd2486, %fd2497;
	fma.rn.f64 	%fd2500, %fd2499, %fd3755, %fd3755;
	fma.rn.f64 	%fd2501, %fd2499, %fd2486, 0d3FF0000000000000;
	selp.f64 	%fd2502, %fd2501, %fd2500, %p283;
	and.b32  	%r696, %r1018, 2;
	setp.eq.s32 	%p284, %r696, 0;
	mov.f64 	%fd2503, 0d0000000000000000;
	sub.f64 	%fd2504, %fd2503, %fd2502;
	selp.f64 	%fd2505, %fd2502, %fd2504, %p284;
	fma.rn.f64 	%fd576, %fd2485, %fd2505, %fd571;
	neg.f64 	%fd2506, %fd557;
	mul.f64 	%fd2507, %fd557, %fd2506;
	mul.f64 	%fd2508, %fd2485, %fd2485;
	sub.f64 	%fd577, %fd2507, %fd2508;
	fma.rn.f64 	%fd2509, %fd577, 0d3FF71547652B82FE, 0d4338000000000000;
	{
	.reg .b32 %temp; 
	mov.b64 	{%r254, %temp}, %fd2509;
	}
	mov.f64 	%fd2510, 0dC338000000000000;
	add.rn.f64 	%fd2511, %fd2509, %fd2510;
	fma.rn.f64 	%fd2512, %fd2511, 0dBFE62E42FEFA39EF, %fd577;
	fma.rn.f64 	%fd2513, %fd2511, 0dBC7ABC9E3B39803F, %fd2512;
	fma.rn.f64 	%fd2514, %fd2513, 0d3E5ADE1569CE2BDF, 0d3E928AF3FCA213EA;
	fma.rn.f64 	%fd2515, %fd2514, %fd2513, 0d3EC71DEE62401315;
	fma.rn.f64 	%fd2516, %fd2515, %fd2513, 0d3EFA01997C89EB71;
	fma.rn.f64 	%fd2517, %fd2516, %fd2513, 0d3F2A01A014761F65;
	fma.rn.f64 	%fd2518, %fd2517, %fd2513, 0d3F56C16C1852B7AF;
	fma.rn.f64 	%fd2519, %fd2518, %fd2513, 0d3F81111111122322;
	fma.rn.f64 	%fd2520, %fd2519, %fd2513, 0d3FA55555555502A1;
	fma.rn.f64 	%fd2521, %fd2520, %fd2513, 0d3FC5555555555511;
	fma.rn.f64 	%fd2522, %fd2521, %fd2513, 0d3FE000000000000B;
	fma.rn.f64 	%fd2523, %fd2522, %fd2513, 0d3FF0000000000000;
	fma.rn.f64 	%fd2524, %fd2523, %fd2513, 0d3FF0000000000000;
	{
	.reg .b32 %temp; 
	mov.b64 	{%r255, %temp}, %fd2524;
	}
	{
	.reg .b32 %temp; 
	mov.b64 	{%temp, %r256}, %fd2524;
	}
	shl.b32 	%r697, %r254, 20;
	add.s32 	%r698, %r697, %r256;
	mov.b64 	%fd3756, {%r255, %r698};
	{
	.reg .b32 %temp; 
	mov.b64 	{%temp, %r699}, %fd577;
	}
	mov.b32 	%f26, %r699;
	abs.f32 	%f11, %f26;
	setp.lt.f32 	%p285, %f11, 0f4086232B;
	@%p285 bra 	$L__BB0_432;
	setp.lt.f64 	%p286, %fd577, 0d0000000000000000;
	add.f64 	%fd2525, %fd577, 0d7FF0000000000000;
	selp.f64 	%fd3756, 0d0000000000000000, %fd2525, %p286;
	setp.geu.f32 	%p287, %f11, 0f40874800;
	@%p287 bra 	$L__BB0_432;
	shr.u32 	%r700, %r254, 31;
	add.s32 	%r701, %r254, %r700;
	shr.s32 	%r702, %r701, 1;
	shl.b32 	%r703, %r702, 20;
	add.s32 	%r704, %r256, %r703;
	mov.b64 	%fd2526, {%r255, %r704};
	sub.s32 	%r705, %r254, %r702;
	shl.b32 	%r706, %r705, 20;
	add.s32 	%r707, %r706, 1072693248;
	mov.b32 	%r708, 0;
	mov.b64 	%fd2527, {%r708, %r707};
	mul.f64 	%fd3756, %fd2527, %fd2526;
$L__BB0_432:
	fma.rn.f64 	%fd3757, %fd877, %fd3756, %fd576;
$L__BB0_433:
	sub.f64 	%fd2528, %fd3758, %fd3757;
	mov.f64 	%fd2529, 0d3FF0000000000000;
	sub.f64 	%fd2530, %fd2529, %fd876;
	ld.global.f64 	%fd2531, [%rd8];
	sub.f64 	%fd2532, %fd2531, %fd3758;
	mul.f64 	%fd2533, %fd2530, %fd2532;
	fma.rn.f64 	%fd2534, %fd876, %fd2528, %fd2533;
	fma.rn.f64 	%fd3758, %fd2534, 0d3FE0000000000000, %fd3758;
$L__BB0_434:
	mul.f64 	%fd2535, %fd1, %fd555;
	mul.f64 	%fd3774, %fd3758, %fd2535;
	bra.uni 	$L__BB0_479;
$L__BB0_435:
	ld.global.f64 	%fd2410, [%rd9+8];
	ld.global.f64 	%fd587, [%rd8];
	sub.f64 	%fd588, %fd2410, %fd587;
	xor.b64  	%rd231, %rd197, -8;
	add.s64 	%rd232, %rd8, %rd231;
	ld.global.f64 	%fd2411, [%rd232];
	sub.f64 	%fd589, %fd587, %fd2411;
	abs.f64 	%fd2412, %fd589;
	setp.leu.f64 	%p269, %fd2412, %fd875;
	mov.f64 	%fd3759, 0d0000000000000000;
	@%p269 bra 	$L__BB0_437;
	div.rn.f64 	%fd2413, %fd588, %fd589;
	min.f64 	%fd2414, %fd2413, 0d3FF0000000000000;
	max.f64 	%fd3759, %fd2414, 0d0000000000000000;
$L__BB0_437:
	abs.f64 	%fd2416, %fd588;
	setp.leu.f64 	%p270, %fd2416, %fd875;
	mov.f64 	%fd3760, 0d0000000000000000;
	@%p270 bra 	$L__BB0_439;
	div.rn.f64 	%fd2417, %fd589, %fd588;
	min.f64 	%fd2418, %fd2417, 0d3FF0000000000000;
	max.f64 	%fd3760, %fd2418, 0d0000000000000000;
$L__BB0_439:
	mul.f64 	%fd2419, %fd876, %fd3760;
	mov.f64 	%fd2420, 0d3FF0000000000000;
	sub.f64 	%fd2421, %fd2420, %fd876;
	mul.f64 	%fd2422, %fd2421, %fd3759;
	mul.f64 	%fd2423, %fd2422, %fd589;
	fma.rn.f64 	%fd2424, %fd588, %fd2419, %fd2423;
	fma.rn.f64 	%fd2425, %fd2424, 0dBFE0000000000000, %fd587;
	mul.f64 	%fd2426, %fd1, %fd555;
	mul.f64 	%fd3774, %fd2426, %fd2425;
	bra.uni 	$L__BB0_479;
$L__BB0_440:
	setp.ne.s32 	%p242, %r182, %r361;
	@%p242 bra 	$L__BB0_468;
	mul.wide.s32 	%rd207, %r241, 8;
	add.s64 	%rd208, %rd1, %rd207;
	ld.global.f64 	%fd595, [%rd208];
	setp.leu.f64 	%p248, %fd595, 0d0000000000000000;
	@%p248 bra 	$L__BB0_447;
	ld.global.f64 	%fd2392, [%rd8];
	mul.wide.s32 	%rd224, %r360, 8;
	xor.b64  	%rd225, %rd224, -8;
	add.s64 	%rd226, %rd8, %rd225;
	ld.global.f64 	%fd596, [%rd226];
	sub.f64 	%fd597, %fd2392, %fd596;
	add.s64 	%rd227, %rd226, %rd225;
	ld.global.f64 	%fd2393, [%rd227];
	sub.f64 	%fd598, %fd596, %fd2393;
	abs.f64 	%fd2394, %fd598;
	setp.leu.f64 	%p266, %fd2394, %fd875;
	mov.f64 	%fd3761, 0d0000000000000000;
	@%p266 bra 	$L__BB0_444;
	div.rn.f64 	%fd2395, %fd597, %fd598;
	min.f64 	%fd2396, %fd2395, 0d3FF0000000000000;
	max.f64 	%fd3761, %fd2396, 0d0000000000000000;
$L__BB0_444:
	abs.f64 	%fd2398, %fd597;
	setp.leu.f64 	%p267, %fd2398, %fd875;
	mov.f64 	%fd3762, 0d0000000000000000;
	@%p267 bra 	$L__BB0_446;
	div.rn.f64 	%fd2399, %fd598, %fd597;
	min.f64 	%fd2400, %fd2399, 0d3FF0000000000000;
	max.f64 	%fd3762, %fd2400, 0d0000000000000000;
$L__BB0_446:
	mul.f64 	%fd2401, %fd876, %fd3761;
	mov.f64 	%fd2402, 0d3FF0000000000000;
	sub.f64 	%fd2403, %fd2402, %fd876;
	mul.f64 	%fd2404, %fd2403, %fd3762;
	mul.f64 	%fd2405, %fd2404, %fd597;
	fma.rn.f64 	%fd2406, %fd2401, %fd598, %fd2405;
	fma.rn.f64 	%fd2407, %fd2406, 0d3FE0000000000000, %fd596;
	mul.f64 	%fd2408, %fd1, %fd595;
	mul.f64 	%fd3774, %fd2408, %fd2407;
	bra.uni 	$L__BB0_479;
$L__BB0_447:
	ld.global.f64 	%fd3769, [%rd8];
	add.s32 	%r652, %r359, -1;
	setp.gt.u32 	%p249, %r652, 2;
	@%p249 bra 	$L__BB0_467;
	ld.global.f64 	%fd605, [%rd6];
	setp.ne.s32 	%p250, %r359, 1;
	mov.f64 	%fd3768, 0d0000000000000000;
	@%p250 bra 	$L__BB0_466;
	ld.global.f64 	%fd606, [%rd7];
	abs.f64 	%fd607, %fd873;
	setp.neu.f64 	%p251, %fd607, 0d7FF0000000000000;
	@%p251 bra 	$L__BB0_451;
	mov.f64 	%fd2288, 0d0000000000000000;
	mul.rn.f64 	%fd3763, %fd873, %fd2288;
	mov.b32 	%r1019, 0;
	bra.uni 	$L__BB0_453;
$L__BB0_451:
	mul.f64 	%fd2283, %fd873, 0d3FE45F306DC9C883;
	cvt.rni.s32.f64 	%r1019, %fd2283;
	cvt.rn.f64.s32 	%fd2284, %r1019;
	fma.rn.f64 	%fd2285, %fd2284, 0dBFF921FB54442D18, %fd873;
	fma.rn.f64 	%fd2286, %fd2284, 0dBC91A62633145C00, %fd2285;
	fma.rn.f64 	%fd3763, %fd2284, 0dB97B839A252049C0, %fd2286;
	setp.ltu.f64 	%p252, %fd607, 0d41E0000000000000;
	@%p252 bra 	$L__BB0_453;
	{ // callseq 36, 0
	.param .b64 param0;
	st.param.f64 	[param0], %fd873;
	.param .align 16 .b8 retval0[16];
	call.uni (retval0), 
	__internal_trig_reduction_slowpathd, 
	(
	param0
	);
	ld.param.f64 	%fd3763, [retval0];
	ld.param.b32 	%r1019, [retval0+8];
	} // callseq 36
$L__BB0_453:
	shl.b32 	%r655, %r1019, 6;
	cvt.u64.u32 	%rd209, %r655;
	and.b64  	%rd210, %rd209, 64;
	mov.u64 	%rd211, __cudart_sin_cos_coeffs;
	add.s64 	%rd212, %rd211, %rd210;
	mul.rn.f64 	%fd2289, %fd3763, %fd3763;
	and.b32  	%r656, %r1019, 1;
	setp.eq.b32 	%p253, %r656, 1;
	selp.f64 	%fd2290, 0dBDA8FF8320FD8164, 0d3DE5DB65F9785EBA, %p253;
	ld.global.nc.v2.f64 	{%fd2291, %fd2292}, [%rd212];
	fma.rn.f64 	%fd2293, %fd2290, %fd2289, %fd2291;
	fma.rn.f64 	%fd2294, %fd2293, %fd2289, %fd2292;
	ld.global.nc.v2.f64 	{%fd2295, %fd2296}, [%rd212+16];
	fma.rn.f64 	%fd2297, %fd2294, %fd2289, %fd2295;
	fma.rn.f64 	%fd2298, %fd2297, %fd2289, %fd2296;
	ld.global.nc.v2.f64 	{%fd2299, %fd2300}, [%rd212+32];
	fma.rn.f64 	%fd2301, %fd2298, %fd2289, %fd2299;
	fma.rn.f64 	%fd2302, %fd2301, %fd2289, %fd2300;
	fma.rn.f64 	%fd2303, %fd2302, %fd3763, %fd3763;
	fma.rn.f64 	%fd2304, %fd2302, %fd2289, 0d3FF0000000000000;
	selp.f64 	%fd2305, %fd2304, %fd2303, %p253;
	and.b32  	%r657, %r1019, 2;
	setp.eq.s32 	%p254, %r657, 0;
	mov.f64 	%fd2306, 0d0000000000000000;
	sub.f64 	%fd2307, %fd2306, %fd2305;
	selp.f64 	%fd612, %fd2305, %fd2307, %p254;
	abs.f64 	%fd613, %fd612;
	setp.neu.f64 	%p255, %fd613, 0d7FF0000000000000;
	@%p255 bra 	$L__BB0_455;
	mov.f64 	%fd2313, 0d0000000000000000;
	mul.rn.f64 	%fd3765, %fd612, %fd2313;
	mov.b32 	%r1021, 1;
	bra.uni 	$L__BB0_458;
$L__BB0_455:
	mul.f64 	%fd2308, %fd612, 0d3FE45F306DC9C883;
	cvt.rni.s32.f64 	%r1020, %fd2308;
	cvt.rn.f64.s32 	%fd2309, %r1020;
	fma.rn.f64 	%fd2310, %fd2309, 0dBFF921FB54442D18, %fd612;
	fma.rn.f64 	%fd2311, %fd2309, 0dBC91A62633145C00, %fd2310;
	fma.rn.f64 	%fd3765, %fd2309, 0dB97B839A252049C0, %fd2311;
	setp.ltu.f64 	%p256, %fd613, 0d41E0000000000000;
	@%p256 bra 	$L__BB0_457;
	{ // callseq 37, 0
	.param .b64 param0;
	st.param.f64 	[param0], %fd612;
	.param .align 16 .b8 retval0[16];
	call.uni (retval0), 
	__internal_trig_reduction_slowpathd, 
	(
	param0
	);
	ld.param.f64 	%fd3765, [retval0];
	ld.param.b32 	%r1020, [retval0+8];
	} // callseq 37
$L__BB0_457:
	add.s32 	%r1021, %r1020, 1;
$L__BB0_458:
	shl.b32 	%r660, %r1021, 6;
	cvt.u64.u32 	%rd213, %r660;
	and.b64  	%rd214, %rd213, 64;
	mov.u64 	%rd215, __cudart_sin_cos_coeffs;
	add.s64 	%rd216, %rd215, %rd214;
	mul.rn.f64 	%fd2314, %fd3765, %fd3765;
	and.b32  	%r661, %r1021, 1;
	setp.eq.b32 	%p258, %r661, 1;
	selp.f64 	%fd2315, 0dBDA8FF8320FD8164, 0d3DE5DB65F9785EBA, %p258;
	ld.global.nc.v2.f64 	{%fd2316, %fd2317}, [%rd216];
	fma.rn.f64 	%fd2318, %fd2315, %fd2314, %fd2316;
	fma.rn.f64 	%fd2319, %fd2318, %fd2314, %fd2317;
	ld.global.nc.v2.f64 	{%fd2320, %fd2321}, [%rd216+16];
	fma.rn.f64 	%fd2322, %fd2319, %fd2314, %fd2320;
	fma.rn.f64 	%fd2323, %fd2322, %fd2314, %fd2321;
	ld.global.nc.v2.f64 	{%fd2324, %fd2325}, [%rd216+32];
	fma.rn.f64 	%fd2326, %fd2323, %fd2314, %fd2324;
	fma.rn.f64 	%fd2327, %fd2326, %fd2314, %fd2325;
	fma.rn.f64 	%fd2328, %fd2327, %fd3765, %fd3765;
	fma.rn.f64 	%fd2329, %fd2327, %fd2314, 0d3FF0000000000000;
	selp.f64 	%fd2330, %fd2329, %fd2328, %p258;
	and.b32  	%r662, %r1021, 2;
	setp.eq.s32 	%p259, %r662, 0;
	mov.f64 	%fd2331, 0d0000000000000000;
	sub.f64 	%fd2332, %fd2331, %fd2330;
	selp.f64 	%fd2333, %fd2330, %fd2332, %p259;
	fma.rn.f64 	%fd619, %fd605, %fd2333, 0d4000000000000000;
	@%p255 bra 	$L__BB0_460;
	mov.f64 	%fd2339, 0d0000000000000000;
	mul.rn.f64 	%fd3766, %fd612, %fd2339;
	mov.b32 	%r1022, 0;
	bra.uni 	$L__BB0_462;
$L__BB0_460:
	mul.f64 	%fd2334, %fd612, 0d3FE45F306DC9C883;
	cvt.rni.s32.f64 	%r1022, %fd2334;
	cvt.rn.f64.s32 	%fd2335, %r1022;
	fma.rn.f64 	%fd2336, %fd2335, 0dBFF921FB54442D18, %fd612;
	fma.rn.f64 	%fd2337, %fd2335, 0dBC91A62633145C00, %fd2336;
	fma.rn.f64 	%fd3766, %fd2335, 0dB97B839A252049C0, %fd2337;
	setp.ltu.f64 	%p260, %fd613, 0d41E0000000000000;
	@%p260 bra 	$L__BB0_462;
	{ // callseq 38, 0
	.param .b64 param0;
	st.param.f64 	[param0], %fd612;
	.param .align 16 .b8 retval0[16];
	call.uni (retval0), 
	__internal_trig_reduction_slowpathd, 
	(
	param0
	);
	ld.param.f64 	%fd3766, [retval0];
	ld.param.b32 	%r1022, [retval0+8];
	} // callseq 38
$L__BB0_462:
	add.f64 	%fd2340, %fd2, %fd606;
	shl.b32 	%r665, %r1022, 6;
	cvt.u64.u32 	%rd217, %r665;
	and.b64  	%rd218, %rd217, 64;
	mov.u64 	%rd219, __cudart_sin_cos_coeffs;
	add.s64 	%rd220, %rd219, %rd218;
	mul.rn.f64 	%fd2341, %fd3766, %fd3766;
	and.b32  	%r666, %r1022, 1;
	setp.eq.b32 	%p261, %r666, 1;
	selp.f64 	%fd2342, 0dBDA8FF8320FD8164, 0d3DE5DB65F9785EBA, %p261;
	ld.global.nc.v2.f64 	{%fd2343, %fd2344}, [%rd220];
	fma.rn.f64 	%fd2345, %fd2342, %fd2341, %fd2343;
	fma.rn.f64 	%fd2346, %fd2345, %fd2341, %fd2344;
	ld.global.nc.v2.f64 	{%fd2347, %fd2348}, [%rd220+16];
	fma.rn.f64 	%fd2349, %fd2346, %fd2341, %fd2347;
	fma.rn.f64 	%fd2350, %fd2349, %fd2341, %fd2348;
	ld.global.nc.v2.f64 	{%fd2351, %fd2352}, [%rd220+32];
	fma.rn.f64 	%fd2353, %fd2350, %fd2341, %fd2351;
	fma.rn.f64 	%fd2354, %fd2353, %fd2341, %fd2352;
	fma.rn.f64 	%fd2355, %fd2354, %fd3766, %fd3766;
	fma.rn.f64 	%fd2356, %fd2354, %fd2341, 0d3FF0000000000000;
	selp.f64 	%fd2357, %fd2356, %fd2355, %p261;
	and.b32  	%r667, %r1022, 2;
	setp.eq.s32 	%p262, %r667, 0;
	mov.f64 	%fd2358, 0d0000000000000000;
	sub.f64 	%fd2359, %fd2358, %fd2357;
	selp.f64 	%fd2360, %fd2357, %fd2359, %p262;
	fma.rn.f64 	%fd624, %fd2340, %fd2360, %fd619;
	neg.f64 	%fd2361, %fd605;
	mul.f64 	%fd2362, %fd605, %fd2361;
	mul.f64 	%fd2363, %fd2340, %fd2340;
	sub.f64 	%fd625, %fd2362, %fd2363;
	fma.rn.f64 	%fd2364, %fd625, 0d3FF71547652B82FE, 0d4338000000000000;
	{
	.reg .b32 %temp; 
	mov.b64 	{%r268, %temp}, %fd2364;
	}
	mov.f64 	%fd2365, 0dC338000000000000;
	add.rn.f64 	%fd2366, %fd2364, %fd2365;
	fma.rn.f64 	%fd2367, %fd2366, 0dBFE62E42FEFA39EF, %fd625;
	fma.rn.f64 	%fd2368, %fd2366, 0dBC7ABC9E3B39803F, %fd2367;
	fma.rn.f64 	%fd2369, %fd2368, 0d3E5ADE1569CE2BDF, 0d3E928AF3FCA213EA;
	fma.rn.f64 	%fd2370, %fd2369, %fd2368, 0d3EC71DEE62401315;
	fma.rn.f64 	%fd2371, %fd2370, %fd2368, 0d3EFA01997C89EB71;
	fma.rn.f64 	%fd2372, %fd2371, %fd2368, 0d3F2A01A014761F65;
	fma.rn.f64 	%fd2373, %fd2372, %fd2368, 0d3F56C16C1852B7AF;
	fma.rn.f64 	%fd2374, %fd2373, %fd2368, 0d3F81111111122322;
	fma.rn.f64 	%fd2375, %fd2374, %fd2368, 0d3FA55555555502A1;
	fma.rn.f64 	%fd2376, %fd2375, %fd2368, 0d3FC5555555555511;
	fma.rn.f64 	%fd2377, %fd2376, %fd2368, 0d3FE000000000000B;
	fma.rn.f64 	%fd2378, %fd2377, %fd2368, 0d3FF0000000000000;
	fma.rn.f64 	%fd2379, %fd2378, %fd2368, 0d3FF0000000000000;
	{
	.reg .b32 %temp; 
	mov.b64 	{%r269, %temp}, %fd2379;
	}
	{
	.reg .b32 %temp; 
	mov.b64 	{%temp, %r270}, %fd2379;
	}
	shl.b32 	%r668, %r268, 20;
	add.s32 	%r669, %r668, %r270;
	mov.b64 	%fd3767, {%r269, %r669};
	{
	.reg .b32 %temp; 
	mov.b64 	{%temp, %r670}, %fd625;
	}
	mov.b32 	%f25, %r670;
	abs.f32 	%f12, %f25;
	setp.lt.f32 	%p263, %f12, 0f4086232B;
	@%p263 bra 	$L__BB0_465;
	setp.lt.f64 	%p264, %fd625, 0d0000000000000000;
	add.f64 	%fd2380, %fd625, 0d7FF0000000000000;
	selp.f64 	%fd3767, 0d0000000000000000, %fd2380, %p264;
	setp.geu.f32 	%p265, %f12, 0f40874800;
	@%p265 bra 	$L__BB0_465;
	shr.u32 	%r671, %r268, 31;
	add.s32 	%r672, %r268, %r671;
	shr.s32 	%r673, %r672, 1;
	shl.b32 	%r674, %r673, 20;
	add.s32 	%r675, %r270, %r674;
	mov.b64 	%fd2381, {%r269, %r675};
	sub.s32 	%r676, %r268, %r673;
	shl.b32 	%r677, %r676, 20;
	add.s32 	%r678, %r677, 1072693248;
	mov.b32 	%r679, 0;
	mov.b64 	%fd2382, {%r679, %r678};
	mul.f64 	%fd3767, %fd2382, %fd2381;
$L__BB0_465:
	fma.rn.f64 	%fd3768, %fd877, %fd3767, %fd624;
$L__BB0_466:
	sub.f64 	%fd2383, %fd3768, %fd3769;
	mov.f64 	%fd2384, 0d3FF0000000000000;
	sub.f64 	%fd2385, %fd2384, %fd876;
	mul.wide.s32 	%rd221, %r360, 8;
	xor.b64  	%rd222, %rd221, -8;
	add.s64 	%rd223, %rd8, %rd222;
	ld.global.f64 	%fd2386, [%rd223];
	sub.f64 	%fd2387, %fd3769, %fd2386;
	mul.f64 	%fd2388, %fd2385, %fd2387;
	fma.rn.f64 	%fd2389, %fd876, %fd2383, %fd2388;
	fma.rn.f64 	%fd3769, %fd2389, 0dBFE0000000000000, %fd3769;
$L__BB0_467:
	mul.f64 	%fd2390, %fd1, %fd595;
	mul.f64 	%fd3774, %fd3769, %fd2390;
	bra.uni 	$L__BB0_479;
$L__BB0_468:
	mul.wide.s32 	%rd198, %r241, 8;
	add.s64 	%rd199, %rd1, %rd198;
	ld.global.f64 	%fd635, [%rd199];
	setp.leu.f64 	%p243, %fd635, 0d0000000000000000;
	@%p243 bra 	$L__BB0_474;
	ld.global.f64 	%fd2265, [%rd8];
	mul.wide.s32 	%rd203, %r360, 8;
	xor.b64  	%rd204, %rd203, -8;
	add.s64 	%rd205, %rd8, %rd204;
	ld.global.f64 	%fd636, [%rd205];
	sub.f64 	%fd637, %fd2265, %fd636;
	add.s64 	%rd206, %rd205, %rd204;
	ld.global.f64 	%fd2266, [%rd206];
	sub.f64 	%fd638, %fd636, %fd2266;
	abs.f64 	%fd2267, %fd638;
	setp.leu.f64 	%p246, %fd2267, %fd875;
	mov.f64 	%fd3770, 0d0000000000000000;
	@%p246 bra 	$L__BB0_471;
	div.rn.f64 	%fd2268, %fd637, %fd638;
	min.f64 	%fd2269, %fd2268, 0d3FF0000000000000;
	max.f64 	%fd3770, %fd2269, 0d0000000000000000;
$L__BB0_471:
	abs.f64 	%fd2271, %fd637;
	setp.leu.f64 	%p247, %fd2271, %fd875;
	mov.f64 	%fd3771, 0d0000000000000000;
	@%p247 bra 	$L__BB0_473;
	div.rn.f64 	%fd2272, %fd638, %fd637;
	min.f64 	%fd2273, %fd2272, 0d3FF0000000000000;
	max.f64 	%fd3771, %fd2273, 0d0000000000000000;
$L__BB0_473:
	mul.f64 	%fd2274, %fd876, %fd3770;
	mov.f64 	%fd2275, 0d3FF0000000000000;
	sub.f64 	%fd2276, %fd2275, %fd876;
	mul.f64 	%fd2277, %fd2276, %fd3771;
	mul.f64 	%fd2278, %fd2277, %fd637;
	fma.rn.f64 	%fd2279, %fd2274, %fd638, %fd2278;
	fma.rn.f64 	%fd2280, %fd2279, 0d3FE0000000000000, %fd636;
	mul.f64 	%fd2281, %fd1, %fd635;
	mul.f64 	%fd3774, %fd2281, %fd2280;
	bra.uni 	$L__BB0_479;
$L__BB0_474:
	ld.global.f64 	%fd2247, [%rd9+8];
	ld.global.f64 	%fd644, [%rd8];
	sub.f64 	%fd645, %fd2247, %fd644;
	xor.b64  	%rd201, %rd197, -8;
	add.s64 	%rd202, %rd8, %rd201;
	ld.global.f64 	%fd2248, [%rd202];
	sub.f64 	%fd646, %fd644, %fd2248;
	abs.f64 	%fd2249, %fd646;
	setp.leu.f64 	%p244, %fd2249, %fd875;
	mov.f64 	%fd3772, 0d0000000000000000;
	@%p244 bra 	$L__BB0_476;
	div.rn.f64 	%fd2250, %fd645, %fd646;
	min.f64 	%fd2251, %fd2250, 0d3FF0000000000000;
	max.f64 	%fd3772, %fd2251, 0d0000000000000000;
$L__BB0_476:
	abs.f64 	%fd2253, %fd645;
	setp.leu.f64 	%p245, %fd2253, %fd875;
	mov.f64 	%fd3773, 0d0000000000000000;
	@%p245 bra 	$L__BB0_478;
	div.rn.f64 	%fd2254, %fd646, %fd645;
	min.f64 	%fd2255, %fd2254, 0d3FF0000000000000;
	max.f64 	%fd3773, %fd2255, 0d0000000000000000;
$L__BB0_478:
	mul.f64 	%fd2256, %fd876, %fd3773;
	mov.f64 	%fd2257, 0d3FF0000000000000;
	sub.f64 	%fd2258, %fd2257, %fd876;
	mul.f64 	%fd2259, %fd2258, %fd3772;
	mul.f64 	%fd2260, %fd2259, %fd646;
	fma.rn.f64 	%fd2261, %fd645, %fd2256, %fd2260;
	fma.rn.f64 	%fd2262, %fd2261, 0dBFE0000000000000, %fd644;
	mul.f64 	%fd2263, %fd1, %fd635;
	mul.f64 	%fd3774, %fd2263, %fd2262;
$L__BB0_479:
	setp.eq.s32 	%p288, %r182, %r361;
	add.f64 	%fd2536, %fd3774, %fd3774;
	selp.f64 	%fd2537, %fd2536, %fd3774, %p288;
	sub.f64 	%fd3719, %fd3719, %fd2537;
$L__BB0_480:
	rem.s32 	%r271, %r5, %r181;
	setp.ne.s32 	%p359, %r271, 0;
	@%p359 bra 	$L__BB0_571;
	add.s32 	%r853, %r359, -1;
	setp.gt.u32 	%p408, %r853, 2;
	@%p408 bra 	$L__BB0_639;
	setp.lt.s32 	%p409, %r3, 1;
	setp.ge.s32 	%p410, %r3, %r360;
	or.pred  	%p411, %p409, %p410;
	@%p411 bra 	$L__BB0_525;
	ld.global.f64 	%fd655, [%rd6];
	setp.ne.s32 	%p446, %r359, 1;
	mov.f64 	%fd3791, 0d0000000000000000;
	@%p446 bra 	$L__BB0_501;
	ld.global.f64 	%fd656, [%rd7];
	abs.f64 	%fd657, %fd873;
	setp.neu.f64 	%p447, %fd657, 0d7FF0000000000000;
	@%p447 bra 	$L__BB0_486;
	mov.f64 	%fd3408, 0d0000000000000000;
	mul.rn.f64 	%fd3776, %fd873, %fd3408;
	mov.b32 	%r1023, 0;
	bra.uni 	$L__BB0_488;
$L__BB0_486:
	mul.f64 	%fd3403, %fd873, 0d3FE45F306DC9C883;
	cvt.rni.s32.f64 	%r1023, %fd3403;
	cvt.rn.f64.s32 	%fd3404, %r1023;
	fma.rn.f64 	%fd3405, %fd3404, 0dBFF921FB54442D18, %fd873;
	fma.rn.f64 	%fd3406, %fd3404, 0dBC91A62633145C00, %fd3405;
	fma.rn.f64 	%fd3776, %fd3404, 0dB97B839A252049C0, %fd3406;
	setp.ltu.f64 	%p448, %fd657, 0d41E0000000000000;
	@%p448 bra 	$L__BB0_488;
	{ // callseq 66, 0
	.param .b64 param0;
	st.param.f64 	[param0], %fd873;
	.param .align 16 .b8 retval0[16];
	call.uni (retval0), 
	__internal_trig_reduction_slowpathd, 
	(
	param0
	);
	ld.param.f64 	%fd3776, [retval0];
	ld.param.b32 	%r1023, [retval0+8];
	} // callseq 66
$L__BB0_488:
	shl.b32 	%r899, %r1023, 6;
	cvt.u64.u32 	%rd366, %r899;
	and.b64  	%rd367, %rd366, 64;
	mov.u64 	%rd368, __cudart_sin_cos_coeffs;
	add.s64 	%rd369, %rd368, %rd367;
	mul.rn.f64 	%fd3409, %fd3776, %fd3776;
	and.b32  	%r900, %r1023, 1;
	setp.eq.b32 	%p449, %r900, 1;
	selp.f64 	%fd3410, 0dBDA8FF8320FD8164, 0d3DE5DB65F9785EBA, %p449;
	ld.global.nc.v2.f64 	{%fd3411, %fd3412}, [%rd369];
	fma.rn.f64 	%fd3413, %fd3410, %fd3409, %fd3411;
	fma.rn.f64 	%fd3414, %fd3413, %fd3409, %fd3412;
	ld.global.nc.v2.f64 	{%fd3415, %fd3416}, [%rd369+16];
	fma.rn.f64 	%fd3417, %fd3414, %fd3409, %fd3415;
	fma.rn.f64 	%fd3418, %fd3417, %fd3409, %fd3416;
	ld.global.nc.v2.f64 	{%fd3419, %fd3420}, [%rd369+32];
	fma.rn.f64 	%fd3421, %fd3418, %fd3409, %fd3419;
	fma.rn.f64 	%fd3422, %fd3421, %fd3409, %fd3420;
	fma.rn.f64 	%fd3423, %fd3422, %fd3776, %fd3776;
	fma.rn.f64 	%fd3424, %fd3422, %fd3409, 0d3FF0000000000000;
	selp.f64 	%fd3425, %fd3424, %fd3423, %p449;
	and.b32  	%r901, %r1023, 2;
	setp.eq.s32 	%p450, %r901, 0;
	mov.f64 	%fd3426, 0d0000000000000000;
	sub.f64 	%fd3427, %fd3426, %fd3425;
	selp.f64 	%fd662, %fd3425, %fd3427, %p450;
	abs.f64 	%fd663, %fd662;
	setp.neu.f64 	%p451, %fd663, 0d7FF0000000000000;
	@%p451 bra 	$L__BB0_490;
	mov.f64 	%fd3433, 0d0000000000000000;
	mul.rn.f64 	%fd3778, %fd662, %fd3433;
	mov.b32 	%r1025, 1;
	bra.uni 	$L__BB0_493;
$L__BB0_490:
	mul.f64 	%fd3428, %fd662, 0d3FE45F306DC9C883;
	cvt.rni.s32.f64 	%r1024, %fd3428;
	cvt.rn.f64.s32 	%fd3429, %r1024;
	fma.rn.f64 	%fd3430, %fd3429, 0dBFF921FB54442D18, %fd662;
	fma.rn.f64 	%fd3431, %fd3429, 0dBC91A62633145C00, %fd3430;
	fma.rn.f64 	%fd3778, %fd3429, 0dB97B839A252049C0, %fd3431;
	setp.ltu.f64 	%p452, %fd663, 0d41E0000000000000;
	@%p452 bra 	$L__BB0_492;
	{ // callseq 67, 0
	.param .b64 param0;
	st.param.f64 	[param0], %fd662;
	.param .align 16 .b8 retval0[16];
	call.uni (retval0), 
	__internal_trig_reduction_slowpathd, 
	(
	param0
	);
	ld.param.f64 	%fd3778, [retval0];
	ld.param.b32 	%r1024, [retval0+8];
	} // callseq 67
$L__BB0_492:
	add.s32 	%r1025, %r1024, 1;
$L__BB0_493:
	setp.neu.f64 	%p453, %fd663, 0d7FF0000000000000;
	shl.b32 	%r904, %r1025, 6;
	cvt.u64.u32 	%rd370, %r904;
	and.b64  	%rd371, %rd370, 64;
	add.s64 	%rd373, %rd368, %rd371;
	mul.rn.f64 	%fd3434, %fd3778, %fd3778;
	and.b32  	%r905, %r1025, 1;
	setp.eq.b32 	%p454, %r905, 1;
	selp.f64 	%fd3435, 0dBDA8FF8320FD8164, 0d3DE5DB65F9785EBA, %p454;
	ld.global.nc.v2.f64 	{%fd3436, %fd3437}, [%rd373];
	fma.rn.f64 	%fd3438, %fd3435, %fd3434, %fd3436;
	fma.rn.f64 	%fd3439, %fd3438, %fd3434, %fd3437;
	ld.global.nc.v2.f64 	{%fd3440, %fd3441}, [%rd373+16];
	fma.rn.f64 	%fd3442, %fd3439, %fd3434, %fd3440;
	fma.rn.f64 	%fd3443, %fd3442, %fd3434, %fd3441;
	ld.global.nc.v2.f64 	{%fd3444, %fd3445}, [%rd373+32];
	fma.rn.f64 	%fd3446, %fd3443, %fd3434, %fd3444;
	fma.rn.f64 	%fd3447, %fd3446, %fd3434, %fd3445;
	fma.rn.f64 	%fd3448, %fd3447, %fd3778, %fd3778;
	fma.rn.f64 	%fd3449, %fd3447, %fd3434, 0d3FF0000000000000;
	selp.f64 	%fd3450, %fd3449, %fd3448, %p454;
	and.b32  	%r906, %r1025, 2;
	setp.eq.s32 	%p455, %r906, 0;
	mov.f64 	%fd3451, 0d0000000000000000;
	sub.f64 	%fd3452, %fd3451, %fd3450;
	selp.f64 	%fd3453, %fd3450, %fd3452, %p455;
	fma.rn.f64 	%fd669, %fd655, %fd3453, 0d4000000000000000;
	@%p453 bra 	$L__BB0_495;
	mov.f64 	%fd3459, 0d0000000000000000;
	mul.rn.f64 	%fd3779, %fd662, %fd3459;
	mov.b32 	%r1026, 0;
	bra.uni 	$L__BB0_497;
$L__BB0_495:
	mul.f64 	%fd3454, %fd662, 0d3FE45F306DC9C883;
	cvt.rni.s32.f64 	%r1026, %fd3454;
	cvt.rn.f64.s32 	%fd3455, %r1026;
	fma.rn.f64 	%fd3456, %fd3455, 0dBFF921FB54442D18, %fd662;
	fma.rn.f64 	%fd3457, %fd3455, 0dBC91A62633145C00, %fd3456;
	fma.rn.f64 	%fd3779, %fd3455, 0dB97B839A252049C0, %fd3457;
	setp.ltu.f64 	%p456, %fd663, 0d41E0000000000000;
	@%p456 bra 	$L__BB0_497;
	{ // callseq 68, 0
	.param .b64 param0;
	st.param.f64 	[param0], %fd662;
	.param .align 16 .b8 retval0[16];
	call.uni (retval0), 
	__internal_trig_reduction_slowpathd, 
	(
	param0
	);
	ld.param.f64 	%fd3779, [retval0];
	ld.param.b32 	%r1026, [retval0+8];
	} // callseq 68
$L__BB0_497:
	shl.b32 	%r909, %r1026, 6;
	cvt.u64.u32 	%rd374, %r909;
	and.b64  	%rd375, %rd374, 64;
	add.s64 	%rd377, %rd368, %rd375;
	mul.rn.f64 	%fd3460, %fd3779, %fd3779;
	and.b32  	%r910, %r1026, 1;
	setp.eq.b32 	%p457, %r910, 1;
	selp.f64 	%fd3461, 0dBDA8FF8320FD8164, 0d3DE5DB65F9785EBA, %p457;
	ld.global.nc.v2.f64 	{%fd3462, %fd3463}, [%rd377];
	fma.rn.f64 	%fd3464, %fd3461, %fd3460, %fd3462;
	fma.rn.f64 	%fd3465, %fd3464, %fd3460, %fd3463;
	ld.global.nc.v2.f64 	{%fd3466, %fd3467}, [%rd377+16];
	fma.rn.f64 	%fd3468, %fd3465, %fd3460, %fd3466;
	fma.rn.f64 	%fd3469, %fd3468, %fd3460, %fd3467;
	ld.global.nc.v2.f64 	{%fd3470, %fd3471}, [%rd377+32];
	fma.rn.f64 	%fd3472, %fd3469, %fd3460, %fd3470;
	fma.rn.f64 	%fd3473, %fd3472, %fd3460, %fd3471;
	fma.rn.f64 	%fd3474, %fd3473, %fd3779, %fd3779;
	fma.rn.f64 	%fd3475, %fd3473, %fd3460, 0d3FF0000000000000;
	selp.f64 	%fd3476, %fd3475, %fd3474, %p457;
	and.b32  	%r911, %r1026, 2;
	setp.eq.s32 	%p458, %r911, 0;
	mov.f64 	%fd3477, 0d0000000000000000;
	sub.f64 	%fd3478, %fd3477, %fd3476;
	selp.f64 	%fd3479, %fd3476, %fd3478, %p458;
	fma.rn.f64 	%fd674, %fd656, %fd3479, %fd669;
	neg.f64 	%fd3480, %fd655;
	mul.f64 	%fd3481, %fd655, %fd3480;
	mul.f64 	%fd3482, %fd656, %fd656;
	sub.f64 	%fd675, %fd3481, %fd3482;
	fma.rn.f64 	%fd3483, %fd675, 0d3FF71547652B82FE, 0d4338000000000000;
	{
	.reg .b32 %temp; 
	mov.b64 	{%r283, %temp}, %fd3483;
	}
	mov.f64 	%fd3484, 0dC338000000000000;
	add.rn.f64 	%fd3485, %fd3483, %fd3484;
	fma.rn.f64 	%fd3486, %fd3485, 0dBFE62E42FEFA39EF, %fd675;
	fma.rn.f64 	%fd3487, %fd3485, 0dBC7ABC9E3B39803F, %fd3486;
	fma.rn.f64 	%fd3488, %fd3487, 0d3E5ADE1569CE2BDF, 0d3E928AF3FCA213EA;
	fma.rn.f64 	%fd3489, %fd3488, %fd3487, 0d3EC71DEE62401315;
	fma.rn.f64 	%fd3490, %fd3489, %fd3487, 0d3EFA01997C89EB71;
	fma.rn.f64 	%fd3491, %fd3490, %fd3487, 0d3F2A01A014761F65;
	fma.rn.f64 	%fd3492, %fd3491, %fd3487, 0d3F56C16C1852B7AF;
	fma.rn.f64 	%fd3493, %fd3492, %fd3487, 0d3F81111111122322;
	fma.rn.f64 	%fd3494, %fd3493, %fd3487, 0d3FA55555555502A1;
	fma.rn.f64 	%fd3495, %fd3494, %fd3487, 0d3FC5555555555511;
	fma.rn.f64 	%fd3496, %fd3495, %fd3487, 0d3FE000000000000B;
	fma.rn.f64 	%fd3497, %fd3496, %fd3487, 0d3FF0000000000000;
	fma.rn.f64 	%fd3498, %fd3497, %fd3487, 0d3FF0000000000000;
	{
	.reg .b32 %temp; 
	mov.b64 	{%r284, %temp}, %fd3498;
	}
	{
	.reg .b32 %temp; 
	mov.b64 	{%temp, %r285}, %fd3498;
	}
	shl.b32 	%r912, %r283, 20;
	add.s32 	%r913, %r912, %r285;
	mov.b64 	%fd3780, {%r284, %r913};
	{
	.reg .b32 %temp; 
	mov.b64 	{%temp, %r914}, %fd675;
	}
	mov.b32 	%f32, %r914;
	abs.f32 	%f13, %f32;
	setp.lt.f32 	%p459, %f13, 0f4086232B;
	@%p459 bra 	$L__BB0_500;
	setp.lt.f64 	%p460, %fd675, 0d0000000000000000;
	add.f64 	%fd3499, %fd675, 0d7FF0000000000000;
	selp.f64 	%fd3780, 0d0000000000000000, %fd3499, %p460;
	setp.geu.f32 	%p461, %f13, 0f40874800;
	@%p461 bra 	$L__BB0_500;
	shr.u32 	%r915, %r283, 31;
	add.s32 	%r916, %r283, %r915;
	shr.s32 	%r917, %r916, 1;
	shl.b32 	%r918, %r917, 20;
	add.s32 	%r919, %r285, %r918;
	mov.b64 	%fd3500, {%r284, %r919};
	sub.s32 	%r920, %r283, %r917;
	shl.b32 	%r921, %r920, 20;
	add.s32 	%r922, %r921, 1072693248;
	mov.b32 	%r923, 0;
	mov.b64 	%fd3501, {%r923, %r922};
	mul.f64 	%fd3780, %fd3501, %fd3500;
$L__BB0_500:
	fma.rn.f64 	%fd3791, %fd877, %fd3780, %fd674;
$L__BB0_501:
	setp.ne.s32 	%p462, %r359, 1;
	mul.f64 	%fd682, %fd1, 0d3FE0000000000000;
	mov.f64 	%fd3784, 0d0000000000000000;
	@%p462 bra 	$L__BB0_508;
	abs.f64 	%fd683, %fd874;
	setp.neu.f64 	%p463, %fd683, 0d7FF0000000000000;
	@%p463 bra 	$L__BB0_504;
	mov.f64 	%fd3508, 0d0000000000000000;
	mul.rn.f64 	%fd3783, %fd874, %fd3508;
	mov.b32 	%r1028, 1;
	bra.uni 	$L__BB0_507;
$L__BB0_504:
	mul.f64 	%fd3503, %fd874, 0d3FE45F306DC9C883;
	cvt.rni.s32.f64 	%r1027, %fd3503;
	cvt.rn.f64.s32 	%fd3504, %r1027;
	fma.rn.f64 	%fd3505, %fd3504, 0dBFF921FB54442D18, %fd874;
	fma.rn.f64 	%fd3506, %fd3504, 0dBC91A62633145C00, %fd3505;
	fma.rn.f64 	%fd3783, %fd3504, 0dB97B839A252049C0, %fd3506;
	setp.ltu.f64 	%p464, %fd683, 0d41E0000000000000;
	@%p464 bra 	$L__BB0_506;
	{ // callseq 69, 0
	.param .b64 param0;
	st.param.f64 	[param0], %fd874;
	.param .align 16 .b8 retval0[16];
	call.uni (retval0), 
	__internal_trig_reduction_slowpathd, 
	(
	param0
	);
	ld.param.f64 	%fd3783, [retval0];
	ld.param.b32 	%r1027, [retval0+8];
	} // callseq 69
$L__BB0_506:
	add.s32 	%r1028, %r1027, 1;
$L__BB0_507:
	shl.b32 	%r926, %r1028, 6;
	cvt.u64.u32 	%rd378, %r926;
	and.b64  	%rd379, %rd378, 64;
	mov.u64 	%rd380, __cudart_sin_cos_coeffs;
	add.s64 	%rd381, %rd380, %rd379;
	mul.rn.f64 	%fd3509, %fd3783, %fd3783;
	and.b32  	%r927, %r1028, 1;
	setp.eq.b32 	%p465, %r927, 1;
	selp.f64 	%fd3510, 0dBDA8FF8320FD8164, 0d3DE5DB65F9785EBA, %p465;
	ld.global.nc.v2.f64 	{%fd3511, %fd3512}, [%rd381];
	fma.rn.f64 	%fd3513, %fd3510, %fd3509, %fd3511;
	fma.rn.f64 	%fd3514, %fd3513, %fd3509, %fd3512;
	ld.global.nc.v2.f64 	{%fd3515, %fd3516}, [%rd381+16];
	fma.rn.f64 	%fd3517, %fd3514, %fd3509, %fd3515;
	fma.rn.f64 	%fd3518, %fd3517, %fd3509, %fd3516;
	ld.global.nc.v2.f64 	{%fd3519, %fd3520}, [%rd381+32];
	fma.rn.f64 	%fd3521, %fd3518, %fd3509, %fd3519;
	fma.rn.f64 	%fd3522, %fd3521, %fd3509, %fd3520;
	fma.rn.f64 	%fd3523, %fd3522, %fd3783, %fd3783;
	fma.rn.f64 	%fd3524, %fd3522, %fd3509, 0d3FF0000000000000;
	selp.f64 	%fd3525, %fd3524, %fd3523, %p465;
	and.b32  	%r928, %r1028, 2;
	setp.eq.s32 	%p466, %r928, 0;
	mov.f64 	%fd3526, 0d0000000000000000;
	sub.f64 	%fd3527, %fd3526, %fd3525;
	selp.f64 	%fd3528, %fd3525, %fd3527, %p466;
	sub.f64 	%fd3529, %fd655, %fd682;
	mul.f64 	%fd3784, %fd3529, %fd3528;
$L__BB0_508:
	setp.ne.s32 	%p467, %r359, 1;
	add.f64 	%fd691, %fd682, %fd655;
	mov.f64 	%fd3787, 0d0000000000000000;
	@%p467 bra 	$L__BB0_515;
	abs.f64 	%fd692, %fd874;
	setp.neu.f64 	%p468, %fd692, 0d7FF0000000000000;
	@%p468 bra 	$L__BB0_511;
	mov.f64 	%fd3536, 0d0000000000000000;
	mul.rn.f64 	%fd3786, %fd874, %fd3536;
	mov.b32 	%r1030, 1;
	bra.uni 	$L__BB0_514;
$L__BB0_511:
	mul.f64 	%fd3531, %fd874, 0d3FE45F306DC9C883;
	cvt.rni.s32.f64 	%r1029, %fd3531;
	cvt.rn.f64.s32 	%fd3532, %r1029;
	fma.rn.f64 	%fd3533, %fd3532, 0dBFF921FB54442D18, %fd874;
	fma.rn.f64 	%fd3534, %fd3532, 0dBC91A62633145C00, %fd3533;
	fma.rn.f64 	%fd3786, %fd3532, 0dB97B839A252049C0, %fd3534;
	setp.ltu.f64 	%p469, %fd692, 0d41E0000000000000;
	@%p469 bra 	$L__BB0_513;
	{ // callseq 70, 0
	.param .b64 param0;
	st.param.f64 	[param0], %fd874;
	.param .align 16 .b8 retval0[16];
	call.uni (retval0), 
	__internal_trig_reduction_slowpathd, 
	(
	param0
	);
	ld.param.f64 	%fd3786, [retval0];
	ld.param.b32 	%r1029, [retval0+8];
	} // callseq 70
$L__BB0_513:
	add.s32 	%r1030, %r1029, 1;
$L__BB0_514:
	shl.b32 	%r931, %r1030, 6;
	cvt.u64.u32 	%rd382, %r931;
	and.b64  	%rd383, %rd382, 64;
	mov.u64 	%rd384, __cudart_sin_cos_coeffs;
	add.s64 	%rd385, %rd384, %rd383;
	mul.rn.f64 	%fd3537, %fd3786, %fd3786;
	and.b32  	%r932, %r1030, 1;
	setp.eq.b32 	%p470, %r932, 1;
	selp.f64 	%fd3538, 0dBDA8FF8320FD8164, 0d3DE5DB65F9785EBA, %p470;
	ld.global.nc.v2.f64 	{%fd3539, %fd3540}, [%rd385];
	fma.rn.f64 	%fd3541, %fd3538, %fd3537, %fd3539;
	fma.rn.f64 	%fd3542, %fd3541, %fd3537, %fd3540;
	ld.global.nc.v2.f64 	{%fd3543, %fd3544}, [%rd385+16];
	fma.rn.f64 	%fd3545, %fd3542, %fd3537, %fd3543;
	fma.rn.f64 	%fd3546, %fd3545, %fd3537, %fd3544;
	ld.global.nc.v2.f64 	{%fd3547, %fd3548}, [%rd385+32];
	fma.rn.f64 	%fd3549, %fd3546, %fd3537, %fd3547;
	fma.rn.f64 	%fd3550, %fd3549, %fd3537, %fd3548;
	fma.rn.f64 	%fd3551, %fd3550, %fd3786, %fd3786;
	fma.rn.f64 	%fd3552, %fd3550, %fd3537, 0d3FF0000000000000;
	selp.f64 	%fd3553, %fd3552, %fd3551, %p470;
	and.b32  	%r933, %r1030, 2;
	setp.eq.s32 	%p471, %r933, 0;
	mov.f64 	%fd3554, 0d0000000000000000;
	sub.f64 	%fd3555, %fd3554, %fd3553;
	selp.f64 	%fd3556, %fd3553, %fd3555, %p471;
	mul.f64 	%fd3787, %fd691, %fd3556;
$L__BB0_515:
	setp.ne.s32 	%p472, %r359, 1;
	mov.f64 	%fd3790, 0d0000000000000000;
	@%p472 bra 	$L__BB0_522;
	abs.f64 	%fd700, %fd874;
	setp.neu.f64 	%p473, %fd700, 0d7FF0000000000000;
	@%p473 bra 	$L__BB0_518;
	mov.f64 	%fd3563, 0d0000000000000000;
	mul.rn.f64 	%fd3789, %fd874, %fd3563;
	mov.b32 	%r1032, 1;
	bra.uni 	$L__BB0_521;
$L__BB0_518:
	mul.f64 	%fd3558, %fd874, 0d3FE45F306DC9C883;
	cvt.rni.s32.f64 	%r1031, %fd3558;
	cvt.rn.f64.s32 	%fd3559, %r1031;
	fma.rn.f64 	%fd3560, %fd3559, 0dBFF921FB54442D18, %fd874;
	fma.rn.f64 	%fd3561, %fd3559, 0dBC91A62633145C00, %fd3560;
	fma.rn.f64 	%fd3789, %fd3559, 0dB97B839A252049C0, %fd3561;
	setp.ltu.f64 	%p474, %fd700, 0d41E0000000000000;
	@%p474 bra 	$L__BB0_520;
	{ // callseq 71, 0
	.param .b64 param0;
	st.param.f64 	[param0], %fd874;
	.param .align 16 .b8 retval0[16];
	call.uni (retval0), 
	__internal_trig_reduction_slowpathd, 
	(
	param0
	);
	ld.param.f64 	%fd3789, [retval0];
	ld.param.b32 	%r1031, [retval0+8];
	} // callseq 71
$L__BB0_520:
	add.s32 	%r1032, %r1031, 1;
$L__BB0_521:
	shl.b32 	%r936, %r1032, 6;
	cvt.u64.u32 	%rd386, %r936;
	and.b64  	%rd387, %rd386, 64;
	mov.u64 	%rd388, __cudart_sin_cos_coeffs;
	add.s64 	%rd389, %rd388, %rd387;
	mul.rn.f64 	%fd3564, %fd3789, %fd3789;
	and.b32  	%r937, %r1032, 1;
	setp.eq.b32 	%p475, %r937, 1;
	selp.f64 	%fd3565, 0dBDA8FF8320FD8164, 0d3DE5DB65F9785EBA, %p475;
	ld.global.nc.v2.f64 	{%fd3566, %fd3567}, [%rd389];
	fma.rn.f64 	%fd3568, %fd3565, %fd3564, %fd3566;
	fma.rn.f64 	%fd3569, %fd3568, %fd3564, %fd3567;
	ld.global.nc.v2.f64 	{%fd3570, %fd3571}, [%rd389+16];
	fma.rn.f64 	%fd3572, %fd3569, %fd3564, %fd3570;
	fma.rn.f64 	%fd3573, %fd3572, %fd3564, %fd3571;
	ld.global.nc.v2.f64 	{%fd3574, %fd3575}, [%rd389+32];
	fma.rn.f64 	%fd3576, %fd3573, %fd3564, %fd3574;
	fma.rn.f64 	%fd3577, %fd3576, %fd3564, %fd3575;
	fma.rn.f64 	%fd3578, %fd3577, %fd3789, %fd3789;
	fma.rn.f64 	%fd3579, %fd3577, %fd3564, 0d3FF0000000000000;
	selp.f64 	%fd3580, %fd3579, %fd3578, %p475;
	and.b32  	%r938, %r1032, 2;
	setp.eq.s32 	%p476, %r938, 0;
	mov.f64 	%fd3581, 0d0000000000000000;
	sub.f64 	%fd3582, %fd3581, %fd3580;
	selp.f64 	%fd3583, %fd3580, %fd3582, %p476;
	mul.f64 	%fd3790, %fd655, %fd3583;
$L__BB0_522:
	add.f64 	%fd3584, %fd3784, %fd3787;
	add.f64 	%fd3585, %fd3584, %fd3790;
	div.rn.f64 	%fd708, %fd3585, 0d4008000000000000;
	setp.leu.f64 	%p477, %fd708, 0d0000000000000000;
	@%p477 bra 	$L__BB0_524;
	ld.global.f64 	%fd3791, [%rd8];
$L__BB0_524:
	mul.f64 	%fd3586, %fd1, %fd708;
	mul.f64 	%fd3587, %fd3586, %fd3791;
	fma.rn.f64 	%fd3719, %fd3587, 0d4000000000000000, %fd3719;
	bra.uni 	$L__BB0_639;
$L__BB0_525:
	ld.global.f64 	%fd712, [%rd6];
	setp.ne.s32 	%p412, %r359, 1;
	mov.f64 	%fd738, 0d0000000000000000;
	@%p412 bra 	$L__BB0_543;
	ld.global.f64 	%fd713, [%rd7];
	abs.f64 	%fd714, %fd873;
	setp.neu.f64 	%p413, %fd714, 0d7FF0000000000000;
	@%p413 bra 	$L__BB0_528;
	mov.f64 	%fd3216, 0d0000000000000000;
	mul.rn.f64 	%fd3792, %fd873, %fd3216;
	mov.b32 	%r1033, 0;
	bra.uni 	$L__BB0_530;
$L__BB0_528:
	mul.f64 	%fd3211, %fd873, 0d3FE45F306DC9C883;
	cvt.rni.s32.f64 	%r1033, %fd3211;
	cvt.rn.f64.s32 	%fd3212, %r1033;
	fma.rn.f64 	%fd3213, %fd3212, 0dBFF921FB54442D18, %fd873;
	fma.rn.f64 	%fd3214, %fd3212, 0dBC91A62633145C00, %fd3213;
	fma.rn.f64 	%fd3792, %fd3212, 0dB97B839A252049C0, %fd3214;
	setp.ltu.f64 	%p414, %fd714, 0d41E0000000000000;
	@%p414 bra 	$L__BB0_530;
	{ // callseq 60, 0
	.param .b64 param0;
	st.param.f64 	[param0], %fd873;
	.param .align 16 .b8 retval0[16];
	call.uni (retval0), 
	__internal_trig_reduction_slowpathd, 
	(
	param0
	);
	ld.param.f64 	%fd3792, [retval0];
	ld.param.b32 	%r1033, [retval0+8];
	} // callseq 60
$L__BB0_530:
	shl.b32 	%r856, %r1033, 6;
	cvt.u64.u32 	%rd342, %r856;
	and.b64  	%rd343, %rd342, 64;
	mov.u64 	%rd344, __cudart_sin_cos_coeffs;
	add.s64 	%rd345, %rd344, %rd343;
	mul.rn.f64 	%fd3217, %fd3792, %fd3792;
	and.b32  	%r857, %r1033, 1;
	setp.eq.b32 	%p415, %r857, 1;
	selp.f64 	%fd3218, 0dBDA8FF8320FD8164, 0d3DE5DB65F9785EBA, %p415;
	ld.global.nc.v2.f64 	{%fd3219, %fd3220}, [%rd345];
	fma.rn.f64 	%fd3221, %fd3218, %fd3217, %fd3219;
	fma.rn.f64 	%fd3222, %fd3221, %fd3217, %fd3220;
	ld.global.nc.v2.f64 	{%fd3223, %fd3224}, [%rd345+16];
	fma.rn.f64 	%fd3225, %fd3222, %fd3217, %fd3223;
	fma.rn.f64 	%fd3226, %fd3225, %fd3217, %fd3224;
	ld.global.nc.v2.f64 	{%fd3227, %fd3228}, [%rd345+32];
	fma.rn.f64 	%fd3229, %fd3226, %fd3217, %fd3227;
	fma.rn.f64 	%fd3230, %fd3229, %fd3217, %fd3228;
	fma.rn.f64 	%fd3231, %fd3230, %fd3792, %fd3792;
	fma.rn.f64 	%fd3232, %fd3230, %fd3217, 0d3FF0000000000000;
	selp.f64 	%fd3233, %fd3232, %fd3231, %p415;
	and.b32  	%r858, %r1033, 2;
	setp.eq.s32 	%p416, %r858, 0;
	mov.f64 	%fd3234, 0d0000000000000000;
	sub.f64 	%fd3235, %fd3234, %fd3233;
	selp.f64 	%fd719, %fd3233, %fd3235, %p416;
	abs.f64 	%fd720, %fd719;
	setp.neu.f64 	%p417, %fd720, 0d7FF0000000000000;
	@%p417 bra 	$L__BB0_532;
	mov.f64 	%fd3241, 0d0000000000000000;
	mul.rn.f64 	%fd3794, %fd719, %fd3241;
	mov.b32 	%r1035, 1;
	bra.uni 	$L__BB0_535;
$L__BB0_532:
	mul.f64 	%fd3236, %fd719, 0d3FE45F306DC9C883;
	cvt.rni.s32.f64 	%r1034, %fd3236;
	cvt.rn.f64.s32 	%fd3237, %r1034;
	fma.rn.f64 	%fd3238, %fd3237, 0dBFF921FB54442D18, %fd719;
	fma.rn.f64 	%fd3239, %fd3237, 0dBC91A62633145C00, %fd3238;
	fma.rn.f64 	%fd3794, %fd3237, 0dB97B839A252049C0, %fd3239;
	setp.ltu.f64 	%p418, %fd720, 0d41E0000000000000;
	@%p418 bra 	$L__BB0_534;
	{ // callseq 61, 0
	.param .b64 param0;
	st.param.f64 	[param0], %fd719;
	.param .align 16 .b8 retval0[16];
	call.uni (retval0), 
	__internal_trig_reduction_slowpathd, 
	(
	param0
	);
	ld.param.f64 	%fd3794, [retval0];
	ld.param.b32 	%r1034, [retval0+8];
	} // callseq 61
$L__BB0_534:
	add.s32 	%r1035, %r1034, 1;
$L__BB0_535:
	setp.neu.f64 	%p419, %fd720, 0d7FF0000000000000;
	shl.b32 	%r861, %r1035, 6;
	cvt.u64.u32 	%rd346, %r861;
	and.b64  	%rd347, %rd346, 64;
	add.s64 	%rd349, %rd344, %rd347;
	mul.rn.f64 	%fd3242, %fd3794, %fd3794;
	and.b32  	%r862, %r1035, 1;
	setp.eq.b32 	%p420, %r862, 1;
	selp.f64 	%fd3243, 0dBDA8FF8320FD8164, 0d3DE5DB65F9785EBA, %p420;
	ld.global.nc.v2.f64 	{%fd3244, %fd3245}, [%rd349];
	fma.rn.f64 	%fd3246, %fd3243, %fd3242, %fd3244;
	fma.rn.f64 	%fd3247, %fd3246, %fd3242, %fd3245;
	ld.global.nc.v2.f64 	{%fd3248, %fd3249}, [%rd349+16];
	fma.rn.f64 	%fd3250, %fd3247, %fd3242, %fd3248;
	fma.rn.f64 	%fd3251, %fd3250, %fd3242, %fd3249;
	ld.global.nc.v2.f64 	{%fd3252, %fd3253}, [%rd349+32];
	fma.rn.f64 	%fd3254, %fd3251, %fd3242, %fd3252;
	fma.rn.f64 	%fd3255, %fd3254, %fd3242, %fd3253;
	fma.rn.f64 	%fd3256, %fd3255, %fd3794, %fd3794;
	fma.rn.f64 	%fd3257, %fd3255, %fd3242, 0d3FF0000000000000;
	selp.f64 	%fd3258, %fd3257, %fd3256, %p420;
	and.b32  	%r863, %r1035, 2;
	setp.eq.s32 	%p421, %r863, 0;
	mov.f64 	%fd3259, 0d0000000000000000;
	sub.f64 	%fd3260, %fd3259, %fd3258;
	selp.f64 	%fd3261, %fd3258, %fd3260, %p421;
	fma.rn.f64 	%fd726, %fd712, %fd3261, 0d4000000000000000;
	@%p419 bra 	$L__BB0_537;
	mov.f64 	%fd3267, 0d0000000000000000;
	mul.rn.f64 	%fd3795, %fd719, %fd3267;
	mov.b32 	%r1036, 0;
	bra.uni 	$L__BB0_539;
$L__BB0_537:
	mul.f64 	%fd3262, %fd719, 0d3FE45F306DC9C883;
	cvt.rni.s32.f64 	%r1036, %fd3262;
	cvt.rn.f64.s32 	%fd3263, %r1036;
	fma.rn.f64 	%fd3264, %fd3263, 0dBFF921FB54442D18, %fd719;
	fma.rn.f64 	%fd3265, %fd3263, 0dBC91A62633145C00, %fd3264;
	fma.rn.f64 	%fd3795, %fd3263, 0dB97B839A252049C0, %fd3265;
	setp.ltu.f64 	%p422, %fd720, 0d41E0000000000000;
	@%p422 bra 	$L__BB0_539;
	{ // callseq 62, 0
	.param .b64 param0;
	st.param.f64 	[param0], %fd719;
	.param .align 16 .b8 retval0[16];
	call.uni (retval0), 
	__internal_trig_reduction_slowpathd, 
	(
	param0
	);
	ld.param.f64 	%fd3795, [retval0];
	ld.param.b32 	%r1036, [retval0+8];
	} // callseq 62
$L__BB0_539:
	shl.b32 	%r866, %r1036, 6;
	cvt.u64.u32 	%rd350, %r866;
	and.b64  	%rd351, %rd350, 64;
	add.s64 	%rd353, %rd344, %rd351;
	mul.rn.f64 	%fd3268, %fd3795, %fd3795;
	and.b32  	%r867, %r1036, 1;
	setp.eq.b32 	%p423, %r867, 1;
	selp.f64 	%fd3269, 0dBDA8FF8320FD8164, 0d3DE5DB65F9785EBA, %p423;
	ld.global.nc.v2.f64 	{%fd3270, %fd3271}, [%rd353];
	fma.rn.f64 	%fd3272, %fd3269, %fd3268, %fd3270;
	fma.rn.f64 	%fd3273, %fd3272, %fd3268, %fd3271;
	ld.global.nc.v2.f64 	{%fd3274, %fd3275}, [%rd353+16];
	fma.rn.f64 	%fd3276, %fd3273, %fd3268, %fd3274;
	fma.rn.f64 	%fd3277, %fd3276, %fd3268, %fd3275;
	ld.global.nc.v2.f64 	{%fd3278, %fd3279}, [%rd353+32];
	fma.rn.f64 	%fd3280, %fd3277, %fd3268, %fd3278;
	fma.rn.f64 	%fd3281, %fd3280, %fd3268, %fd3279;
	fma.rn.f64 	%fd3282, %fd3281, %fd3795, %fd3795;
	fma.rn.f64 	%fd3283, %fd3281, %fd3268, 0d3FF0000000000000;
	selp.f64 	%fd3284, %fd3283, %fd3282, %p423;
	and.b32  	%r868, %r1036, 2;
	setp.eq.s32 	%p424, %r868, 0;
	mov.f64 	%fd3285, 0d0000000000000000;
	sub.f64 	%fd3286, %fd3285, %fd3284;
	selp.f64 	%fd3287, %fd3284, %fd3286, %p424;
	fma.rn.f64 	%fd731, %fd713, %fd3287, %fd726;
	neg.f64 	%fd3288, %fd712;
	mul.f64 	%fd3289, %fd712, %fd3288;
	mul.f64 	%fd3290, %fd713, %fd713;
	sub.f64 	%fd732, %fd3289, %fd3290;
	fma.rn.f64 	%fd3291, %fd732, 0d3FF71547652B82FE, 0d4338000000000000;
	{
	.reg .b32 %temp; 
	mov.b64 	{%r312, %temp}, %fd3291;
	}
	mov.f64 	%fd3292, 0dC338000000000000;
	add.rn.f64 	%fd3293, %fd3291, %fd3292;
	fma.rn.f64 	%fd3294, %fd3293, 0dBFE62E42FEFA39EF, %fd732;
	fma.rn.f64 	%fd3295, %fd3293, 0dBC7ABC9E3B39803F, %fd3294;
	fma.rn.f64 	%fd3296, %fd3295, 0d3E5ADE1569CE2BDF, 0d3E928AF3FCA213EA;
	fma.rn.f64 	%fd3297, %fd3296, %fd3295, 0d3EC71DEE62401315;
	fma.rn.f64 	%fd3298, %fd3297, %fd3295, 0d3EFA01997C89EB71;
	fma.rn.f64 	%fd3299, %fd3298, %fd3295, 0d3F2A01A014761F65;
	fma.rn.f64 	%fd3300, %fd3299, %fd3295, 0d3F56C16C1852B7AF;
	fma.rn.f64 	%fd3301, %fd3300, %fd3295, 0d3F81111111122322;
	fma.rn.f64 	%fd3302, %fd3301, %fd3295, 0d3FA55555555502A1;
	fma.rn.f64 	%fd3303, %fd3302, %fd3295, 0d3FC5555555555511;
	fma.rn.f64 	%fd3304, %fd3303, %fd3295, 0d3FE000000000000B;
	fma.rn.f64 	%fd3305, %fd3304, %fd3295, 0d3FF0000000000000;
	fma.rn.f64 	%fd3306, %fd3305, %fd3295, 0d3FF0000000000000;
	{
	.reg .b32 %temp; 
	mov.b64 	{%r313, %temp}, %fd3306;
	}
	{
	.reg .b32 %temp; 
	mov.b64 	{%temp, %r314}, %fd3306;
	}
	shl.b32 	%r869, %r312, 20;
	add.s32 	%r870, %r869, %r314;
	mov.b64 	%fd3796, {%r313, %r870};
	{
	.reg .b32 %temp; 
	mov.b64 	{%temp, %r871}, %fd732;
	}
	mov.b32 	%f31, %r871;
	abs.f32 	%f14, %f31;
	setp.lt.f32 	%p425, %f14, 0f4086232B;
	@%p425 bra 	$L__BB0_542;
	setp.lt.f64 	%p426, %fd732, 0d0000000000000000;
	add.f64 	%fd3307, %fd732, 0d7FF0000000000000;
	selp.f64 	%fd3796, 0d0000000000000000, %fd3307, %p426;
	setp.geu.f32 	%p427, %f14, 0f40874800;
	@%p427 bra 	$L__BB0_542;
	shr.u32 	%r872, %r312, 31;
	add.s32 	%r873, %r312, %r872;
	shr.s32 	%r874, %r873, 1;
	shl.b32 	%r875, %r874, 20;
	add.s32 	%r876, %r314, %r875;
	mov.b64 	%fd3308, {%r313, %r876};
	sub.s32 	%r877, %r312, %r874;
	shl.b32 	%r878, %r877, 20;
	add.s32 	%r879, %r878, 1072693248;
	mov.b32 	%r880, 0;
	mov.b64 	%fd3309, {%r880, %r879};
	mul.f64 	%fd3796, %fd3309, %fd3308;
$L__BB0_542:
	fma.rn.f64 	%fd738, %fd877, %fd3796, %fd731;
$L__BB0_543:
	setp.ne.s32 	%p428, %r359, 1;
	mov.f64 	%fd3800, 0d0000000000000000;
	@%p428 bra 	$L__BB0_550;
	abs.f64 	%fd739, %fd874;
	setp.neu.f64 	%p429, %fd739, 0d7FF0000000000000;
	@%p429 bra 	$L__BB0_546;
	mov.f64 	%fd3316, 0d0000000000000000;
	mul.rn.f64 	%fd3799, %fd874, %fd3316;
	mov.b32 	%r1038, 1;
	bra.uni 	$L__BB0_549;
$L__BB0_546:
	mul.f64 	%fd3311, %fd874, 0d3FE45F306DC9C883;
	cvt.rni.s32.f64 	%r1037, %fd3311;
	cvt.rn.f64.s32 	%fd3312, %r1037;
	fma.rn.f64 	%fd3313, %fd3312, 0dBFF921FB54442D18, %fd874;
	fma.rn.f64 	%fd3314, %fd3312, 0dBC91A62633145C00, %fd3313;
	fma.rn.f64 	%fd3799, %fd3312, 0dB97B839A252049C0, %fd3314;
	setp.ltu.f64 	%p430, %fd739, 0d41E0000000000000;
	@%p430 bra 	$L__BB0_548;
	{ // callseq 63, 0
	.param .b64 param0;
	st.param.f64 	[param0], %fd874;
	.param .align 16 .b8 retval0[16];
	call.uni (retval0), 
	__internal_trig_reduction_slowpathd, 
	(
	param0
	);
	ld.param.f64 	%fd3799, [retval0];
	ld.param.b32 	%r1037, [retval0+8];
	} // callseq 63
$L__BB0_548:
	add.s32 	%r1038, %r1037, 1;
$L__BB0_549:
	shl.b32 	%r883, %r1038, 6;
	cvt.u64.u32 	%rd354, %r883;
	and.b64  	%rd355, %rd354, 64;
	mov.u64 	%rd356, __cudart_sin_cos_coeffs;
	add.s64 	%rd357, %rd356, %rd355;
	mul.rn.f64 	%fd3317, %fd3799, %fd3799;
	and.b32  	%r884, %r1038, 1;
	setp.eq.b32 	%p431, %r884, 1;
	selp.f64 	%fd3318, 0dBDA8FF8320FD8164, 0d3DE5DB65F9785EBA, %p431;
	ld.global.nc.v2.f64 	{%fd3319, %fd3320}, [%rd357];
	fma.rn.f64 	%fd3321, %fd3318, %fd3317, %fd3319;
	fma.rn.f64 	%fd3322, %fd3321, %fd3317, %fd3320;
	ld.global.nc.v2.f64 	{%fd3323, %fd3324}, [%rd357+16];
	fma.rn.f64 	%fd3325, %fd3322, %fd3317, %fd3323;
	fma.rn.f64 	%fd3326, %fd3325, %fd3317, %fd3324;
	ld.global.nc.v2.f64 	{%fd3327, %fd3328}, [%rd357+32];
	fma.rn.f64 	%fd3329, %fd3326, %fd3317, %fd3327;
	fma.rn.f64 	%fd3330, %fd3329, %fd3317, %fd3328;
	fma.rn.f64 	%fd3331, %fd3330, %fd3799, %fd3799;
	fma.rn.f64 	%fd3332, %fd3330, %fd3317, 0d3FF0000000000000;
	selp.f64 	%fd3333, %fd3332, %fd3331, %p431;
	and.b32  	%r885, %r1038, 2;
	setp.eq.s32 	%p432, %r885, 0;
	mov.f64 	%fd3334, 0d0000000000000000;
	sub.f64 	%fd3335, %fd3334, %fd3333;
	selp.f64 	%fd3336, %fd3333, %fd3335, %p432;
	mul.f64 	%fd3800, %fd712, %fd3336;
$L__BB0_550:
	mul.lo.s32 	%r886, %r2, %r361;
	setp.ne.s32 	%p433, %r1, %r886;
	@%p433 bra 	$L__BB0_561;
	setp.ne.s32 	%p440, %r359, 1;
	fma.rn.f64 	%fd747, %fd1, 0d3FE0000000000000, %fd712;
	mov.f64 	%fd3803, 0d0000000000000000;
	@%p440 bra 	$L__BB0_558;
	abs.f64 	%fd748, %fd874;
	setp.neu.f64 	%p441, %fd748, 0d7FF0000000000000;
	@%p441 bra 	$L__BB0_554;
	mov.f64 	%fd3376, 0d0000000000000000;
	mul.rn.f64 	%fd3802, %fd874, %fd3376;
	mov.b32 	%r1040, 1;
	bra.uni 	$L__BB0_557;
$L__BB0_554:
	mul.f64 	%fd3371, %fd874, 0d3FE45F306DC9C883;
	cvt.rni.s32.f64 	%r1039, %fd3371;
	cvt.rn.f64.s32 	%fd3372, %r1039;
	fma.rn.f64 	%fd3373, %fd3372, 0dBFF921FB54442D18, %fd874;
	fma.rn.f64 	%fd3374, %fd3372, 0dBC91A62633145C00, %fd3373;
	fma.rn.f64 	%fd3802, %fd3372, 0dB97B839A252049C0, %fd3374;
	setp.ltu.f64 	%p442, %fd748, 0d41E0000000000000;
	@%p442 bra 	$L__BB0_556;
	{ // callseq 65, 0
	.param .b64 param0;
	st.param.f64 	[param0], %fd874;
	.param .align 16 .b8 retval0[16];
	call.uni (retval0), 
	__internal_trig_reduction_slowpathd, 
	(
	param0
	);
	ld.param.f64 	%fd3802, [retval0];
	ld.param.b32 	%r1039, [retval0+8];
	} // callseq 65
$L__BB0_556:
	add.s32 	%r1040, %r1039, 1;
$L__BB0_557:
	shl.b32 	%r894, %r1040, 6;
	cvt.u64.u32 	%rd362, %r894;
	and.b64  	%rd363, %rd362, 64;
	mov.u64 	%rd364, __cudart_sin_cos_coeffs;
	add.s64 	%rd365, %rd364, %rd363;
	mul.rn.f64 	%fd3377, %fd3802, %fd3802;
	and.b32  	%r895, %r1040, 1;
	setp.eq.b32 	%p443, %r895, 1;
	selp.f64 	%fd3378, 0dBDA8FF8320FD8164, 0d3DE5DB65F9785EBA, %p443;
	ld.global.nc.v2.f64 	{%fd3379, %fd3380}, [%rd365];
	fma.rn.f64 	%fd3381, %fd3378, %fd3377, %fd3379;
	fma.rn.f64 	%fd3382, %fd3381, %fd3377, %fd3380;
	ld.global.nc.v2.f64 	{%fd3383, %fd3384}, [%rd365+16];
	fma.rn.f64 	%fd3385, %fd3382, %fd3377, %fd3383;
	fma.rn.f64 	%fd3386, %fd3385, %fd3377, %fd3384;
	ld.global.nc.v2.f64 	{%fd3387, %fd3388}, [%rd365+32];
	fma.rn.f64 	%fd3389, %fd3386, %fd3377, %fd3387;
	fma.rn.f64 	%fd3390, %fd3389, %fd3377, %fd3388;
	fma.rn.f64 	%fd3391, %fd3390, %fd3802, %fd3802;
	fma.rn.f64 	%fd3392, %fd3390, %fd3377, 0d3FF0000000000000;
	selp.f64 	%fd3393, %fd3392, %fd3391, %p443;
	and.b32  	%r896, %r1040, 2;
	setp.eq.s32 	%p444, %r896, 0;
	mov.f64 	%fd3394, 0d0000000000000000;
	sub.f64 	%fd3395, %fd3394, %fd3393;
	selp.f64 	%fd3396, %fd3393, %fd3395, %p444;
	mul.f64 	%fd3397, %fd747, %fd3396;
	fma.rn.f64 	%fd3803, %fd747, %fd3396, %fd3397;
$L__BB0_558:
	add.f64 	%fd3398, %fd3800, %fd3803;
	div.rn.f64 	%fd756, %fd3398, 0d4008000000000000;
	setp.leu.f64 	%p445, %fd756, 0d0000000000000000;
	@%p445 bra 	$L__BB0_560;
	ld.global.f64 	%fd3400, [%rd8];
	mul.f64 	%fd3401, %fd1, %fd756;
	mul.f64 	%fd757, %fd3401, %fd3400;
	fma.rn.f64 	%fd3719, %fd757, 0d4000000000000000, %fd3719;
	bra.uni 	$L__BB0_639;
$L__BB0_560:
	mul.f64 	%fd3399, %fd1, %fd756;
	mul.f64 	%fd758, %fd738, %fd3399;
	fma.rn.f64 	%fd3719, %fd758, 0d4000000000000000, %fd3719;
	bra.uni 	$L__BB0_639;
$L__BB0_561:
	setp.ne.s32 	%p434, %r359, 1;
	mov.f64 	%fd3806, 0d0000000000000000;
	@%p434 bra 	$L__BB0_568;
	abs.f64 	%fd759, %fd874;
	setp.neu.f64 	%p435, %fd759, 0d7FF0000000000000;
	@%p435 bra 	$L__BB0_564;
	mov.f64 	%fd3343, 0d0000000000000000;
	mul.rn.f64 	%fd3805, %fd874, %fd3343;
	mov.b32 	%r1042, 1;
	bra.uni 	$L__BB0_567;
$L__BB0_564:
	mul.f64 	%fd3338, %fd874, 0d3FE45F306DC9C883;
	cvt.rni.s32.f64 	%r1041, %fd3338;
	cvt.rn.f64.s32 	%fd3339, %r1041;
	fma.rn.f64 	%fd3340, %fd3339, 0dBFF921FB54442D18, %fd874;
	fma.rn.f64 	%fd3341, %fd3339, 0dBC91A62633145C00, %fd3340;
	fma.rn.f64 	%fd3805, %fd3339, 0dB97B839A252049C0, %fd3341;
	setp.ltu.f64 	%p436, %fd759, 0d41E0000000000000;
	@%p436 bra 	$L__BB0_566;
	{ // callseq 64, 0
	.param .b64 param0;
	st.param.f64 	[param0], %fd874;
	.param .align 16 .b8 retval0[16];
	call.uni (retval0), 
	__internal_trig_reduction_slowpathd, 
	(
	param0
	);
	ld.param.f64 	%fd3805, [retval0];
	ld.param.b32 	%r1041, [retval0+8];
	} // callseq 64
$L__BB0_566:
	add.s32 	%r1042, %r1041, 1;
$L__BB0_567:
	shl.b32 	%r889, %r1042, 6;
	cvt.u64.u32 	%rd358, %r889;
	and.b64  	%rd359, %rd358, 64;
	mov.u64 	%rd360, __cudart_sin_cos_coeffs;
	add.s64 	%rd361, %rd360, %rd359;
	mul.rn.f64 	%fd3344, %fd3805, %fd3805;
	and.b32  	%r890, %r1042, 1;
	setp.eq.b32 	%p437, %r890, 1;
	selp.f64 	%fd3345, 0dBDA8FF8320FD8164, 0d3DE5DB65F9785EBA, %p437;
	ld.global.nc.v2.f64 	{%fd3346, %fd3347}, [%rd361];
	fma.rn.f64 	%fd3348, %fd3345, %fd3344, %fd3346;
	fma.rn.f64 	%fd3349, %fd3348, %fd3344, %fd3347;
	ld.global.nc.v2.f64 	{%fd3350, %fd3351}, [%rd361+16];
	fma.rn.f64 	%fd3352, %fd3349, %fd3344, %fd3350;
	fma.rn.f64 	%fd3353, %fd3352, %fd3344, %fd3351;
	ld.global.nc.v2.f64 	{%fd3354, %fd3355}, [%rd361+32];
	fma.rn.f64 	%fd3356, %fd3353, %fd3344, %fd3354;
	fma.rn.f64 	%fd3357, %fd3356, %fd3344, %fd3355;
	fma.rn.f64 	%fd3358, %fd3357, %fd3805, %fd3805;
	fma.rn.f64 	%fd3359, %fd3357, %fd3344, 0d3FF0000000000000;
	selp.f64 	%fd3360, %fd3359, %fd3358, %p437;
	and.b32  	%r891, %r1042, 2;
	setp.eq.s32 	%p438, %r891, 0;
	mov.f64 	%fd3361, 0d0000000000000000;
	sub.f64 	%fd3362, %fd3361, %fd3360;
	selp.f64 	%fd3363, %fd3360, %fd3362, %p438;
	fma.rn.f64 	%fd3364, %fd1, 0dBFE0000000000000, %fd712;
	mul.f64 	%fd3365, %fd3364, %fd3363;
	fma.rn.f64 	%fd3806, %fd3364, %fd3363, %fd3365;
$L__BB0_568:
	add.f64 	%fd3366, %fd3800, %fd3806;
	div.rn.f64 	%fd767, %fd3366, 0d4008000000000000;
	setp.leu.f64 	%p439, %fd767, 0d0000000000000000;
	@%p439 bra 	$L__BB0_570;
	ld.global.f64 	%fd3368, [%rd8];
	mul.f64 	%fd3369, %fd1, %fd767;
	mul.f64 	%fd768, %fd3369, %fd3368;
	fma.rn.f64 	%fd3719, %fd768, 0d4000000000000000, %fd3719;
	bra.uni 	$L__BB0_639;
$L__BB0_570:
	mul.f64 	%fd3367, %fd1, %fd767;
	mul.f64 	%fd769, %fd738, %fd3367;
	fma.rn.f64 	%fd3719, %fd769, 0d4000000000000000, %fd3719;
	bra.uni 	$L__BB0_639;
$L__BB0_571:
	mad.lo.s32 	%r794, %r3, %r361, %r271;
	add.s32 	%r330, %r794, -1;
	setp.ne.s32 	%p360, %r271, 1;
	@%p360 bra 	$L__BB0_599;
	mul.wide.s32 	%rd326, %r330, 8;
	add.s64 	%rd327, %rd1, %rd326;
	ld.global.f64 	%fd772, [%rd327];
	setp.leu.f64 	%p387, %fd772, 0d0000000000000000;
	@%p387 bra 	$L__BB0_594;
	ld.global.f64 	%fd3813, [%rd8];
	add.s32 	%r825, %r359, -1;
	setp.gt.u32 	%p390, %r825, 2;
	@%p390 bra 	$L__BB0_593;
	ld.global.f64 	%fd774, [%rd6];
	ld.global.f64 	%fd775, [%rd7];
	setp.ne.s32 	%p391, %r359, 1;
	mov.f64 	%fd3812, 0d0000000000000000;
	@%p391 bra 	$L__BB0_592;
	abs.f64 	%fd776, %fd873;
	setp.neu.f64 	%p392, %fd776, 0d7FF0000000000000;
	@%p392 bra 	$L__BB0_577;
	mov.f64 	%fd3105, 0d0000000000000000;
	mul.rn.f64 	%fd3807, %fd873, %fd3105;
	mov.b32 	%r1043, 0;
	bra.uni 	$L__BB0_579;
$L__BB0_577:
	mul.f64 	%fd3100, %fd873, 0d3FE45F306DC9C883;
	cvt.rni.s32.f64 	%r1043, %fd3100;
	cvt.rn.f64.s32 	%fd3101, %r1043;
	fma.rn.f64 	%fd3102, %fd3101, 0dBFF921FB54442D18, %fd873;
	fma.rn.f64 	%fd3103, %fd3101, 0dBC91A62633145C00, %fd3102;
	fma.rn.f64 	%fd3807, %fd3101, 0dB97B839A252049C0, %fd3103;
	setp.ltu.f64 	%p393, %fd776, 0d41E0000000000000;
	@%p393 bra 	$L__BB0_579;
	{ // callseq 57, 0
	.param .b64 param0;
	st.param.f64 	[param0], %fd873;
	.param .align 16 .b8 retval0[16];
	call.uni (retval0), 
	__internal_trig_reduction_slowpathd, 
	(
	param0
	);
	ld.param.f64 	%fd3807, [retval0];
	ld.param.b32 	%r1043, [retval0+8];
	} // callseq 57
$L__BB0_579:
	shl.b32 	%r828, %r1043, 6;
	cvt.u64.u32 	%rd330, %r828;
	and.b64  	%rd331, %rd330, 64;
	mov.u64 	%rd332, __cudart_sin_cos_coeffs;
	add.s64 	%rd333, %rd332, %rd331;
	mul.rn.f64 	%fd3106, %fd3807, %fd3807;
	and.b32  	%r829, %r1043, 1;
	setp.eq.b32 	%p394, %r829, 1;
	selp.f64 	%fd3107, 0dBDA8FF8320FD8164, 0d3DE5DB65F9785EBA, %p394;
	ld.global.nc.v2.f64 	{%fd3108, %fd3109}, [%rd333];
	fma.rn.f64 	%fd3110, %fd3107, %fd3106, %fd3108;
	fma.rn.f64 	%fd3111, %fd3110, %fd3106, %fd3109;
	ld.global.nc.v2.f64 	{%fd3112, %fd3113}, [%rd333+16];
	fma.rn.f64 	%fd3114, %fd3111, %fd3106, %fd3112;
	fma.rn.f64 	%fd3115, %fd3114, %fd3106, %fd3113;
	ld.global.nc.v2.f64 	{%fd3116, %fd3117}, [%rd333+32];
	fma.rn.f64 	%fd3118, %fd3115, %fd3106, %fd3116;
	fma.rn.f64 	%fd3119, %fd3118, %fd3106, %fd3117;
	fma.rn.f64 	%fd3120, %fd3119, %fd3807, %fd3807;
	fma.rn.f64 	%fd3121, %fd3119, %fd3106, 0d3FF0000000000000;
	selp.f64 	%fd3122, %fd3121, %fd3120, %p394;
	and.b32  	%r830, %r1043, 2;
	setp.eq.s32 	%p395, %r830, 0;
	mov.f64 	%fd3123, 0d0000000000000000;
	sub.f64 	%fd3124, %fd3123, %fd3122;
	selp.f64 	%fd781, %fd3122, %fd3124, %p395;
	abs.f64 	%fd782, %fd781;
	setp.neu.f64 	%p396, %fd782, 0d7FF0000000000000;
	@%p396 bra 	$L__BB0_581;
	mov.f64 	%fd3130, 0d0000000000000000;
	mul.rn.f64 	%fd3809, %fd781, %fd3130;
	mov.b32 	%r1045, 1;
	bra.uni 	$L__BB0_584;
$L__BB0_581:
	mul.f64 	%fd3125, %fd781, 0d3FE45F306DC9C883;
	cvt.rni.s32.f64 	%r1044, %fd3125;
	cvt.rn.f64.s32 	%fd3126, %r1044;
	fma.rn.f64 	%fd3127, %fd3126, 0dBFF921FB54442D18, %fd781;
	fma.rn.f64 	%fd3128, %fd3126, 0dBC91A62633145C00, %fd3127;
	fma.rn.f64 	%fd3809, %fd3126, 0dB97B839A252049C0, %fd3128;
	setp.ltu.f64 	%p397, %fd782, 0d41E0000000000000;
	@%p397 bra 	$L__BB0_583;
	{ // callseq 58, 0
	.param .b64 param0;
	st.param.f64 	[param0], %fd781;
	.param .align 16 .b8 retval0[16];
	call.uni (retval0), 
	__internal_trig_reduction_slowpathd, 
	(
	param0
	);
	ld.param.f64 	%fd3809, [retval0];
	ld.param.b32 	%r1044, [retval0+8];
	} // callseq 58
$L__BB0_583:
	add.s32 	%r1045, %r1044, 1;
$L__BB0_584:
	setp.neu.f64 	%p398, %fd782, 0d7FF0000000000000;
	shl.b32 	%r833, %r1045, 6;
	cvt.u64.u32 	%rd334, %r833;
	and.b64  	%rd335, %rd334, 64;
	add.s64 	%rd337, %rd332, %rd335;
	mul.rn.f64 	%fd3131, %fd3809, %fd3809;
	and.b32  	%r834, %r1045, 1;
	setp.eq.b32 	%p399, %r834, 1;
	selp.f64 	%fd3132, 0dBDA8FF8320FD8164, 0d3DE5DB65F9785EBA, %p399;
	ld.global.nc.v2.f64 	{%fd3133, %fd3134}, [%rd337];
	fma.rn.f64 	%fd3135, %fd3132, %fd3131, %fd3133;
	fma.rn.f64 	%fd3136, %fd3135, %fd3131, %fd3134;
	ld.global.nc.v2.f64 	{%fd3137, %fd3138}, [%rd337+16];
	fma.rn.f64 	%fd3139, %fd3136, %fd3131, %fd3137;
	fma.rn.f64 	%fd3140, %fd3139, %fd3131, %fd3138;
	ld.global.nc.v2.f64 	{%fd3141, %fd3142}, [%rd337+32];
	fma.rn.f64 	%fd3143, %fd3140, %fd3131, %fd3141;
	fma.rn.f64 	%fd3144, %fd3143, %fd3131, %fd3142;
	fma.rn.f64 	%fd3145, %fd3144, %fd3809, %fd3809;
	fma.rn.f64 	%fd3146, %fd3144, %fd3131, 0d3FF0000000000000;
	selp.f64 	%fd3147, %fd3146, %fd3145, %p399;
	and.b32  	%r835, %r1045, 2;
	setp.eq.s32 	%p400, %r835, 0;
	mov.f64 	%fd3148, 0d0000000000000000;
	sub.f64 	%fd3149, %fd3148, %fd3147;
	selp.f64 	%fd3150, %fd3147, %fd3149, %p400;
	fma.rn.f64 	%fd788, %fd774, %fd3150, 0d4000000000000000;
	@%p398 bra 	$L__BB0_586;
	mov.f64 	%fd3156, 0d0000000000000000;
	mul.rn.f64 	%fd3810, %fd781, %fd3156;
	mov.b32 	%r1046, 0;
	bra.uni 	$L__BB0_588;
$L__BB0_586:
	mul.f64 	%fd3151, %fd781, 0d3FE45F306DC9C883;
	cvt.rni.s32.f64 	%r1046, %fd3151;
	cvt.rn.f64.s32 	%fd3152, %r1046;
	fma.rn.f64 	%fd3153, %fd3152, 0dBFF921FB54442D18, %fd781;
	fma.rn.f64 	%fd3154, %fd3152, 0dBC91A62633145C00, %fd3153;
	fma.rn.f64 	%fd3810, %fd3152, 0dB97B839A252049C0, %fd3154;
	setp.ltu.f64 	%p401, %fd782, 0d41E0000000000000;
	@%p401 bra 	$L__BB0_588;
	{ // callseq 59, 0
	.param .b64 param0;
	st.param.f64 	[param0], %fd781;
	.param .align 16 .b8 retval0[16];
	call.uni (retval0), 
	__internal_trig_reduction_slowpathd, 
	(
	param0
	);
	ld.param.f64 	%fd3810, [retval0];
	ld.param.b32 	%r1046, [retval0+8];
	} // callseq 59
$L__BB0_588:
	sub.f64 	%fd3157, %fd775, %fd2;
	shl.b32 	%r838, %r1046, 6;
	cvt.u64.u32 	%rd338, %r838;
	and.b64  	%rd339, %rd338, 64;
	add.s64 	%rd341, %rd332, %rd339;
	mul.rn.f64 	%fd3158, %fd3810, %fd3810;
	and.b32  	%r839, %r1046, 1;
	setp.eq.b32 	%p402, %r839, 1;
	selp.f64 	%fd3159, 0dBDA8FF8320FD8164, 0d3DE5DB65F9785EBA, %p402;
	ld.global.nc.v2.f64 	{%fd3160, %fd3161}, [%rd341];
	fma.rn.f64 	%fd3162, %fd3159, %fd3158, %fd3160;
	fma.rn.f64 	%fd3163, %fd3162, %fd3158, %fd3161;
	ld.global.nc.v2.f64 	{%fd3164, %fd3165}, [%rd341+16];
	fma.rn.f64 	%fd3166, %fd3163, %fd3158, %fd3164;
	fma.rn.f64 	%fd3167, %fd3166, %fd3158, %fd3165;
	ld.global.nc.v2.f64 	{%fd3168, %fd3169}, [%rd341+32];
	fma.rn.f64 	%fd3170, %fd3167, %fd3158, %fd3168;
	fma.rn.f64 	%fd3171, %fd3170, %fd3158, %fd3169;
	fma.rn.f64 	%fd3172, %fd3171, %fd3810, %fd3810;
	fma.rn.f64 	%fd3173, %fd3171, %fd3158, 0d3FF0000000000000;
	selp.f64 	%fd3174, %fd3173, %fd3172, %p402;
	and.b32  	%r840, %r1046, 2;
	setp.eq.s32 	%p403, %r840, 0;
	mov.f64 	%fd3175, 0d0000000000000000;
	sub.f64 	%fd3176, %fd3175, %fd3174;
	selp.f64 	%fd3177, %fd3174, %fd3176, %p403;
	fma.rn.f64 	%fd793, %fd3157, %fd3177, %fd788;
	neg.f64 	%fd3178, %fd774;
	mul.f64 	%fd3179, %fd774, %fd3178;
	mul.f64 	%fd3180, %fd3157, %fd3157;
	sub.f64 	%fd794, %fd3179, %fd3180;
	fma.rn.f64 	%fd3181, %fd794, 0d3FF71547652B82FE, 0d4338000000000000;
	{
	.reg .b32 %temp; 
	mov.b64 	{%r342, %temp}, %fd3181;
	}
	mov.f64 	%fd3182, 0dC338000000000000;
	add.rn.f64 	%fd3183, %fd3181, %fd3182;
	fma.rn.f64 	%fd3184, %fd3183, 0dBFE62E42FEFA39EF, %fd794;
	fma.rn.f64 	%fd3185, %fd3183, 0dBC7ABC9E3B39803F, %fd3184;
	fma.rn.f64 	%fd3186, %fd3185, 0d3E5ADE1569CE2BDF, 0d3E928AF3FCA213EA;
	fma.rn.f64 	%fd3187, %fd3186, %fd3185, 0d3EC71DEE62401315;
	fma.rn.f64 	%fd3188, %fd3187, %fd3185, 0d3EFA01997C89EB71;
	fma.rn.f64 	%fd3189, %fd3188, %fd3185, 0d3F2A01A014761F65;
	fma.rn.f64 	%fd3190, %fd3189, %fd3185, 0d3F56C16C1852B7AF;
	fma.rn.f64 	%fd3191, %fd3190, %fd3185, 0d3F81111111122322;
	fma.rn.f64 	%fd3192, %fd3191, %fd3185, 0d3FA55555555502A1;
	fma.rn.f64 	%fd3193, %fd3192, %fd3185, 0d3FC5555555555511;
	fma.rn.f64 	%fd3194, %fd3193, %fd3185, 0d3FE000000000000B;
	fma.rn.f64 	%fd3195, %fd3194, %fd3185, 0d3FF0000000000000;
	fma.rn.f64 	%fd3196, %fd3195, %fd3185, 0d3FF0000000000000;
	{
	.reg .b32 %temp; 
	mov.b64 	{%r343, %temp}, %fd3196;
	}
	{
	.reg .b32 %temp; 
	mov.b64 	{%temp, %r344}, %fd3196;
	}
	shl.b32 	%r841, %r342, 20;
	add.s32 	%r842, %r841, %r344;
	mov.b64 	%fd3811, {%r343, %r842};
	{
	.reg .b32 %temp; 
	mov.b64 	{%temp, %r843}, %fd794;
	}
	mov.b32 	%f30, %r843;
	abs.f32 	%f15, %f30;
	setp.lt.f32 	%p404, %f15, 0f4086232B;
	@%p404 bra 	$L__BB0_591;
	setp.lt.f64 	%p405, %fd794, 0d0000000000000000;
	add.f64 	%fd3197, %fd794, 0d7FF0000000000000;
	selp.f64 	%fd3811, 0d0000000000000000, %fd3197, %p405;
	setp.geu.f32 	%p406, %f15, 0f40874800;
	@%p406 bra 	$L__BB0_591;
	shr.u32 	%r844, %r342, 31;
	add.s32 	%r845, %r342, %r844;
	shr.s32 	%r846, %r845, 1;
	shl.b32 	%r847, %r846, 20;
	add.s32 	%r848, %r344, %r847;
	mov.b64 	%fd3198, {%r343, %r848};
	sub.s32 	%r849, %r342, %r846;
	shl.b32 	%r850, %r849, 20;
	add.s32 	%r851, %r850, 1072693248;
	mov.b32 	%r852, 0;
	mov.b64 	%fd3199, {%r852, %r851};
	mul.f64 	%fd3811, %fd3199, %fd3198;
$L__BB0_591:
	fma.rn.f64 	%fd3812, %fd877, %fd3811, %fd793;
$L__BB0_592:
	sub.f64 	%fd3200, %fd3813, %fd3812;
	mov.f64 	%fd3201, 0d3FF0000000000000;
	sub.f64 	%fd3202, %fd3201, %fd876;
	ld.global.f64 	%fd3203, [%rd9+8];
	sub.f64 	%fd3204, %fd3203, %fd3813;
	mul.f64 	%fd3205, %fd3202, %fd3204;
	fma.rn.f64 	%fd3206, %fd876, %fd3200, %fd3205;
	fma.rn.f64 	%fd3813, %fd3206, 0d3FE0000000000000, %fd3813;
$L__BB0_593:
	mul.f64 	%fd3207, %fd1, %fd772;
	mul.f64 	%fd3829, %fd3813, %fd3207;
	bra.uni 	$L__BB0_638;
$L__BB0_594:
	shl.b32 	%r824, %r2, 1;
	mul.wide.s32 	%rd328, %r824, 8;
	add.s64 	%rd329, %rd8, %rd328;
	ld.global.f64 	%fd3082, [%rd329];
	ld.global.f64 	%fd804, [%rd9+8];
	sub.f64 	%fd805, %fd3082, %fd804;
	ld.global.f64 	%fd3083, [%rd8];
	sub.f64 	%fd806, %fd804, %fd3083;
	abs.f64 	%fd3084, %fd806;
	setp.leu.f64 	%p388, %fd3084, %fd875;
	mov.f64 	%fd3814, 0d0000000000000000;
	@%p388 bra 	$L__BB0_596;
	div.rn.f64 	%fd3085, %fd805, %fd806;
	min.f64 	%fd3086, %fd3085, 0d3FF0000000000000;
	max.f64 	%fd3814, %fd3086, 0d0000000000000000;
$L__BB0_596:
	abs.f64 	%fd3088, %fd805;
	setp.leu.f64 	%p389, %fd3088, %fd875;
	mov.f64 	%fd3815, 0d0000000000000000;
	@%p389 bra 	$L__BB0_598;
	div.rn.f64 	%fd3089, %fd806, %fd805;
	min.f64 	%fd3090, %fd3089, 0d3FF0000000000000;
	max.f64 	%fd3815, %fd3090, 0d0000000000000000;
$L__BB0_598:
	mul.f64 	%fd3091, %fd876, %fd3815;
	mov.f64 	%fd3092, 0d3FF0000000000000;
	sub.f64 	%fd3093, %fd3092, %fd876;
	mul.f64 	%fd3094, %fd3093, %fd3814;
	mul.f64 	%fd3095, %fd3094, %fd806;
	fma.rn.f64 	%fd3096, %fd805, %fd3091, %fd3095;
	fma.rn.f64 	%fd3097, %fd3096, 0dBFE0000000000000, %fd804;
	mul.f64 	%fd3098, %fd1, %fd772;
	mul.f64 	%fd3829, %fd3098, %fd3097;
	bra.uni 	$L__BB0_638;
$L__BB0_599:
	setp.ne.s32 	%p361, %r271, %r361;
	@%p361 bra 	$L__BB0_627;
	mul.wide.s32 	%rd306, %r330, 8;
	add.s64 	%rd307, %rd1, %rd306;
	ld.global.f64 	%fd812, [%rd307];
	setp.leu.f64 	%p367, %fd812, 0d0000000000000000;
	@%p367 bra 	$L__BB0_606;
	ld.global.f64 	%fd3064, [%rd9+8];
	ld.global.f64 	%fd813, [%rd8];
	sub.f64 	%fd814, %fd3064, %fd813;
	mul.wide.s32 	%rd323, %r360, 8;
	xor.b64  	%rd324, %rd323, -8;
	add.s64 	%rd325, %rd8, %rd324;
	ld.global.f64 	%fd3065, [%rd325];
	sub.f64 	%fd815, %fd813, %fd3065;
	abs.f64 	%fd3066, %fd815;
	setp.leu.f64 	%p385, %fd3066, %fd875;
	mov.f64 	%fd3816, 0d0000000000000000;
	@%p385 bra 	$L__BB0_603;
	div.rn.f64 	%fd3067, %fd814, %fd815;
	min.f64 	%fd3068, %fd3067, 0d3FF0000000000000;
	max.f64 	%fd3816, %fd3068, 0d0000000000000000;
$L__BB0_603:
	abs.f64 	%fd3070, %fd814;
	setp.leu.f64 	%p386, %fd3070, %fd875;
	mov.f64 	%fd3817, 0d0000000000000000;
	@%p386 bra 	$L__BB0_605;
	div.rn.f64 	%fd3071, %fd815, %fd814;
	min.f64 	%fd3072, %fd3071, 0d3FF0000000000000;
	max.f64 	%fd3817, %fd3072, 0d0000000000000000;
$L__BB0_605:
	mul.f64 	%fd3073, %fd876, %fd3816;
	mov.f64 	%fd3074, 0d3FF0000000000000;
	sub.f64 	%fd3075, %fd3074, %fd876;
	mul.f64 	%fd3076, %fd3075, %fd3817;
	mul.f64 	%fd3077, %fd3076, %fd814;
	fma.rn.f64 	%fd3078, %fd3073, %fd815, %fd3077;
	fma.rn.f64 	%fd3079, %fd3078, 0d3FE0000000000000, %fd813;
	mul.f64 	%fd3080, %fd1, %fd812;
	mul.f64 	%fd3829, %fd3080, %fd3079;
	bra.uni 	$L__BB0_638;
$L__BB0_606:
	ld.global.f64 	%fd3824, [%rd9+8];
	add.s32 	%r796, %r359, -1;
	setp.gt.u32 	%p368, %r796, 2;
	@%p368 bra 	$L__BB0_626;
	mul.wide.s32 	%rd308, %r360, 8;
	add.s64 	%rd309, %rd6, %rd308;
	ld.global.f64 	%fd822, [%rd309+8];
	add.s64 	%rd310, %rd7, %rd308;
	ld.global.f64 	%fd823, [%rd310+8];
	setp.ne.s32 	%p369, %r359, 1;
	mov.f64 	%fd3823, 0d0000000000000000;
	@%p369 bra 	$L__BB0_625;
	abs.f64 	%fd824, %fd873;
	setp.neu.f64 	%p370, %fd824, 0d7FF0000000000000;
	@%p370 bra 	$L__BB0_610;
	mov.f64 	%fd2960, 0d0000000000000000;
	mul.rn.f64 	%fd3818, %fd873, %fd2960;
	mov.b32 	%r1047, 0;
	bra.uni 	$L__BB0_612;
$L__BB0_610:
	mul.f64 	%fd2955, %fd873, 0d3FE45F306DC9C883;
	cvt.rni.s32.f64 	%r1047, %fd2955;
	cvt.rn.f64.s32 	%fd2956, %r1047;
	fma.rn.f64 	%fd2957, %fd2956, 0dBFF921FB54442D18, %fd873;
	fma.rn.f64 	%fd2958, %fd2956, 0dBC91A62633145C00, %fd2957;
	fma.rn.f64 	%fd3818, %fd2956, 0dB97B839A252049C0, %fd2958;
	setp.ltu.f64 	%p371, %fd824, 0d41E0000000000000;
	@%p371 bra 	$L__BB0_612;
	{ // callseq 54, 0
	.param .b64 param0;
	st.param.f64 	[param0], %fd873;
	.param .align 16 .b8 retval0[16];
	call.uni (retval0), 
	__internal_trig_reduction_slowpathd, 
	(
	param0
	);
	ld.param.f64 	%fd3818, [retval0];
	ld.param.b32 	%r1047, [retval0+8];
	} // callseq 54
$L__BB0_612:
	shl.b32 	%r799, %r1047, 6;
	cvt.u64.u32 	%rd311, %r799;
	and.b64  	%rd312, %rd311, 64;
	mov.u64 	%rd313, __cudart_sin_cos_coeffs;
	add.s64 	%rd314, %rd313, %rd312;
	mul.rn.f64 	%fd2961, %fd3818, %fd3818;
	and.b32  	%r800, %r1047, 1;
	setp.eq.b32 	%p372, %r800, 1;
	selp.f64 	%fd2962, 0dBDA8FF8320FD8164, 0d3DE5DB65F9785EBA, %p372;
	ld.global.nc.v2.f64 	{%fd2963, %fd2964}, [%rd314];
	fma.rn.f64 	%fd2965, %fd2962, %fd2961, %fd2963;
	fma.rn.f64 	%fd2966, %fd2965, %fd2961, %fd2964;
	ld.global.nc.v2.f64 	{%fd2967, %fd2968}, [%rd314+16];
	fma.rn.f64 	%fd2969, %fd2966, %fd2961, %fd2967;
	fma.rn.f64 	%fd2970, %fd2969, %fd2961, %fd2968;
	ld.global.nc.v2.f64 	{%fd2971, %fd2972}, [%rd314+32];
	fma.rn.f64 	%fd2973, %fd2970, %fd2961, %fd2971;
	fma.rn.f64 	%fd2974, %fd2973, %fd2961, %fd2972;
	fma.rn.f64 	%fd2975, %fd2974, %fd3818, %fd3818;
	fma.rn.f64 	%fd2976, %fd2974, %fd2961, 0d3FF0000000000000;
	selp.f64 	%fd2977, %fd2976, %fd2975, %p372;
	and.b32  	%r801, %r1047, 2;
	setp.eq.s32 	%p373, %r801, 0;
	mov.f64 	%fd2978, 0d0000000000000000;
	sub.f64 	%fd2979, %fd2978, %fd2977;
	selp.f64 	%fd829, %fd2977, %fd2979, %p373;
	abs.f64 	%fd830, %fd829;
	setp.neu.f64 	%p374, %fd830, 0d7FF0000000000000;
	@%p374 bra 	$L__BB0_614;
	mov.f64 	%fd2985, 0d0000000000000000;
	mul.rn.f64 	%fd3820, %fd829, %fd2985;
	mov.b32 	%r1049, 1;
	bra.uni 	$L__BB0_617;
$L__BB0_614:
	mul.f64 	%fd2980, %fd829, 0d3FE45F306DC9C883;
	cvt.rni.s32.f64 	%r1048, %fd2980;
	cvt.rn.f64.s32 	%fd2981, %r1048;
	fma.rn.f64 	%fd2982, %fd2981, 0dBFF921FB54442D18, %fd829;
	fma.rn.f64 	%fd2983, %fd2981, 0dBC91A62633145C00, %fd2982;
	fma.rn.f64 	%fd3820, %fd2981, 0dB97B839A252049C0, %fd2983;
	setp.ltu.f64 	%p375, %fd830, 0d41E0000000000000;
	@%p375 bra 	$L__BB0_616;
	{ // callseq 55, 0
	.param .b64 param0;
	st.param.f64 	[param0], %fd829;
	.param .align 16 .b8 retval0[16];
	call.uni (retval0), 
	__internal_trig_reduction_slowpathd, 
	(
	param0
	);
	ld.param.f64 	%fd3820, [retval0];
	ld.param.b32 	%r1048, [retval0+8];
	} // callseq 55
$L__BB0_616:
	add.s32 	%r1049, %r1048, 1;
$L__BB0_617:
	setp.neu.f64 	%p376, %fd830, 0d7FF0000000000000;
	shl.b32 	%r804, %r1049, 6;
	cvt.u64.u32 	%rd315, %r804;
	and.b64  	%rd316, %rd315, 64;
	add.s64 	%rd318, %rd313, %rd316;
	mul.rn.f64 	%fd2986, %fd3820, %fd3820;
	and.b32  	%r805, %r1049, 1;
	setp.eq.b32 	%p377, %r805, 1;
	selp.f64 	%fd2987, 0dBDA8FF8320FD8164, 0d3DE5DB65F9785EBA, %p377;
	ld.global.nc.v2.f64 	{%fd2988, %fd2989}, [%rd318];
	fma.rn.f64 	%fd2990, %fd2987, %fd2986, %fd2988;
	fma.rn.f64 	%fd2991, %fd2990, %fd2986, %fd2989;
	ld.global.nc.v2.f64 	{%fd2992, %fd2993}, [%rd318+16];
	fma.rn.f64 	%fd2994, %fd2991, %fd2986, %fd2992;
	fma.rn.f64 	%fd2995, %fd2994, %fd2986, %fd2993;
	ld.global.nc.v2.f64 	{%fd2996, %fd2997}, [%rd318+32];
	fma.rn.f64 	%fd2998, %fd2995, %fd2986, %fd2996;
	fma.rn.f64 	%fd2999, %fd2998, %fd2986, %fd2997;
	fma.rn.f64 	%fd3000, %fd2999, %fd3820, %fd3820;
	fma.rn.f64 	%fd3001, %fd2999, %fd2986, 0d3FF0000000000000;
	selp.f64 	%fd3002, %fd3001, %fd3000, %p377;
	and.b32  	%r806, %r1049, 2;
	setp.eq.s32 	%p378, %r806, 0;
	mov.f64 	%fd3003, 0d0000000000000000;
	sub.f64 	%fd3004, %fd3003, %fd3002;
	selp.f64 	%fd3005, %fd3002, %fd3004, %p378;
	fma.rn.f64 	%fd836, %fd822, %fd3005, 0d4000000000000000;
	@%p376 bra 	$L__BB0_619;
	mov.f64 	%fd3011, 0d0000000000000000;
	mul.rn.f64 	%fd3821, %fd829, %fd3011;
	mov.b32 	%r1050, 0;
	bra.uni 	$L__BB0_621;
$L__BB0_619:
	mul.f64 	%fd3006, %fd829, 0d3FE45F306DC9C883;
	cvt.rni.s32.f64 	%r1050, %fd3006;
	cvt.rn.f64.s32 	%fd3007, %r1050;
	fma.rn.f64 	%fd3008, %fd3007, 0dBFF921FB54442D18, %fd829;
	fma.rn.f64 	%fd3009, %fd3007, 0dBC91A62633145C00, %fd3008;
	fma.rn.f64 	%fd3821, %fd3007, 0dB97B839A252049C0, %fd3009;
	setp.ltu.f64 	%p379, %fd830, 0d41E0000000000000;
	@%p379 bra 	$L__BB0_621;
	{ // callseq 56, 0
	.param .b64 param0;
	st.param.f64 	[param0], %fd829;
	.param .align 16 .b8 retval0[16];
	call.uni (retval0), 
	__internal_trig_reduction_slowpathd, 
	(
	param0
	);
	ld.param.f64 	%fd3821, [retval0];
	ld.param.b32 	%r1050, [retval0+8];
	} // callseq 56
$L__BB0_621:
	add.f64 	%fd3012, %fd2, %fd823;
	shl.b32 	%r809, %r1050, 6;
	cvt.u64.u32 	%rd319, %r809;
	and.b64  	%rd320, %rd319, 64;
	add.s64 	%rd322, %rd313, %rd320;
	mul.rn.f64 	%fd3013, %fd3821, %fd3821;
	and.b32  	%r810, %r1050, 1;
	setp.eq.b32 	%p380, %r810, 1;
	selp.f64 	%fd3014, 0dBDA8FF8320FD8164, 0d3DE5DB65F9785EBA, %p380;
	ld.global.nc.v2.f64 	{%fd3015, %fd3016}, [%rd322];
	fma.rn.f64 	%fd3017, %fd3014, %fd3013, %fd3015;
	fma.rn.f64 	%fd3018, %fd3017, %fd3013, %fd3016;
	ld.global.nc.v2.f64 	{%fd3019, %fd3020}, [%rd322+16];
	fma.rn.f64 	%fd3021, %fd3018, %fd3013, %fd3019;
	fma.rn.f64 	%fd3022, %fd3021, %fd3013, %fd3020;
	ld.global.nc.v2.f64 	{%fd3023, %fd3024}, [%rd322+32];
	fma.rn.f64 	%fd3025, %fd3022, %fd3013, %fd3023;
	fma.rn.f64 	%fd3026, %fd3025, %fd3013, %fd3024;
	fma.rn.f64 	%fd3027, %fd3026, %fd3821, %fd3821;
	fma.rn.f64 	%fd3028, %fd3026, %fd3013, 0d3FF0000000000000;
	selp.f64 	%fd3029, %fd3028, %fd3027, %p380;
	and.b32  	%r811, %r1050, 2;
	setp.eq.s32 	%p381, %r811, 0;
	mov.f64 	%fd3030, 0d0000000000000000;
	sub.f64 	%fd3031, %fd3030, %fd3029;
	selp.f64 	%fd3032, %fd3029, %fd3031, %p381;
	fma.rn.f64 	%fd841, %fd3012, %fd3032, %fd836;
	neg.f64 	%fd3033, %fd822;
	mul.f64 	%fd3034, %fd822, %fd3033;
	mul.f64 	%fd3035, %fd3012, %fd3012;
	sub.f64 	%fd842, %fd3034, %fd3035;
	fma.rn.f64 	%fd3036, %fd842, 0d3FF71547652B82FE, 0d4338000000000000;
	{
	.reg .b32 %temp; 
	mov.b64 	{%r356, %temp}, %fd3036;
	}
	mov.f64 	%fd3037, 0dC338000000000000;
	add.rn.f64 	%fd3038, %fd3036, %fd3037;
	fma.rn.f64 	%fd3039, %fd3038, 0dBFE62E42FEFA39EF, %fd842;
	fma.rn.f64 	%fd3040, %fd3038, 0dBC7ABC9E3B39803F, %fd3039;
	fma.rn.f64 	%fd3041, %fd3040, 0d3E5ADE1569CE2BDF, 0d3E928AF3FCA213EA;
	fma.rn.f64 	%fd3042, %fd3041, %fd3040, 0d3EC71DEE62401315;
	fma.rn.f64 	%fd3043, %fd3042, %fd3040, 0d3EFA01997C89EB71;
	fma.rn.f64 	%fd3044, %fd3043, %fd3040, 0d3F2A01A014761F65;
	fma.rn.f64 	%fd3045, %fd3044, %fd3040, 0d3F56C16C1852B7AF;
	fma.rn.f64 	%fd3046, %fd3045, %fd3040, 0d3F81111111122322;
	fma.rn.f64 	%fd3047, %fd3046, %fd3040, 0d3FA55555555502A1;
	fma.rn.f64 	%fd3048, %fd3047, %fd3040, 0d3FC5555555555511;
	fma.rn.f64 	%fd3049, %fd3048, %fd3040, 0d3FE000000000000B;
	fma.rn.f64 	%fd3050, %fd3049, %fd3040, 0d3FF0000000000000;
	fma.rn.f64 	%fd3051, %fd3050, %fd3040, 0d3FF0000000000000;
	{
	.reg .b32 %temp; 
	mov.b64 	{%r357, %temp}, %fd3051;
	}
	{
	.reg .b32 %temp; 
	mov.b64 	{%temp, %r358}, %fd3051;
	}
	shl.b32 	%r812, %r356, 20;
	add.s32 	%r813, %r812, %r358;
	mov.b64 	%fd3822, {%r357, %r813};
	{
	.reg .b32 %temp; 
	mov.b64 	{%temp, %r814}, %fd842;
	}
	mov.b32 	%f29, %r814;
	abs.f32 	%f16, %f29;
	setp.lt.f32 	%p382, %f16, 0f4086232B;
	@%p382 bra 	$L__BB0_624;
	setp.lt.f64 	%p383, %fd842, 0d0000000000000000;
	add.f64 	%fd3052, %fd842, 0d7FF0000000000000;
	selp.f64 	%fd3822, 0d0000000000000000, %fd3052, %p383;
	setp.geu.f32 	%p384, %f16, 0f40874800;
	@%p384 bra 	$L__BB0_624;
	shr.u32 	%r815, %r356, 31;
	add.s32 	%r816, %r356, %r815;
	shr.s32 	%r817, %r816, 1;
	shl.b32 	%r818, %r817, 20;
	add.s32 	%r819, %r358, %r818;
	mov.b64 	%fd3053, {%r357, %r819};
	sub.s32 	%r820, %r356, %r817;
	shl.b32 	%r821, %r820, 20;
	add.s32 	%r822, %r821, 1072693248;
	mov.b32 	%r823, 0;
	mov.b64 	%fd3054, {%r823, %r822};
	mul.f64 	%fd3822, %fd3054, %fd3053;
$L__BB0_624:
	fma.rn.f64 	%fd3823, %fd877, %fd3822, %fd841;
$L__BB0_625:
	sub.f64 	%fd3055, %fd3823, %fd3824;
	mov.f64 	%fd3056, 0d3FF0000000000000;
	sub.f64 	%fd3057, %fd3056, %fd876;
	ld.global.f64 	%fd3058, [%rd8];
	sub.f64 	%fd3059, %fd3824, %fd3058;
	mul.f64 	%fd3060, %fd3057, %fd3059;
	fma.rn.f64 	%fd3061, %fd876, %fd3055, %fd3060;
	fma.rn.f64 	%fd3824, %fd3061, 0dBFE0000000000000, %fd3824;
$L__BB0_626:
	mul.f64 	%fd3062, %fd1, %fd812;
	mul.f64 	%fd3829, %fd3824, %fd3062;
	bra.uni 	$L__BB0_638;
$L__BB0_627:
	mul.wide.s32 	%rd299, %r330, 8;
	add.s64 	%rd300, %rd1, %rd299;
	ld.global.f64 	%fd852, [%rd300];
	setp.leu.f64 	%p362, %fd852, 0d0000000000000000;
	@%p362 bra 	$L__BB0_633;
	ld.global.f64 	%fd2937, [%rd9+8];
	ld.global.f64 	%fd853, [%rd8];
	sub.f64 	%fd854, %fd2937, %fd853;
	mul.wide.s32 	%rd303, %r360, 8;
	xor.b64  	%rd304, %rd303, -8;
	add.s64 	%rd305, %rd8, %rd304;
	ld.global.f64 	%fd2938, [%rd305];
	sub.f64 	%fd855, %fd853, %fd2938;
	abs.f64 	%fd2939, %fd855;
	setp.leu.f64 	%p365, %fd2939, %fd875;
	mov.f64 	%fd3825, 0d0000000000000000;
	@%p365 bra 	$L__BB0_630;
	div.rn.f64 	%fd2940, %fd854, %fd855;
	min.f64 	%fd2941, %fd2940, 0d3FF0000000000000;
	max.f64 	%fd3825, %fd2941, 0d0000000000000000;
$L__BB0_630:
	abs.f64 	%fd2943, %fd854;
	setp.leu.f64 	%p366, %fd2943, %fd875;
	mov.f64 	%fd3826, 0d0000000000000000;
	@%p366 bra 	$L__BB0_632;
	div.rn.f64 	%fd2944, %fd855, %fd854;
	min.f64 	%fd2945, %fd2944, 0d3FF0000000000000;
	max.f64 	%fd3826, %fd2945, 0d0000000000000000;
$L__BB0_632:
	mul.f64 	%fd2946, %fd876, %fd3825;
	mov.f64 	%fd2947, 0d3FF0000000000000;
	sub.f64 	%fd2948, %fd2947, %fd876;
	mul.f64 	%fd2949, %fd2948, %fd3826;
	mul.f64 	%fd2950, %fd2949, %fd854;
	fma.rn.f64 	%fd2951, %fd2946, %fd855, %fd2950;
	fma.rn.f64 	%fd2952, %fd2951, 0d3FE0000000000000, %fd853;
	mul.f64 	%fd2953, %fd1, %fd852;
	mul.f64 	%fd3829, %fd2953, %fd2952;
	bra.uni 	$L__BB0_638;
$L__BB0_633:
	shl.b32 	%r795, %r2, 1;
	mul.wide.s32 	%rd301, %r795, 8;
	add.s64 	%rd302, %rd8, %rd301;
	ld.global.f64 	%fd2919, [%rd302];
	ld.global.f64 	%fd861, [%rd9+8];
	sub.f64 	%fd862, %fd2919, %fd861;
	ld.global.f64 	%fd2920, [%rd8];
	sub.f64 	%fd863, %fd861, %fd2920;
	abs.f64 	%fd2921, %fd863;
	setp.leu.f64 	%p363, %fd2921, %fd875;
	mov.f64 	%fd3827, 0d0000000000000000;
	@%p363 bra 	$L__BB0_635;
	div.rn.f64 	%fd2922, %fd862, %fd863;
	min.f64 	%fd2923, %fd2922, 0d3FF0000000000000;
	max.f64 	%fd3827, %fd2923, 0d0000000000000000;
$L__BB0_635:
	abs.f64 	%fd2925, %fd862;
	setp.leu.f64 	%p364, %fd2925, %fd875;
	mov.f64 	%fd3828, 0d0000000000000000;
	@%p364 bra 	$L__BB0_637;
	div.rn.f64 	%fd2926, %fd863, %fd862;
	min.f64 	%fd2927, %fd2926, 0d3FF0000000000000;
	max.f64 	%fd3828, %fd2927, 0d0000000000000000;
$L__BB0_637:
	mul.f64 	%fd2928, %fd876, %fd3828;
	mov.f64 	%fd2929, 0d3FF0000000000000;
	sub.f64 	%fd2930, %fd2929, %fd876;
	mul.f64 	%fd2931, %fd2930, %fd3827;
	mul.f64 	%fd2932, %fd2931, %fd863;
	fma.rn.f64 	%fd2933, %fd862, %fd2928, %fd2932;
	fma.rn.f64 	%fd2934, %fd2933, 0dBFE0000000000000, %fd861;
	mul.f64 	%fd2935, %fd1, %fd852;
	mul.f64 	%fd3829, %fd2935, %fd2934;
$L__BB0_638:
	setp.eq.s32 	%p407, %r271, 1;
	add.f64 	%fd3208, %fd3829, %fd3829;
	selp.f64 	%fd3209, %fd3208, %fd3829, %p407;
	add.f64 	%fd3719, %fd3719, %fd3209;
$L__BB0_639:
	ld.param.u64 	%rd394, [_Z23update_muscl_fv_squaresiPdS_S_S_S_S_S_iiiddddddS__param_17];
	ld.param.f64 	%fd3592, [_Z23update_muscl_fv_squaresiPdS_S_S_S_S_S_iiiddddddS__param_11];
	mul.f64 	%fd3588, %fd1, %fd2;
	neg.f64 	%fd3589, %fd3592;
	div.rn.f64 	%fd3590, %fd3589, %fd3588;
	mul.f64 	%fd3591, %fd3590, %fd3719;
	cvta.to.global.u64 	%rd390, %rd394;
	mul.wide.s32 	%rd391, %r1, 8;
	add.s64 	%rd392, %rd390, %rd391;
	st.global.f64 	[%rd392], %fd3591;
$L__BB0_640:
	ret;

}
.func  (.param .align 16 .b8 func_retval0[16]) __internal_trig_reduction_slowpathd(
	.param .b64 __internal_trig_reduction_slowpathd_param_0
)
{
	.local .align 8 .b8 	__local_depot1[40];
	.reg .b64 	%SP;
	.reg .b64 	%SPL;
	.reg .pred 	%p<10>;
	.reg .b32 	%r<47>;
	.reg .b64 	%rd<74>;
	.reg .b64 	%fd<5>;

	mov.u64 	%SPL, __local_depot1;
	ld.param.f64 	%fd4, [__internal_trig_reduction_slowpathd_param_0];
	add.u64 	%rd1, %SPL, 0;
	{
	.reg .b32 %temp; 
	mov.b64 	{%temp, %r1}, %fd4;
	}
	shr.u32 	%r2, %r1, 20;
	and.b32  	%r3, %r2, 2047;
	setp.eq.s32 	%p1, %r3, 2047;
	mov.b32 	%r46, 0;
	@%p1 bra 	$L__BB1_9;
	add.s32 	%r20, %r3, -1024;
	mov.b64 	%rd20, %fd4;
	shl.b64 	%rd2, %rd20, 11;
	shr.u32 	%r4, %r20, 6;
	sub.s32 	%r45, 15, %r4;
	sub.s32 	%r21, 19, %r4;
	setp.lt.u32 	%p2, %r20, 128;
	selp.b32 	%r6, 18, %r21, %p2;
	setp.ge.s32 	%p3, %r45, %r6;
	mov.b64 	%rd70, 0;
	@%p3 bra 	$L__BB1_4;
	add.s32 	%r23, %r6, %r4;
	neg.s32 	%r43, %r23;
	or.b64  	%rd3, %rd2, -9223372036854775808;
	mov.b64 	%rd70, 0;
	mov.b32 	%r42, 0;
	mov.u64 	%rd25, __cudart_i2opi_d;
	mov.u32 	%r44, %r45;
$L__BB1_3:
	.pragma "nounroll";
	mul.wide.s32 	%rd22, %r42, 8;
	add.s64 	%rd23, %rd1, %rd22;
	mul.wide.s32 	%rd24, %r44, 8;
	add.s64 	%rd26, %rd25, %rd24;
	ld.global.nc.u64 	%rd27, [%rd26];
	{
	.reg .u32 %r0, %r1, %r2, %r3, %alo, %ahi, %blo, %bhi, %clo, %chi;
	mov.b64 	{%alo,%ahi}, %rd27;
	mov.b64 	{%blo,%bhi}, %rd3;
	mov.b64 	{%clo,%chi}, %rd70;
	mad.lo.cc.u32 	%r0, %alo, %blo, %clo;
	madc.hi.cc.u32 	%r1, %alo, %blo, %chi;
	madc.hi.u32 	%r2, %alo, %bhi, 0;
	mad.lo.cc.u32 	%r1, %alo, %bhi, %r1;
	madc.hi.cc.u32 	%r2, %ahi, %blo, %r2;
	madc.hi.u32 	%r3, %ahi, %bhi, 0;
	mad.lo.cc.u32 	%r1, %ahi, %blo, %r1;
	madc.lo.cc.u32 	%r2, %ahi, %bhi, %r2;
	addc.u32 	%r3, %r3, 0;
	mov.b64 	%rd28, {%r0,%r1};
	mov.b64 	%rd70, {%r2,%r3};
	}
	st.local.u64 	[%rd23], %rd28;
	add.s32 	%r44, %r44, 1;
	add.s32 	%r43, %r43, 1;
	add.s32 	%r42, %r42, 1;
	setp.ne.s32 	%p4, %r43, -15;
	mov.u32 	%r45, %r6;
	@%p4 bra 	$L__BB1_3;
$L__BB1_4:
	cvt.s64.s32 	%rd29, %r45;
	cvt.u64.u32 	%rd30, %r4;
	add.s64 	%rd31, %rd30, %rd29;
	shl.b64 	%rd32, %rd31, 3;
	add.s64 	%rd33, %rd1, %rd32;
	st.local.u64 	[%rd33+-120], %rd70;
	and.b32  	%r15, %r2, 63;
	ld.local.u64 	%rd72, [%rd1+16];
	ld.local.u64 	%rd71, [%rd1+24];
	setp.eq.s32 	%p5, %r15, 0;
	@%p5 bra 	$L__BB1_6;
	shl.b64 	%rd34, %rd71, %r15;
	shr.u64 	%rd35, %rd72, 1;
	xor.b32  	%r24, %r15, 63;
	shr.u64 	%rd36, %rd35, %r24;
	or.b64  	%rd71, %rd34, %rd36;
	ld.local.u64 	%rd37, [%rd1+8];
	shl.b64 	%rd38, %rd72, %r15;
	shr.u64 	%rd39, %rd37, 1;
	shr.u64 	%rd40, %rd39, %r24;
	or.b64  	%rd72, %rd38, %rd40;
$L__BB1_6:
	and.b32  	%r25, %r1, -2147483648;
	shr.u64 	%rd41, %rd71, 62;
	cvt.u32.u64 	%r26, %rd41;
	mov.b64 	{%r27, %r28}, %rd71;
	mov.b64 	{%r29, %r30}, %rd72;
	shf.l.wrap.b32 	%r31, %r30, %r27, 2;
	shf.l.wrap.b32 	%r32, %r27, %r28, 2;
	mov.b64 	%rd42, {%r31, %r32};
	shl.b64 	%rd43, %rd72, 2;
	shr.u64 	%rd44, %rd42, 63;
	cvt.u32.u64 	%r33, %rd44;
	add.s32 	%r34, %r33, %r26;
	setp.eq.s32 	%p6, %r25, 0;
	neg.s32 	%r35, %r34;
	selp.b32 	%r46, %r34, %r35, %p6;
	setp.gt.s64 	%p7, %rd42, -1;
	mov.b64 	%rd45, 0;
	{
	.reg .u32 %r0, %r1, %r2, %r3, %a0, %a1, %a2, %a3, %b0, %b1, %b2, %b3;
	mov.b64 	{%a0,%a1}, %rd45;
	mov.b64 	{%a2,%a3}, %rd45;
	mov.b64 	{%b0,%b1}, %rd43;
	mov.b64 	{%b2,%b3}, %rd42;
	sub.cc.u32 	%r0, %a0, %b0;
	subc.cc.u32 	%r1, %a1, %b1;
	subc.cc.u32 	%r2, %a2, %b2;
	subc.u32 	%r3, %a3, %b3;
	mov.b64 	%rd46, {%r0,%r1};
	mov.b64 	%rd47, {%r2,%r3};
	}
	xor.b32  	%r36, %r25, -2147483648;
	selp.b64 	%rd73, %rd42, %rd47, %p7;
	selp.b64 	%rd14, %rd43, %rd46, %p7;
	selp.b32 	%r17, %r25, %r36, %p7;
	clz.b64 	%r37, %rd73;
	cvt.u64.u32 	%rd15, %r37;
	setp.eq.s32 	%p8, %r37, 0;
	@%p8 bra 	$L__BB1_8;
	cvt.u32.u64 	%r38, %rd15;
	and.b32  	%r39, %r38, 63;
	shl.b64 	%rd48, %rd73, %r39;
	shr.u64 	%rd49, %rd14, 1;
	not.b32 	%r40, %r38;
	and.b32  	%r41, %r40, 63;
	shr.u64 	%rd50, %rd49, %r41;
	or.b64  	%rd73, %rd48, %rd50;
$L__BB1_8:
	mov.b64 	%rd51, -3958705157555305931;
	{
	.reg .u32 %r0, %r1, %r2, %r3, %alo, %ahi, %blo, %bhi;
	mov.b64 	{%alo,%ahi}, %rd73;
	mov.b64 	{%blo,%bhi}, %rd51;
	mul.lo.u32 	%r0, %alo, %blo;
	mul.hi.u32 	%r1, %alo, %blo;
	mad.lo.cc.u32 	%r1, %alo, %bhi, %r1;
	madc.hi.u32 	%r2, %alo, %bhi, 0;
	mad.lo.cc.u32 	%r1, %ahi, %blo, %r1;
	madc.hi.cc.u32 	%r2, %ahi, %blo, %r2;
	madc.hi.u32 	%r3, %ahi, %bhi, 0;
	mad.lo.cc.u32 	%r2, %ahi, %bhi, %r2;
	addc.u32 	%r3, %r3, 0;
	mov.b64 	%rd52, {%r0,%r1};
	mov.b64 	%rd53, {%r2,%r3};
	}
	setp.gt.s64 	%p9, %rd53, 0;
	{
	.reg .u32 %r0, %r1, %r2, %r3, %a0, %a1, %a2, %a3, %b0, %b1, %b2, %b3;
	mov.b64 	{%a0,%a1}, %rd52;
	mov.b64 	{%a2,%a3}, %rd53;
	mov.b64 	{%b0,%b1}, %rd52;
	mov.b64 	{%b2,%b3}, %rd53;
	add.cc.u32 	%r0, %a0, %b0;
	addc.cc.u32 	%r1, %a1, %b1;
	addc.cc.u32 	%r2, %a2, %b2;
	addc.u32 	%r3, %a3, %b3;
	mov.b64 	%rd54, {%r0,%r1};
	mov.b64 	%rd55, {%r2,%r3};
	}
	selp.b64 	%rd56, %rd55, %rd53, %p9;
	selp.s64 	%rd57, -1, 0, %p9;
	sub.s64 	%rd58, %rd57, %rd15;
	cvt.u64.u32 	%rd59, %r17;
	shl.b64 	%rd60, %rd59, 32;
	add.s64 	%rd61, %rd56, 1;
	shr.u64 	%rd62, %rd61, 10;
	add.s64 	%rd63, %rd62, 1;
	shr.u64 	%rd64, %rd63, 1;
	shl.b64 	%rd65, %rd58, 52;
	add.s64 	%rd66, %rd65, %rd64;
	add.s64 	%rd67, %rd66, 4602678819172646912;
	or.b64  	%rd68, %rd67, %rd60;
	mov.b64 	%fd4, %rd68;
$L__BB1_9:
	st.param.f64 	[func_retval0], %fd4;
	st.param.b32 	[func_retval0+8], %r46;
	ret;

}


// ===== COMPILED SASS (sm_100) =====

	.target	sm_100

	.elftype	@"ET_EXEC"


//--------------------- .note.nv.tkinfo           --------------------------
	.section	.note.nv.tkinfo,"",@"SHT_NOTE"
	.sectionflags	@"SHF_NOTE_NV_TKINFO"
	.tkinfo
        /*0018*/ 	.word	0x00000002
        /*0030*/ 	.string	""
        /*0030*/ 	.string	"ptxas"
        /*0030*/ 	.string	"Cuda compilation tools, release 13.0, V13.0.88"
        /*0030*/ 	.string	"Build cuda_13.0.r13.0/compiler.36424714_0"
        /*0030*/ 	.string	"-arch sm_100 -m 64 "



//--------------------- .note.nv.cuinfo           --------------------------
	.section	.note.nv.cuinfo,"",@"SHT_NOTE"
	.sectionflags	@"SHF_NOTE_NV_CUINFO"
        /*0018*/ 	.short	0x0002
        /*001a*/ 	.short	0x0064
        /*001c*/ 	.short	0x0082
	.zero		2


//--------------------- .nv.info                  --------------------------
	.section	.nv.info,"",@"SHT_CUDA_INFO"
	.align	4


	//----- nvinfo : EIATTR_REGCOUNT
	.align		4
        /*0000*/ 	.byte	0x04, 0x2f
        /*0002*/ 	.short	(.L_3 - .L_2)
	.align		4
.L_2:
        /*0004*/ 	.word	index@(_Z23update_muscl_fv_squaresiPdS_S_S_S_S_S_iiiddddddS_)
        /*0008*/ 	.word	0x0000003a


	//----- nvinfo : EIATTR_FRAME_SIZE
	.align		4
.L_3:
        /*000c*/ 	.byte	0x04, 0x11
        /*000e*/ 	.short	(.L_5 - .L_4)
	.align		4
.L_4:
        /*0010*/ 	.word	index@($_Z23update_muscl_fv_squaresiPdS_S_S_S_S_S_iiiddddddS_$__internal_trig_reduction_slowpathd)
        /*0014*/ 	.word	0x00000028


	//----- nvinfo : EIATTR_FRAME_SIZE
	.align		4
.L_5:
        /*0018*/ 	.byte	0x04, 0x11
        /*001a*/ 	.short	(.L_7 - .L_6)
	.align		4
.L_6:
        /*001c*/ 	.word	index@($__internal_0_$__cuda_sm20_div_rn_f64_full)
        /*0020*/ 	.word	0x00000028


	//----- nvinfo : EIATTR_FRAME_SIZE
	.align		4
.L_7:
        /*0024*/ 	.byte	0x04, 0x11
        /*0026*/ 	.short	(.L_9 - .L_8)
	.align		4
.L_8:
        /*0028*/ 	.word	index@(_Z23update_muscl_fv_squaresiPdS_S_S_S_S_S_iiiddddddS_)
        /*002c*/ 	.word	0x00000028


	//----- nvinfo : EIATTR_MIN_STACK_SIZE
	.align		4
.L_9:
        /*0030*/ 	.byte	0x04, 0x12
        /*0032*/ 	.short	(.L_11 - .L_10)
	.align		4
.L_10:
        /*0034*/ 	.word	index@(_Z23update_muscl_fv_squaresiPdS_S_S_S_S_S_iiiddddddS_)
        /*0038*/ 	.word	0x00000028
.L_11:


//--------------------- .nv.compat                --------------------------
	.section	.nv.compat,"",@"SHT_CUDA_COMPAT_INFO"
	.align	4
        /*0000*/ 	.byte	0x02, 0x09, 0x00, 0x00, 0x02, 0x02, 0x01, 0x00, 0x02, 0x05, 0x05, 0x00, 0x03, 0x07, 0x01, 0x01
        /*0010*/ 	.byte	0x02, 0x03, 0x00, 0x00, 0x02, 0x06, 0x01, 0x00, 0x04, 0x0b, 0x08, 0x00, 0x01, 0x00, 0x00, 0x00
        /*0020*/ 	.byte	0x00, 0x00, 0x00, 0x00


//--------------------- .nv.info._Z23update_muscl_fv_squaresiPdS_S_S_S_S_S_iiiddddddS_ --------------------------
	.section	.nv.info._Z23update_muscl_fv_squaresiPdS_S_S_S_S_S_iiiddddddS_,"",@"SHT_CUDA_INFO"
	.sectionflags	@""
	.align	4


	//----- nvinfo : EIATTR_CUDA_API_VERSION
	.align		4
        /*0000*/ 	.byte	0x04, 0x37
        /*0002*/ 	.short	(.L_13 - .L_12)
.L_12:
        /*0004*/ 	.word	0x00000082


	//----- nvinfo : EIATTR_KPARAM_INFO
	.align		4
.L_13:
        /*0008*/ 	.byte	0x04, 0x17
        /*000a*/ 	.short	(.L_15 - .L_14)
.L_14:
        /*000c*/ 	.word	0x00000000
        /*0010*/ 	.short	0x0011
        /*0012*/ 	.short	0x0080
        /*0014*/ 	.byte	0x00, 0xf5, 0x21, 0x00


	//----- nvinfo : EIATTR_KPARAM_INFO
	.align		4
.L_15:
        /*0018*/ 	.byte	0x04, 0x17
        /*001a*/ 	.short	(.L_17 - .L_16)
.L_16:
        /*001c*/ 	.word	0x00000000
        /*0020*/ 	.short	0x0010
        /*0022*/ 	.short	0x0078
        /*0024*/ 	.byte	0x00, 0xf0, 0x21, 0x00


	//----- nvinfo : EIATTR_KPARAM_INFO
	.align		4
.L_17:
        /*0028*/ 	.byte	0x04, 0x17
        /*002a*/ 	.short	(.L_19 - .L_18)
.L_18:
        /*002c*/ 	.word	0x00000000
        /*0030*/ 	.short	0x000f
        /*0032*/ 	.short	0x0070
        /*0034*/ 	.byte	0x00, 0xf0, 0x21, 0x00


	//----- nvinfo : EIATTR_KPARAM_INFO
	.align		4
.L_19:
        /*0038*/ 	.byte	0x04, 0x17
        /*003a*/ 	.short	(.L_21 - .L_20)
.L_20:
        /*003c*/ 	.word	0x00000000
        /*0040*/ 	.short	0x000e
        /*0042*/ 	.short	0x0068
        /*0044*/ 	.byte	0x00, 0xf0, 0x21, 0x00


	//----- nvinfo : EIATTR_KPARAM_INFO
	.align		4
.L_21:
        /*0048*/ 	.byte	0x04, 0x17
        /*004a*/ 	.short	(.L_23 - .L_22)
.L_22:
        /*004c*/ 	.word	0x00000000
        /*0050*/ 	.short	0x000d
        /*0052*/ 	.short	0x0060
        /*0054*/ 	.byte	0x00, 0xf0, 0x21, 0x00


	//----- nvinfo : EIATTR_KPARAM_INFO
	.align		4
.L_23:
        /*0058*/ 	.byte	0x04, 0x17
        /*005a*/ 	.short	(.L_25 - .L_24)
.L_24:
        /*005c*/ 	.word	0x00000000
        /*0060*/ 	.short	0x000c
        /*0062*/ 	.short	0x0058
        /*0064*/ 	.byte	0x00, 0xf0, 0x21, 0x00


	//----- nvinfo : EIATTR_KPARAM_INFO
	.align		4
.L_25:
        /*0068*/ 	.byte	0x04, 0x17
        /*006a*/ 	.short	(.L_27 - .L_26)
.L_26:
        /*006c*/ 	.word	0x00000000
        /*0070*/ 	.short	0x000b
        /*0072*/ 	.short	0x0050
        /*0074*/ 	.byte	0x00, 0xf0, 0x21, 0x00


	//----- nvinfo : EIATTR_KPARAM_INFO
	.align		4
.L_27:
        /*0078*/ 	.byte	0x04, 0x17
        /*007a*/ 	.short	(.L_29 - .L_28)
.L_28:
        /*007c*/ 	.word	0x00000000
        /*0080*/ 	.short	0x000a
        /*0082*/ 	.short	0x0048
        /*0084*/ 	.byte	0x00, 0xf0, 0x11, 0x00


	//----- nvinfo : EIATTR_KPARAM_INFO
	.align		4
.L_29:
        /*0088*/ 	.byte	0x04, 0x17
        /*008a*/ 	.short	(.L_31 - .L_30)
.L_30:
        /*008c*/ 	.word	0x00000000
        /*0090*/ 	.short	0x0009
        /*0092*/ 	.short	0x0044
        /*0094*/ 	.byte	0x00, 0xf0, 0x11, 0x00


	//----- nvinfo : EIATTR_KPARAM_INFO
	.align		4
.L_31:
        /*0098*/ 	.byte	0x04, 0x17
        /*009a*/ 	.short	(.L_33 - .L_32)
.L_32:
        /*009c*/ 	.word	0x00000000
        /*00a0*/ 	.short	0x0008
        /*00a2*/ 	.short	0x0040
        /*00a4*/ 	.byte	0x00, 0xf0, 0x11, 0x00


	//----- nvinfo : EIATTR_KPARAM_INFO
	.align		4
.L_33:
        /*00a8*/ 	.byte	0x04, 0x17
        /*00aa*/ 	.short	(.L_35 - .L_34)
.L_34:
        /*00ac*/ 	.word	0x00000000
        /*00b0*/ 	.short	0x0007
        /*00b2*/ 	.short	0x0038
        /*00b4*/ 	.byte	0x00, 0xf5, 0x21, 0x00


	//----- nvinfo : EIATTR_KPARAM_INFO
	.align		4
.L_35:
        /*00b8*/ 	.byte	0x04, 0x17
        /*00ba*/ 	.short	(.L_37 - .L_36)
.L_36:
        /*00bc*/ 	.word	0x00000000
        /*00c0*/ 	.short	0x0006
        /*00c2*/ 	.short	0x0030
        /*00c4*/ 	.byte	0x00, 0xf5, 0x21, 0x00


	//----- nvinfo : EIATTR_KPARAM_INFO
	.align		4
.L_37:
        /*00c8*/ 	.byte	0x04, 0x17
        /*00ca*/ 	.short	(.L_39 - .L_38)
.L_38:
        /*00cc*/ 	.word	0x00000000
        /*00d0*/ 	.short	0x0005
        /*00d2*/ 	.short	0x0028
        /*00d4*/ 	.byte	0x00, 0xf5, 0x21, 0x00


	//----- nvinfo : EIATTR_KPARAM_INFO
	.align		4
.L_39:
        /*00d8*/ 	.byte	0x04, 0x17
        /*00da*/ 	.short	(.L_41 - .L_40)
.L_40:
        /*00dc*/ 	.word	0x00000000
        /*00e0*/ 	.short	0x0004
        /*00e2*/ 	.short	0x0020
        /*00e4*/ 	.byte	0x00, 0xf5, 0x21, 0x00


	//----- nvinfo : EIATTR_KPARAM_INFO
	.align		4
.L_41:
        /*00e8*/ 	.byte	0x04, 0x17
        /*00ea*/ 	.short	(.L_43 - .L_42)
.L_42:
        /*00ec*/ 	.word	0x00000000
        /*00f0*/ 	.short	0x0003
        /*00f2*/ 	.short	0x0018
        /*00f4*/ 	.byte	0x00, 0xf5, 0x21, 0x00


	//----- nvinfo : EIATTR_KPARAM_INFO
	.align		4
.L_43:
        /*00f8*/ 	.byte	0x04, 0x17
        /*00fa*/ 	.short	(.L_45 - .L_44)
.L_44:
        /*00fc*/ 	.word	0x00000000
        /*0100*/ 	.short	0x0002
        /*0102*/ 	.short	0x0010
        /*0104*/ 	.byte	0x00, 0xf5, 0x21, 0x00


	//----- nvinfo : EIATTR_KPARAM_INFO
	.align		4
.L_45:
        /*0108*/ 	.byte	0x04, 0x17
        /*010a*/ 	.short	(.L_47 - .L_46)
.L_46:
        /*010c*/ 	.word	0x00000000
        /*0110*/ 	.short	0x0001
        /*0112*/ 	.short	0x0008
        /*0114*/ 	.byte	0x00, 0xf5, 0x21, 0x00


	//----- nvinfo : EIATTR_KPARAM_INFO
	.align		4
.L_47:
        /*0118*/ 	.byte	0x04, 0x17
        /*011a*/ 	.short	(.L_49 - .L_48)
.L_48:
        /*011c*/ 	.word	0x00000000
        /*0120*/ 	.short	0x0000
        /*0122*/ 	.short	0x0000
        /*0124*/ 	.byte	0x00, 0xf0, 0x11, 0x00


	//----- nvinfo : EIATTR_SPARSE_MMA_MASK
	.align		4
.L_49:
        /*0128*/ 	.byte	0x03, 0x50
        /*012a*/ 	.short	0x0000


	//----- nvinfo : EIATTR_MAXREG_COUNT
	.align		4
        /*012c*/ 	.byte	0x03, 0x1b
        /*012e*/ 	.short	0x00ff


	//----- nvinfo : EIATTR_MERCURY_ISA_VERSION
	.align		4
        /*0130*/ 	.byte	0x03, 0x5f
        /*0132*/ 	.short	0x0101


	//----- nvinfo : EIATTR_VRC_CTA_INIT_COUNT
	.align		4
        /*0134*/ 	.byte	0x02, 0x4a
	.zero		1
	.zero		1


	//----- nvinfo : EIATTR_EXIT_INSTR_OFFSETS
	.align		4
        /*0138*/ 	.byte	0x04, 0x1c
        /*013a*/ 	.short	(.L_51 - .L_50)


	//   ....[0]....
.L_50:
        /*013c*/ 	.word	0x000003b0


	//   ....[1]....
        /*0140*/ 	.word	0x0001ff20


	//----- nvinfo : EIATTR_CRS_STACK_SIZE
	.align		4
.L_51:
        /*0144*/ 	.byte	0x04, 0x1e
        /*0146*/ 	.short	(.L_53 - .L_52)
.L_52:
        /*0148*/ 	.word	0x00000000


	//----- nvinfo : EIATTR_CBANK_PARAM_SIZE
	.align		4
.L_53:
        /*014c*/ 	.byte	0x03, 0x19
        /*014e*/ 	.short	0x0088


	//----- nvinfo : EIATTR_PARAM_CBANK
	.align		4
        /*0150*/ 	.byte	0x04, 0x0a
        /*0152*/ 	.short	(.L_55 - .L_54)
	.align		4
.L_54:
        /*0154*/ 	.word	index@(.nv.constant0._Z23update_muscl_fv_squaresiPdS_S_S_S_S_S_iiiddddddS_)
        /*0158*/ 	.short	0x0380
        /*015a*/ 	.short	0x0088


	//----- nvinfo : EIATTR_SW_WAR
	.align		4
.L_55:
        /*015c*/ 	.byte	0x04, 0x36
        /*015e*/ 	.short	(.L_57 - .L_56)
.L_56:
        /*0160*/ 	.word	0x00000008
.L_57:


//--------------------- .nv.callgraph             --------------------------
	.section	.nv.callgraph,"",@"SHT_CUDA_CALLGRAPH"
	.align	4
	.sectionentsize	8
	.align		4
        /*0000*/ 	.word	0x00000000
	.align		4
        /*0004*/ 	.word	0xffffffff
	.align		4
        /*0008*/ 	.word	0x00000000
	.align		4
        /*000c*/ 	.word	0xfffffffe
	.align		4
        /*0010*/ 	.word	0x00000000
	.align		4
        /*0014*/ 	.word	0xfffffffd
	.align		4
        /*0018*/ 	.word	0x00000000
	.align		4
        /*001c*/ 	.word	0xfffffffc


//--------------------- .nv.constant4             --------------------------
	.section	.nv.constant4,"a",@progbits
	.align	8
	.align		8
.nv.constant4:
        /*0000*/ 	.dword	__cudart_i2opi_d
	.align		8
        /*0008*/ 	.dword	__cudart_sin_cos_coeffs


//--------------------- .text._Z23update_muscl_fv_squaresiPdS_S_S_S_S_S_iiiddddddS_ --------------------------
	.section	.text._Z23update_muscl_fv_squaresiPdS_S_S_S_S_S_iiiddddddS_,"ax",@progbits
	.align	128
        .global         _Z23update_muscl_fv_squaresiPdS_S_S_S_S_S_iiiddddddS_
        .type           _Z23update_muscl_fv_squaresiPdS_S_S_S_S_S_iiiddddddS_,@function
        .size           _Z23update_muscl_fv_squaresiPdS_S_S_S_S_S_iiiddddddS_,(.L_x_520 - _Z23update_muscl_fv_squaresiPdS_S_S_S_S_S_iiiddddddS_)
        .other          _Z23update_muscl_fv_squaresiPdS_S_S_S_S_S_iiiddddddS_,@"STO_CUDA_ENTRY STV_DEFAULT"
_Z23update_muscl_fv_squaresiPdS_S_S_S_S_S_iiiddddddS_:
.text._Z23update_muscl_fv_squaresiPdS_S_S_S_S_S_iiiddddddS_:
[----:B------:R-:W0:Y:S08]  /*0000*/  LDC R1, c[0x0][0x37c] ;  /* 0x0000df00ff017b82 */ /* 0x000e300000000800 */
[----:B------:R-:W1:Y:S01]  /*0010*/  LDC.64 R10, c[0x0][0x3b0] ;  /* 0x0000ec00ff0a7b82 */ /* 0x000e620000000a00 */
[----:B------:R-:W1:Y:S01]  /*0020*/  LDCU.64 UR6, c[0x0][0x358] ;  /* 0x00006b00ff0677ac */ /* 0x000e620008000a00 */
[----:B0-----:R-:W-:Y:S01]  /*0030*/  VIADD R1, R1, 0xffffffd8 ;  /* 0xffffffd801017836 */ /* 0x001fe20000000000 */
[----:B------:R-:W0:Y:S01]  /*0040*/  LDCU UR4, c[0x0][0x3c0] ;  /* 0x00007800ff0477ac */ /* 0x000e220008000800 */
[----:B-1----:R-:W2:Y:S04]  /*0050*/  LDG.E.64 R2, desc[UR6][R10.64+0x8] ;  /* 0x000008060a027981 */ /* 0x002ea8000c1e1b00 */
[----:B------:R-:W2:Y:S01]  /*0060*/  LDG.E.64 R4, desc[UR6][R10.64] ;  /* 0x000000060a047981 */ /* 0x000ea2000c1e1b00 */
[----:B0-----:R-:W0:Y:S01]  /*0070*/  I2F.F64 R16, UR4 ;  /* 0x0000000400107d12 */ /* 0x001e220008201c00 */
[----:B------:R-:W-:Y:S01]  /*0080*/  IMAD.MOV.U32 R6, RZ, RZ, 0x1 ;  /* 0x00000001ff067424 */ /* 0x000fe200078e00ff */
[----:B------:R-:W1:Y:S01]  /*0090*/  S2UR UR4, SR_CTAID.X ;  /* 0x00000000000479c3 */ /* 0x000e620000002500 */
[----:B------:R-:W1:Y:S05]  /*00a0*/  S2R R0, SR_TID.X ;  /* 0x0000000000007919 */ /* 0x000e6a0000002100 */
[----:B0-----:R-:W0:Y:S02]  /*00b0*/  MUFU.RCP64H R7, R17 ;  /* 0x0000001100077308 */ /* 0x001e240000001800 */
[----:B0-----:R-:W-:-:S08]  /*00c0*/  DFMA R8, -R16, R6, 1 ;  /* 0x3ff000001008742b */ /* 0x001fd00000000106 */
[----:B------:R-:W-:-:S08]  /*00d0*/  DFMA R8, R8, R8, R8 ;  /* 0x000000080808722b */ /* 0x000fd00000000008 */
[----:B------:R-:W-:-:S08]  /*00e0*/  DFMA R8, R6, R8, R6 ;  /* 0x000000080608722b */ /* 0x000fd00000000006 */
[----:B------:R-:W-:-:S08]  /*00f0*/  DFMA R6, -R16, R8, 1 ;  /* 0x3ff000001006742b */ /* 0x000fd00000000108 */
[----:B------:R-:W-:Y:S02]  /*0100*/  DFMA R6, R8, R6, R8 ;  /* 0x000000060806722b */ /* 0x000fe40000000008 */
[----:B--2---:R-:W-:Y:S01]  /*0110*/  DADD R18, R2, -R4 ;  /* 0x0000000002127229 */ /* 0x004fe20000000804 */
[----:B------:R-:W1:Y:S07]  /*0120*/  LDC R5, c[0x0][0x360] ;  /* 0x0000d800ff057b82 */ /* 0x000e6e0000000800 */
[----:B------:R-:W-:-:S02]  /*0130*/  DMUL R14, R18, R6 ;  /* 0x00000006120e7228 */ /* 0x000fc40000000000 */
[----:B------:R-:W-:-:S06]  /*0140*/  FSETP.GEU.AND P1, PT, |R19|, 6.5827683646048100446e-37, PT ;  /* 0x036000001300780b */ /* 0x000fcc0003f2e200 */
[----:B------:R-:W-:-:S08]  /*0150*/  DFMA R2, -R16, R14, R18 ;  /* 0x0000000e1002722b */ /* 0x000fd00000000112 */
[----:B------:R-:W-:Y:S01]  /*0160*/  DFMA R14, R6, R2, R14 ;  /* 0x00000002060e722b */ /* 0x000fe2000000000e */
[----:B-1----:R-:W-:-:S09]  /*0170*/  IMAD R0, R5, UR4, R0 ;  /* 0x0000000405007c24 */ /* 0x002fd2000f8e0200 */
[----:B------:R-:W-:-:S05]  /*0180*/  FFMA R2, RZ, R17, R15 ;  /* 0x00000011ff027223 */ /* 0x000fca000000000f */
[----:B------:R-:W-:-:S13]  /*0190*/  FSETP.GT.AND P0, PT, |R2|, 1.469367938527859385e-39, PT ;  /* 0x001000000200780b */ /* 0x000fda0003f04200 */
[----:B------:R-:W-:Y:S05]  /*01a0*/  @P0 BRA P1, `(.L_x_0) ;  /* 0x0000000000140947 */ /* 0x000fea0000800000 */
[----:B------:R-:W-:Y:S01]  /*01b0*/  IMAD.MOV.U32 R20, RZ, RZ, R18 ;  /* 0x000000ffff147224 */ /* 0x000fe200078e0012 */
[----:B------:R-:W-:-:S07]  /*01c0*/  MOV R18, 0x1e0 ;  /* 0x000001e000127802 */ /* 0x000fce0000000f00 */
[----:B------:R-:W-:Y:S05]  /*01d0*/  CALL.REL.NOINC `($__internal_0_$__cuda_sm20_div_rn_f64_full) ;  /* 0x000001fc00547944 */ /* 0x000fea0003c00000 */
[----:B------:R-:W-:Y:S02]  /*01e0*/  IMAD.MOV.U32 R14, RZ, RZ, R16 ;  /* 0x000000ffff0e7224 */ /* 0x000fe400078e0010 */
[----:B------:R-:W-:-:S07]  /*01f0*/  IMAD.MOV.U32 R15, RZ, RZ, R17 ;  /* 0x000000ffff0f7224 */ /* 0x000fce00078e0011 */
.L_x_0:
[----:B------:R-:W0:Y:S01]  /*0200*/  LDC.64 R10, c[0x0][0x3b8] ;  /* 0x0000ee00ff0a7b82 */ /* 0x000e220000000a00 */
[----:B------:R-:W1:Y:S01]  /*0210*/  LDCU UR4, c[0x0][0x3c4] ;  /* 0x00007880ff0477ac */ /* 0x000e620008000800 */
[----:B0-----:R-:W2:Y:S04]  /*0220*/  LDG.E.64 R2, desc[UR6][R10.64+0x8] ;  /* 0x000008060a027981 */ /* 0x001ea8000c1e1b00 */
[----:B------:R-:W2:Y:S01]  /*0230*/  LDG.E.64 R4, desc[UR6][R10.64] ;  /* 0x000000060a047981 */ /* 0x000ea2000c1e1b00 */
[----:B-1----:R-:W0:Y:S01]  /*0240*/  I2F.F64 R16, UR4 ;  /* 0x0000000400107d12 */ /* 0x002e220008201c00 */
[----:B------:R-:W-:-:S07]  /*0250*/  IMAD.MOV.U32 R6, RZ, RZ, 0x1 ;  /* 0x00000001ff067424 */ /* 0x000fce00078e00ff */
[----:B0-----:R-:W0:Y:S02]  /*0260*/  MUFU.RCP64H R7, R17 ;  /* 0x0000001100077308 */ /* 0x001e240000001800 */
[----:B0-----:R-:W-:-:S08]  /*0270*/  DFMA R8, -R16, R6, 1 ;  /* 0x3ff000001008742b */ /* 0x001fd00000000106 */
[----:B------:R-:W-:-:S08]  /*0280*/  DFMA R8, R8, R8, R8 ;  /* 0x000000080808722b */ /* 0x000fd00000000008 */
[----:B------:R-:W-:-:S08]  /*0290*/  DFMA R8, R6, R8, R6 ;  /* 0x000000080608722b */ /* 0x000fd00000000006 */
[----:B------:R-:W-:-:S08]  /*02a0*/  DFMA R6, -R16, R8, 1 ;  /* 0x3ff000001006742b */ /* 0x000fd00000000108 */
[----:B------:R-:W-:Y:S02]  /*02b0*/  DFMA R6, R8, R6, R8 ;  /* 0x000000060806722b */ /* 0x000fe40000000008 */
[----:B--2---:R-:W-:-:S08]  /*02c0*/  DADD R18, R2, -R4 ;  /* 0x0000000002127229 */ /* 0x004fd00000000804 */
[----:B------:R-:W-:Y:S02]  /*02d0*/  DMUL R2, R18, R6 ;  /* 0x0000000612027228 */ /* 0x000fe40000000000 */
[----:B------:R-:W-:-:S06]  /*02e0*/  FSETP.GEU.AND P1, PT, |R19|, 6.5827683646048100446e-37, PT ;  /* 0x036000001300780b */ /* 0x000fcc0003f2e200 */
[----:B------:R-:W-:-:S08]  /*02f0*/  DFMA R4, -R16, R2, R18 ;  /* 0x000000021004722b */ /* 0x000fd00000000112 */
[----:B------:R-:W-:-:S10]  /*0300*/  DFMA R2, R6, R4, R2 ;  /* 0x000000040602722b */ /* 0x000fd40000000002 */
        /* <DEDUP_REMOVED lines=8> */
.L_x_1:
[----:B------:R-:W0:Y:S02]  /*0390*/  LDCU UR4, c[0x0][0x3c8] ;  /* 0x00007900ff0477ac */ /* 0x000e240008000800 */
[----:B0-----:R-:W-:-:S13]  /*03a0*/  ISETP.GE.AND P0, PT, R0, UR4, PT ;  /* 0x0000000400007c0c */ /* 0x001fda000bf06270 */
[----:B------:R-:W-:Y:S05]  /*03b0*/  @P0 EXIT ;  /* 0x000000000000094d */ /* 0x000fea0003800000 */
[----:B------:R-:W0:Y:S01]  /*03c0*/  LDC R4, c[0x0][0x3c0] ;  /* 0x0000f000ff047b82 */ /* 0x000e220000000800 */
[----:B------:R-:W-:Y:S01]  /*03d0*/  IMAD.MOV.U32 R6, RZ, RZ, 0x1 ;  /* 0x00000001ff067424 */ /* 0x000fe200078e00ff */
[----:B------:R-:W-:Y:S01]  /*03e0*/  IABS R16, R0 ;  /* 0x0000000000107213 */ /* 0x000fe20000000000 */
[----:B------:R-:W-:Y:S01]  /*03f0*/  BSSY.RECONVERGENT B1, `(.L_x_2) ;  /* 0x000002e000017945 */ /* 0x000fe20003800200 */
[----:B------:R-:W-:Y:S01]  /*0400*/  ISETP.GE.AND P1, PT, R0, RZ, PT ;  /* 0x000000ff0000720c */ /* 0x000fe20003f26270 */
[----:B0-----:R-:W-:-:S04]  /*0410*/  VIADD R4, R4, 0x1 ;  /* 0x0000000104047836 */ /* 0x001fc80000000000 */
[----:B------:R-:W0:Y:S01]  /*0420*/  I2F.F64 R8, R4 ;  /* 0x0000000400087312 */ /* 0x000e220000201c00 */
[----:B------:R-:W-:-:S07]  /*0430*/  IABS R20, R4 ;  /* 0x0000000400147213 */ /* 0x000fce0000000000 */
[----:B------:R-:W1:Y:S08]  /*0440*/  I2F.RP R5, R20 ;  /* 0x0000001400057306 */ /* 0x000e700000209400 */
[----:B0-----:R-:W0:Y:S08]  /*0450*/  MUFU.RCP64H R7, R9 ;  /* 0x0000000900077308 */ /* 0x001e300000001800 */
[----:B-1----:R-:W1:Y:S01]  /*0460*/  MUFU.RCP R5, R5 ;  /* 0x0000000500057308 */ /* 0x002e620000001000 */
[----:B0-----:R-:W-:Y:S01]  /*0470*/  DFMA R10, -R8, R6, 1 ;  /* 0x3ff00000080a742b */ /* 0x001fe20000000106 */
[----:B-1----:R-:W-:-:S07]  /*0480*/  VIADD R12, R5, 0xffffffe ;  /* 0x0ffffffe050c7836 */ /* 0x002fce0000000000 */
[----:B------:R-:W-:Y:S01]  /*0490*/  DFMA R10, R10, R10, R10 ;  /* 0x0000000a0a0a722b */ /* 0x000fe2000000000a */
[----:B------:R0:W1:Y:S07]  /*04a0*/  F2I.FTZ.U32.TRUNC.NTZ R13, R12 ;  /* 0x0000000c000d7305 */ /* 0x00006e000021f000 */
[----:B------:R-:W-:Y:S01]  /*04b0*/  DFMA R10, R6, R10, R6 ;  /* 0x0000000a060a722b */ /* 0x000fe20000000006 */
[----:B------:R-:W-:Y:S01]  /*04c0*/  IABS R6, R4 ;  /* 0x0000000400067213 */ /* 0x000fe20000000000 */
[----:B------:R-:W-:-:S02]  /*04d0*/  VIADD R7, R0, 0x1 ;  /* 0x0000000100077836 */ /* 0x000fc40000000000 */
[----:B0-----:R-:W-:Y:S02]  /*04e0*/  IMAD.MOV.U32 R12, RZ, RZ, RZ ;  /* 0x000000ffff0c7224 */ /* 0x001fe400078e00ff */
[----:B------:R-:W0:Y:S01]  /*04f0*/  I2F.F64 R18, R7 ;  /* 0x0000000700127312 */ /* 0x000e220000201c00 */
[----:B-1----:R-:W-:-:S04]  /*0500*/  IMAD.MOV R17, RZ, RZ, -R13 ;  /* 0x000000ffff117224 */ /* 0x002fc800078e0a0d */
[----:B------:R-:W-:-:S04]  /*0510*/  IMAD R17, R17, R20, RZ ;  /* 0x0000001411117224 */ /* 0x000fc800078e02ff */
[----:B------:R-:W-:-:S04]  /*0520*/  IMAD.HI.U32 R5, R13, R17, R12 ;  /* 0x000000110d057227 */ /* 0x000fc800078e000c */
[----:B------:R-:W-:Y:S01]  /*0530*/  IMAD.MOV R12, RZ, RZ, -R6 ;  /* 0x000000ffff0c7224 */ /* 0x000fe200078e0a06 */
[----:B0-----:R-:W-:Y:S01]  /*0540*/  FSETP.GEU.AND P3, PT, |R19|, 6.5827683646048100446e-37, PT ;  /* 0x036000001300780b */ /* 0x001fe20003f6e200 */
[----:B------:R-:W-:Y:S02]  /*0550*/  IMAD.MOV.U32 R6, RZ, RZ, R16 ;  /* 0x000000ffff067224 */ /* 0x000fe400078e0010 */
[----:B------:R-:W-:Y:S01]  /*0560*/  IMAD.MOV.U32 R16, RZ, RZ, R12 ;  /* 0x000000ffff107224 */ /* 0x000fe200078e000c */
[----:B------:R-:W-:Y:S01]  /*0570*/  DFMA R12, -R8, R10, 1 ;  /* 0x3ff00000080c742b */ /* 0x000fe2000000010a */
[----:B------:R-:W-:-:S04]  /*0580*/  IMAD.HI.U32 R5, R5, R6, RZ ;  /* 0x0000000605057227 */ /* 0x000fc800078e00ff */
[----:B------:R-:W-:-:S03]  /*0590*/  IMAD R5, R5, R16, R6 ;  /* 0x0000001005057224 */ /* 0x000fc600078e0206 */
[----:B------:R-:W-:Y:S02]  /*05a0*/  DFMA R12, R10, R12, R10 ;  /* 0x0000000c0a0c722b */ /* 0x000fe4000000000a */
[----:B------:R-:W-:-:S06]  /*05b0*/  ISETP.GT.U32.AND P0, PT, R20, R5, PT ;  /* 0x000000051400720c */ /* 0x000fcc0003f04070 */
[----:B------:R-:W-:-:S07]  /*05c0*/  DMUL R16, R18, R12 ;  /* 0x0000000c12107228 */ /* 0x000fce0000000000 */
[----:B------:R-:W-:Y:S01]  /*05d0*/  @!P0 IMAD.IADD R5, R5, 0x1, -R20 ;  /* 0x0000000105058824 */ /* 0x000fe200078e0a14 */
[----:B------:R-:W-:-:S04]  /*05e0*/  DFMA R10, -R8, R16, R18 ;  /* 0x00000010080a722b */ /* 0x000fc80000000112 */
[----:B------:R-:W-:-:S04]  /*05f0*/  ISETP.GT.U32.AND P0, PT, R20, R5, PT ;  /* 0x000000051400720c */ /* 0x000fc80003f04070 */
[----:B------:R-:W-:-:S09]  /*0600*/  DFMA R16, R12, R10, R16 ;  /* 0x0000000a0c10722b */ /* 0x000fd20000000010 */
[----:B------:R-:W-:Y:S02]  /*0610*/  @!P0 IMAD.IADD R5, R5, 0x1, -R20 ;  /* 0x0000000105058824 */ /* 0x000fe400078e0a14 */
[----:B------:R-:W-:Y:S01]  /*0620*/  FFMA R6, RZ, R9, R17 ;  /* 0x00000009ff067223 */ /* 0x000fe20000000011 */
[----:B------:R-:W-:Y:S01]  /*0630*/  ISETP.NE.AND P0, PT, R4, RZ, PT ;  /* 0x000000ff0400720c */ /* 0x000fe20003f05270 */
[----:B------:R-:W-:-:S03]  /*0640*/  @!P1 IMAD.MOV R5, RZ, RZ, -R5 ;  /* 0x000000ffff059224 */ /* 0x000fc600078e0a05 */
[----:B------:R-:W-:-:S09]  /*0650*/  FSETP.GT.AND P2, PT, |R6|, 1.469367938527859385e-39, PT ;  /* 0x001000000600780b */ /* 0x000fd20003f44200 */
[----:B------:R-:W-:-:S04]  /*0660*/  @!P0 LOP3.LUT R5, RZ, R4, RZ, 0x33, !PT ;  /* 0x00000004ff058212 */ /* 0x000fc800078e33ff */
[----:B------:R-:W-:Y:S05]  /*0670*/  @P2 BRA P3, `(.L_x_3) ;  /* 0x0000000000142947 */ /* 0x000fea0001800000 */
[----:B------:R-:W-:Y:S01]  /*0680*/  IMAD.MOV.U32 R20, RZ, RZ, R18 ;  /* 0x000000ffff147224 */ /* 0x000fe200078e0012 */
[----:B------:R-:W-:Y:S01]  /*0690*/  MOV R18, 0x6d0 ;  /* 0x000006d000127802 */ /* 0x000fe20000000f00 */
[----:B------:R-:W-:Y:S02]  /*06a0*/  IMAD.MOV.U32 R16, RZ, RZ, R8 ;  /* 0x000000ffff107224 */ /* 0x000fe400078e0008 */
[----:B------:R-:W-:-:S07]  /*06b0*/  IMAD.MOV.U32 R17, RZ, RZ, R9 ;  /* 0x000000ffff117224 */ /* 0x000fce00078e0009 */
[----:B------:R-:W-:Y:S05]  /*06c0*/  CALL.REL.NOINC `($__internal_0_$__cuda_sm20_div_rn_f64_full) ;  /* 0x000001f800187944 */ /* 0x000fea0003c00000 */
.L_x_3:
[----:B------:R-:W-:Y:S05]  /*06d0*/  BSYNC.RECONVERGENT B1 ;  /* 0x0000000000017941 */ /* 0x000fea0003800200 */
.L_x_2:
[----:B------:R-:W0:Y:S01]  /*06e0*/  LDC.64 R8, c[0x0][0x3a0] ;  /* 0x0000e800ff087b82 */ /* 0x000e220000000a00 */
[----:B------:R-:W-:Y:S01]  /*06f0*/  ISETP.NE.AND P0, PT, R5, RZ, PT ;  /* 0x000000ff0500720c */ /* 0x000fe20003f05270 */
[----:B------:R1:W2:Y:S01]  /*0700*/  F2I.F64.CEIL R6, R16 ;  /* 0x0000001000067311 */ /* 0x0002a20000309100 */
[----:B------:R-:W-:Y:S05]  /*0710*/  BSSY.RECONVERGENT B2, `(.L_x_4) ;  /* 0x00007bd000027945 */ /* 0x000fea0003800200 */
[----:B------:R-:W3:Y:S08]  /*0720*/  LDC.64 R10, c[0x0][0x3a8] ;  /* 0x0000ea00ff0a7b82 */ /* 0x000ef00000000a00 */
[----:B------:R-:W4:Y:S08]  /*0730*/  LDC.64 R12, c[0x0][0x398] ;  /* 0x0000e600ff0c7b82 */ /* 0x000f300000000a00 */
[----:B------:R-:W5:Y:S01]  /*0740*/  LDC R20, c[0x0][0x380] ;  /* 0x0000e000ff147b82 */ /* 0x000f620000000800 */
[----:B0-----:R-:W-:-:S04]  /*0750*/  IMAD.WIDE R8, R0, 0x8, R8 ;  /* 0x0000000800087825 */ /* 0x001fc800078e0208 */
[----:B---3--:R-:W-:-:S04]  /*0760*/  IMAD.WIDE R10, R0, 0x8, R10 ;  /* 0x00000008000a7825 */ /* 0x008fc800078e020a */
[----:B----4-:R-:W-:-:S04]  /*0770*/  IMAD.WIDE R12, R0, 0x8, R12 ;  /* 0x00000008000c7825 */ /* 0x010fc800078e020c */
[----:B-----5:R-:W-:Y:S01]  /*0780*/  VIADD R18, R20, 0xffffffff ;  /* 0xffffffff14127836 */ /* 0x020fe20000000000 */
[----:B-12---:R-:W-:Y:S06]  /*0790*/  @P0 BRA `(.L_x_5) ;  /* 0x0000003c00940947 */ /* 0x006fec0003800000 */
[----:B------:R-:W-:Y:S02]  /*07a0*/  ISETP.GT.U32.AND P0, PT, R18, 0x2, PT ;  /* 0x000000021200780c */ /* 0x000fe40003f04070 */
[----:B------:R-:W-:-:S11]  /*07b0*/  CS2R R28, SRZ ;  /* 0x00000000001c7805 */ /* 0x000fd6000001ff00 */
[----:B------:R-:W-:Y:S05]  /*07c0*/  @P0 BRA `(.L_x_6) ;  /* 0x0000007800c40947 */ /* 0x000fea0003800000 */
[----:B------:R-:W0:Y:S02]  /*07d0*/  LDCU UR4, c[0x0][0x3c4] ;  /* 0x00007880ff0477ac */ /* 0x000e240008000800 */
[----:B0-----:R-:W-:-:S04]  /*07e0*/  ISETP.GT.AND P0, PT, R6, UR4, PT ;  /* 0x0000000406007c0c */ /* 0x001fc8000bf04270 */
[----:B------:R-:W-:-:S13]  /*07f0*/  ISETP.LT.OR P0, PT, R6, 0x2, P0 ;  /* 0x000000020600780c */ /* 0x000fda0000701670 */
[----:B------:R-:W-:Y:S05]  /*0800*/  @P0 BRA `(.L_x_7) ;  /* 0x0000001c00700947 */ /* 0x000fea0003800000 */
[----:B------:R0:W5:Y:S01]  /*0810*/  LDG.E.64 R28, desc[UR6][R10.64] ;  /* 0x000000060a1c7981 */ /* 0x000162000c1e1b00 */
[----:B------:R-:W-:Y:S02]  /*0820*/  ISETP.NE.AND P5, PT, R20, 0x1, PT ;  /* 0x000000011400780c */ /* 0x000fe40003fa5270 */
[----:B------:R-:W-:-:S11]  /*0830*/  CS2R R30, SRZ ;  /* 0x00000000001e7805 */ /* 0x000fd6000001ff00 */
[----:B0-----:R-:W-:Y:S05]  /*0840*/  @P5 BRA `(.L_x_8) ;  /* 0x0000000c00d05947 */ /* 0x001fea0003800000 */
[----:B------:R0:W5:Y:S01]  /*0850*/  LDG.E.64 R30, desc[UR6][R8.64] ;  /* 0x00000006081e7981 */ /* 0x000162000c1e1b00 */
[----:B------:R-:W1:Y:S02]  /*0860*/  LDC.64 R18, c[0x0][0x3d8] ;  /* 0x0000f600ff127b82 */ /* 0x000e640000000a00 */
[----:B-1----:R-:W-:-:S14]  /*0870*/  DSETP.NEU.AND P0, PT, |R18|, +INF , PT ;  /* 0x7ff000001200742a */ /* 0x002fdc0003f0d200 */
[----:B------:R-:W-:Y:S01]  /*0880*/  @!P0 DMUL R34, RZ, R18 ;  /* 0x00000012ff228228 */ /* 0x000fe20000000000 */
[----:B------:R-:W-:Y:S01]  /*0890*/  @!P0 IMAD.MOV.U32 R32, RZ, RZ, RZ ;  /* 0x000000ffff208224 */ /* 0x000fe200078e00ff */
[----:B0-----:R-:W-:Y:S09]  /*08a0*/  @!P0 BRA `(.L_x_9) ;  /* 0x0000000000688947 */ /* 0x001ff20003800000 */
[----:B------:R-:W-:Y:S01]  /*08b0*/  UMOV UR4, 0x6dc9c883 ;  /* 0x6dc9c88300047882 */ /* 0x000fe20000000000 */
[----:B------:R-:W-:Y:S01]  /*08c0*/  UMOV UR5, 0x3fe45f30 ;  /* 0x3fe45f3000057882 */ /* 0x000fe20000000000 */
[C---:B------:R-:W-:Y:S02]  /*08d0*/  DSETP.GE.AND P0, PT, |R18|.reuse, 2.14748364800000000000e+09, PT ;  /* 0x41e000001200742a */ /* 0x040fe40003f06200 */
[----:B------:R-:W-:Y:S01]  /*08e0*/  DMUL R32, R18, UR4 ;  /* 0x0000000412207c28 */ /* 0x000fe20008000000 */
[----:B------:R-:W-:Y:S01]  /*08f0*/  UMOV UR4, 0x54442d18 ;  /* 0x54442d1800047882 */ /* 0x000fe20000000000 */
[----:B------:R-:W-:-:S08]  /*0900*/  UMOV UR5, 0x3ff921fb ;  /* 0x3ff921fb00057882 */ /* 0x000fd00000000000 */
[----:B------:R-:W0:Y:S08]  /*0910*/  F2I.F64 R32, R32 ;  /* 0x0000002000207311 */ /* 0x000e300000301100 */
[----:B0-----:R-:W0:Y:S02]  /*0920*/  I2F.F64 R34, R32 ;  /* 0x0000002000227312 */ /* 0x001e240000201c00 */
[----:B0-----:R-:W-:Y:S01]  /*0930*/  DFMA R16, R34, -UR4, R18 ;  /* 0x8000000422107c2b */ /* 0x001fe20008000012 */
[----:B------:R-:W-:Y:S01]  /*0940*/  UMOV UR4, 0x33145c00 ;  /* 0x33145c0000047882 */ /* 0x000fe20000000000 */
[----:B------:R-:W-:-:S06]  /*0950*/  UMOV UR5, 0x3c91a626 ;  /* 0x3c91a62600057882 */ /* 0x000fcc0000000000 */
[----:B------:R-:W-:Y:S01]  /*0960*/  DFMA R16, R34, -UR4, R16 ;  /* 0x8000000422107c2b */ /* 0x000fe20008000010 */
[----:B------:R-:W-:Y:S01]  /*0970*/  UMOV UR4, 0x252049c0 ;  /* 0x252049c000047882 */ /* 0x000fe20000000000 */
[----:B------:R-:W-:-:S06]  /*0980*/  UMOV UR5, 0x397b839a ;  /* 0x397b839a00057882 */ /* 0x000fcc0000000000 */
[----:B------:R-:W-:Y:S01]  /*0990*/  DFMA R34, R34, -UR4, R16 ;  /* 0x8000000422227c2b */ /* 0x000fe20008000010 */
[----:B------:R-:W-:Y:S10]  /*09a0*/  @!P0 BRA `(.L_x_9) ;  /* 0x0000000000288947 */ /* 0x000ff40003800000 */
[----:B------:R-:W0:Y:S01]  /*09b0*/  LDCU.64 UR4, c[0x0][0x3d8] ;  /* 0x00007b00ff0477ac */ /* 0x000e220008000a00 */
[----:B------:R-:W-:Y:S01]  /*09c0*/  BSSY.RECONVERGENT B3, `(.L_x_10) ;  /* 0x0000005000037945 */ /* 0x000fe20003800200 */
[----:B------:R-:W-:Y:S01]  /*09d0*/  MOV R42, 0xa10 ;  /* 0x00000a10002a7802 */ /* 0x000fe20000000f00 */
[----:B0-----:R-:W-:Y:S02]  /*09e0*/  IMAD.U32 R17, RZ, RZ, UR4 ;  /* 0x00000004ff117e24 */ /* 0x001fe4000f8e00ff */
[----:B------:R-:W-:-:S07]  /*09f0*/  IMAD.U32 R43, RZ, RZ, UR5 ;  /* 0x00000005ff2b7e24 */ /* 0x000fce000f8e00ff */
[----:B-----5:R-:W-:Y:S05]  /*0a00*/  CALL.REL.NOINC `($_Z23update_muscl_fv_squaresiPdS_S_S_S_S_S_iiiddddddS_$__internal_trig_reduction_slowpathd) ;  /* 0x000001f800dc7944 */ /* 0x020fea0003c00000 */
[----:B------:R-:W-:Y:S05]  /*0a10*/  BSYNC.RECONVERGENT B3 ;  /* 0x0000000000037941 */ /* 0x000fea0003800200 */
.L_x_10:
[----:B------:R-:W-:Y:S02]  /*0a20*/  IMAD.MOV.U32 R32, RZ, RZ, R19 ;  /* 0x000000ffff207224 */ /* 0x000fe400078e0013 */
[----:B------:R-:W-:Y:S02]  /*0a30*/  IMAD.MOV.U32 R34, RZ, RZ, R20 ;  /* 0x000000ffff227224 */ /* 0x000fe400078e0014 */
[----:B------:R-:W-:-:S07]  /*0a40*/  IMAD.MOV.U32 R35, RZ, RZ, R21 ;  /* 0x000000ffff237224 */ /* 0x000fce00078e0015 */
.L_x_9:
[----:B------:R-:W0:Y:S01]  /*0a50*/  LDCU.64 UR4, c[0x4][0x8] ;  /* 0x01000100ff0477ac */ /* 0x000e220008000a00 */
[----:B------:R-:W-:-:S05]  /*0a60*/  IMAD.SHL.U32 R16, R32, 0x40, RZ ;  /* 0x0000004020107824 */ /* 0x000fca00078e00ff */
[----:B------:R-:W-:-:S04]  /*0a70*/  LOP3.LUT R16, R16, 0x40, RZ, 0xc0, !PT ;  /* 0x0000004010107812 */ /* 0x000fc800078ec0ff */
[----:B0-----:R-:W-:-:S05]  /*0a80*/  IADD3 R38, P0, PT, R16, UR4, RZ ;  /* 0x0000000410267c10 */ /* 0x001fca000ff1e0ff */
[----:B------:R-:W-:-:S05]  /*0a90*/  IMAD.X R39, RZ, RZ, UR5, P0 ;  /* 0x00000005ff277e24 */ /* 0x000fca00080e06ff */
[----:B------:R-:W2:Y:S04]  /*0aa0*/  LDG.E.128.CONSTANT R16, desc[UR6][R38.64] ;  /* 0x0000000626107981 */ /* 0x000ea8000c1e9d00 */
[----:B------:R-:W3:Y:S04]  /*0ab0*/  LDG.E.128.CONSTANT R20, desc[UR6][R38.64+0x10] ;  /* 0x0000100626147981 */ /* 0x000ee8000c1e9d00 */
[----:B------:R-:W4:Y:S01]  /*0ac0*/  LDG.E.128.CONSTANT R24, desc[UR6][R38.64+0x20] ;  /* 0x0000200626187981 */ /* 0x000f22000c1e9d00 */
[----:B------:R-:W-:Y:S01]  /*0ad0*/  LOP3.LUT R33, R32, 0x1, RZ, 0xc0, !PT ;  /* 0x0000000120217812 */ /* 0x000fe200078ec0ff */
[----:B------:R-:W-:Y:S01]  /*0ae0*/  IMAD.MOV.U32 R40, RZ, RZ, 0x20fd8164 ;  /* 0x20fd8164ff287424 */ /* 0x000fe200078e00ff */
[----:B------:R-:W-:Y:S01]  /*0af0*/  DMUL R36, R34, R34 ;  /* 0x0000002222247228 */ /* 0x000fe20000000000 */
[----:B------:R-:W-:Y:S01]  /*0b00*/  BSSY.RECONVERGENT B3, `(.L_x_11) ;  /* 0x0000031000037945 */ /* 0x000fe20003800200 */
[----:B------:R-:W-:Y:S01]  /*0b10*/  ISETP.NE.U32.AND P0, PT, R33, 0x1, PT ;  /* 0x000000012100780c */ /* 0x000fe20003f05070 */
[----:B------:R-:W-:-:S03]  /*0b20*/  IMAD.MOV.U32 R33, RZ, RZ, 0x3da8ff83 ;  /* 0x3da8ff83ff217424 */ /* 0x000fc600078e00ff */
[----:B------:R-:W-:Y:S02]  /*0b30*/  FSEL R40, R40, -8.06006814911005101289e+34, !P0 ;  /* 0xf9785eba28287808 */ /* 0x000fe40004000000 */
[----:B------:R-:W-:-:S06]  /*0b40*/  FSEL R41, -R33, 0.11223486810922622681, !P0 ;  /* 0x3de5db6521297808 */ /* 0x000fcc0004000100 */
[----:B--2---:R-:W-:-:S08]  /*0b50*/  DFMA R16, R36, R40, R16 ;  /* 0x000000282410722b */ /* 0x004fd00000000010 */
[----:B------:R-:W-:-:S08]  /*0b60*/  DFMA R16, R36, R16, R18 ;  /* 0x000000102410722b */ /* 0x000fd00000000012 */
[----:B---3--:R-:W-:-:S08]  /*0b70*/  DFMA R16, R36, R16, R20 ;  /* 0x000000102410722b */ /* 0x008fd00000000014 */
[----:B------:R-:W-:-:S08]  /*0b80*/  DFMA R16, R36, R16, R22 ;  /* 0x000000102410722b */ /* 0x000fd00000000016 */
[----:B----4-:R-:W-:-:S08]  /*0b90*/  DFMA R16, R36, R16, R24 ;  /* 0x000000102410722b */ /* 0x010fd00000000018 */
[----:B------:R-:W-:-:S08]  /*0ba0*/  DFMA R16, R36, R16, R26 ;  /* 0x000000102410722b */ /* 0x000fd0000000001a */
[----:B------:R-:W-:Y:S02]  /*0bb0*/  DFMA R34, R16, R34, R34 ;  /* 0x000000221022722b */ /* 0x000fe40000000022 */
[----:B------:R-:W-:-:S10]  /*0bc0*/  DFMA R16, R36, R16, 1 ;  /* 0x3ff000002410742b */ /* 0x000fd40000000010 */
[----:B------:R-:W-:Y:S02]  /*0bd0*/  FSEL R18, R16, R34, !P0 ;  /* 0x0000002210127208 */ /* 0x000fe40004000000 */
[----:B------:R-:W-:Y:S02]  /*0be0*/  FSEL R19, R17, R35, !P0 ;  /* 0x0000002311137208 */ /* 0x000fe40004000000 */
[----:B------:R-:W-:-:S04]  /*0bf0*/  LOP3.LUT P0, RZ, R32, 0x2, RZ, 0xc0, !PT ;  /* 0x0000000220ff7812 */ /* 0x000fc8000780c0ff */
[----:B------:R-:W-:-:S10]  /*0c00*/  DADD R16, RZ, -R18 ;  /* 0x00000000ff107229 */ /* 0x000fd40000000812 */
[----:B------:R-:W-:Y:S02]  /*0c10*/  FSEL R34, R18, R16, !P0 ;  /* 0x0000001012227208 */ /* 0x000fe40004000000 */
[----:B------:R-:W-:-:S06]  /*0c20*/  FSEL R35, R19, R17, !P0 ;  /* 0x0000001113237208 */ /* 0x000fcc0004000000 */
[----:B------:R-:W-:-:S14]  /*0c30*/  DSETP.NEU.AND P3, PT, |R34|, +INF , PT ;  /* 0x7ff000002200742a */ /* 0x000fdc0003f6d200 */
[----:B------:R-:W-:Y:S01]  /*0c40*/  @!P3 DMUL R32, RZ, R34 ;  /* 0x00000022ff20b228 */ /* 0x000fe20000000000 */
[----:B------:R-:W-:Y:S01]  /*0c50*/  @!P3 IMAD.MOV.U32 R38, RZ, RZ, 0x1 ;  /* 0x00000001ff26b424 */ /* 0x000fe200078e00ff */
[----:B------:R-:W-:Y:S09]  /*0c60*/  @!P3 BRA `(.L_x_12) ;  /* 0x000000000068b947 */ /* 0x000ff20003800000 */
[----:B------:R-:W-:Y:S01]  /*0c70*/  UMOV UR4, 0x6dc9c883 ;  /* 0x6dc9c88300047882 */ /* 0x000fe20000000000 */
[----:B------:R-:W-:Y:S01]  /*0c80*/  UMOV UR5, 0x3fe45f30 ;  /* 0x3fe45f3000057882 */ /* 0x000fe20000000000 */
[C---:B------:R-:W-:Y:S01]  /*0c90*/  DSETP.GE.AND P0, PT, |R34|.reuse, 2.14748364800000000000e+09, PT ;  /* 0x41e000002200742a */ /* 0x040fe20003f06200 */
[----:B------:R-:W-:Y:S01]  /*0ca0*/  BSSY.RECONVERGENT B4, `(.L_x_13) ;  /* 0x0000015000047945 */ /* 0x000fe20003800200 */
        /* <DEDUP_REMOVED lines=13> */
[----:B------:R-:W-:Y:S01]  /*0d80*/  IMAD.MOV.U32 R17, RZ, RZ, R34 ;  /* 0x000000ffff117224 */ /* 0x000fe200078e0022 */
[----:B------:R-:W-:Y:S01]  /*0d90*/  MOV R42, 0xdc0 ;  /* 0x00000dc0002a7802 */ /* 0x000fe20000000f00 */
[----:B------:R-:W-:-:S07]  /*0da0*/  IMAD.MOV.U32 R43, RZ, RZ, R35 ;  /* 0x000000ffff2b7224 */ /* 0x000fce00078e0023 */
[----:B-----5:R-:W-:Y:S05]  /*0db0*/  CALL.REL.NOINC `($_Z23update_muscl_fv_squaresiPdS_S_S_S_S_S_iiiddddddS_$__internal_trig_reduction_slowpathd) ;  /* 0x000001f400f07944 */ /* 0x020fea0003c00000 */
[----:B------:R-:W-:Y:S02]  /*0dc0*/  IMAD.MOV.U32 R16, RZ, RZ, R19 ;  /* 0x000000ffff107224 */ /* 0x000fe400078e0013 */
[----:B------:R-:W-:Y:S02]  /*0dd0*/  IMAD.MOV.U32 R32, RZ, RZ, R20 ;  /* 0x000000ffff207224 */ /* 0x000fe400078e0014 */
[----:B------:R-:W-:-:S07]  /*0de0*/  IMAD.MOV.U32 R33, RZ, RZ, R21 ;  /* 0x000000ffff217224 */ /* 0x000fce00078e0015 */
.L_x_14:
[----:B------:R-:W-:Y:S05]  /*0df0*/  BSYNC.RECONVERGENT B4 ;  /* 0x0000000000047941 */ /* 0x000fea0003800200 */
.L_x_13:
[----:B------:R-:W-:-:S07]  /*0e00*/  VIADD R38, R16, 0x1 ;  /* 0x0000000110267836 */ /* 0x000fce0000000000 */
.L_x_12:
[----:B------:R-:W-:Y:S05]  /*0e10*/  BSYNC.RECONVERGENT B3 ;  /* 0x0000000000037941 */ /* 0x000fea0003800200 */
.L_x_11:
        /* <DEDUP_REMOVED lines=10> */
[----:B------:R-:W-:Y:S01]  /*0ec0*/  BSSY.RECONVERGENT B3, `(.L_x_15) ;  /* 0x000002f000037945 */ /* 0x000fe20003800200 */
[----:B------:R-:W-:Y:S01]  /*0ed0*/  IMAD.MOV.U32 R39, RZ, RZ, 0x3da8ff83 ;  /* 0x3da8ff83ff277424 */ /* 0x000fe200078e00ff */
[----:B------:R-:W-:Y:S01]  /*0ee0*/  ISETP.NE.U32.AND P0, PT, R36, 0x1, PT ;  /* 0x000000012400780c */ /* 0x000fe20003f05070 */
[----:B------:R-:W-:-:S03]  /*0ef0*/  DMUL R36, R32, R32 ;  /* 0x0000002020247228 */ /* 0x000fc60000000000 */
        /* <DEDUP_REMOVED lines=9> */
[----:B------:R-:W-:Y:S02]  /*0f90*/  DFMA R16, R36, R16, 1 ;  /* 0x3ff000002410742b */ /* 0x000fe40000000010 */
[----:B------:R-:W-:-:S08]  /*0fa0*/  @!P3 DMUL R36, RZ, R34 ;  /* 0x00000022ff24b228 */ /* 0x000fd00000000000 */
[----:B------:R-:W-:Y:S02]  /*0fb0*/  FSEL R18, R16, R32, !P0 ;  /* 0x0000002010127208 */ /* 0x000fe40004000000 */
[----:B------:R-:W-:Y:S02]  /*0fc0*/  FSEL R19, R17, R33, !P0 ;  /* 0x0000002111137208 */ /* 0x000fe40004000000 */
[----:B------:R-:W-:Y:S01]  /*0fd0*/  LOP3.LUT P0, RZ, R38, 0x2, RZ, 0xc0, !PT ;  /* 0x0000000226ff7812 */ /* 0x000fe2000780c0ff */
[----:B------:R-:W-:-:S03]  /*0fe0*/  @!P3 IMAD.MOV.U32 R38, RZ, RZ, RZ ;  /* 0x000000ffff26b224 */ /* 0x000fc600078e00ff */
[----:B------:R-:W-:-:S10]  /*0ff0*/  DADD R16, RZ, -R18 ;  /* 0x00000000ff107229 */ /* 0x000fd40000000812 */
[----:B------:R-:W-:Y:S02]  /*1000*/  FSEL R32, R18, R16, !P0 ;  /* 0x0000001012207208 */ /* 0x000fe40004000000 */
[----:B------:R-:W-:-:S06]  /*1010*/  FSEL R33, R19, R17, !P0 ;  /* 0x0000001113217208 */ /* 0x000fcc0004000000 */
[----:B-----5:R-:W-:Y:S01]  /*1020*/  DFMA R32, R30, R32, 2 ;  /* 0x400000001e20742b */ /* 0x020fe20000000020 */
[----:B------:R-:W-:Y:S10]  /*1030*/  @!P3 BRA `(.L_x_16) ;  /* 0x00000000005cb947 */ /* 0x000ff40003800000 */
        /* <DEDUP_REMOVED lines=19> */
[----:B------:R-:W-:Y:S05]  /*1170*/  CALL.REL.NOINC `($_Z23update_muscl_fv_squaresiPdS_S_S_S_S_S_iiiddddddS_$__internal_trig_reduction_slowpathd) ;  /* 0x000001f400007944 */ /* 0x000fea0003c00000 */
[----:B------:R-:W-:Y:S02]  /*1180*/  IMAD.MOV.U32 R38, RZ, RZ, R19 ;  /* 0x000000ffff267224 */ /* 0x000fe400078e0013 */
[----:B------:R-:W-:Y:S02]  /*1190*/  IMAD.MOV.U32 R36, RZ, RZ, R20 ;  /* 0x000000ffff247224 */ /* 0x000fe400078e0014 */
[----:B------:R-:W-:-:S07]  /*11a0*/  IMAD.MOV.U32 R37, RZ, RZ, R21 ;  /* 0x000000ffff257224 */ /* 0x000fce00078e0015 */
.L_x_16:
[----:B------:R-:W-:Y:S05]  /*11b0*/  BSYNC.RECONVERGENT B3 ;  /* 0x0000000000037941 */ /* 0x000fea0003800200 */
.L_x_15:
[----:B------:R-:W0:Y:S01]  /*11c0*/  LDCU.64 UR4, c[0x4][0x8] ;  /* 0x01000100ff0477ac */ /* 0x000e220008000a00 */
[----:B------:R-:W-:-:S05]  /*11d0*/  IMAD.SHL.U32 R16, R38, 0x40, RZ ;  /* 0x0000004026107824 */ /* 0x000fca00078e00ff */
[----:B------:R-:W-:-:S04]  /*11e0*/  LOP3.LUT R16, R16, 0x40, RZ, 0xc0, !PT ;  /* 0x0000004010107812 */ /* 0x000fc800078ec0ff */
[----:B0-----:R-:W-:-:S05]  /*11f0*/  IADD3 R42, P0, PT, R16, UR4, RZ ;  /* 0x00000004102a7c10 */ /* 0x001fca000ff1e0ff */
[----:B------:R-:W-:-:S05]  /*1200*/  IMAD.X R43, RZ, RZ, UR5, P0 ;  /* 0x00000005ff2b7e24 */ /* 0x000fca00080e06ff */
[----:B------:R-:W2:Y:S04]  /*1210*/  LDG.E.128.CONSTANT R16, desc[UR6][R42.64] ;  /* 0x000000062a107981 */ /* 0x000ea8000c1e9d00 */
[----:B------:R-:W3:Y:S04]  /*1220*/  LDG.E.128.CONSTANT R20, desc[UR6][R42.64+0x10] ;  /* 0x000010062a147981 */ /* 0x000ee8000c1e9d00 */
[----:B------:R0:W4:Y:S01]  /*1230*/  LDG.E.128.CONSTANT R24, desc[UR6][R42.64+0x20] ;  /* 0x000020062a187981 */ /* 0x000122000c1e9d00 */
[----:B------:R-:W-:Y:S01]  /*1240*/  DMUL R34, R28, R28 ;  /* 0x0000001c1c227228 */ /* 0x000fe20000000000 */
[----:B------:R-:W-:Y:S01]  /*1250*/  UMOV UR4, 0xfefa39ef ;  /* 0xfefa39ef00047882 */ /* 0x000fe20000000000 */
[----:B------:R-:W-:Y:S01]  /*1260*/  UMOV UR5, 0x3fe62e42 ;  /* 0x3fe62e4200057882 */ /* 0x000fe20000000000 */
[----:B------:R-:W-:Y:S01]  /*1270*/  IMAD.MOV.U32 R46, RZ, RZ, -0x35dec16 ;  /* 0xfca213eaff2e7424 */ /* 0x000fe200078e00ff */
[----:B------:R-:W-:Y:S01]  /*1280*/  LOP3.LUT R39, R38, 0x1, RZ, 0xc0, !PT ;  /* 0x0000000126277812 */ /* 0x000fe200078ec0ff */
[----:B------:R-:W-:Y:S01]  /*1290*/  IMAD.MOV.U32 R47, RZ, RZ, 0x3e928af3 ;  /* 0x3e928af3ff2f7424 */ /* 0x000fe200078e00ff */
[----:B------:R-:W-:Y:S02]  /*12a0*/  BSSY.RECONVERGENT B0, `(.L_x_17) ;  /* 0x0000049000007945 */ /* 0x000fe40003800200 */
[----:B------:R-:W-:Y:S01]  /*12b0*/  DFMA R30, R30, -R30, -R34 ;  /* 0x8000001e1e1e722b */ /* 0x000fe20000000822 */
[----:B------:R-:W-:Y:S01]  /*12c0*/  ISETP.NE.U32.AND P0, PT, R39, 0x1, PT ;  /* 0x000000012700780c */ /* 0x000fe20003f05070 */
[----:B------:R-:W-:Y:S01]  /*12d0*/  IMAD.MOV.U32 R34, RZ, RZ, 0x652b82fe ;  /* 0x652b82feff227424 */ /* 0x000fe200078e00ff */
[----:B0-----:R-:W-:Y:S01]  /*12e0*/  DMUL R42, R36, R36 ;  /* 0x00000024242a7228 */ /* 0x001fe20000000000 */
[----:B------:R-:W-:-:S02]  /*12f0*/  IMAD.MOV.U32 R35, RZ, RZ, 0x3ff71547 ;  /* 0x3ff71547ff237424 */ /* 0x000fc400078e00ff */
[----:B------:R-:W-:-:S04]  /*1300*/  IMAD.MOV.U32 R39, RZ, RZ, 0x3da8ff83 ;  /* 0x3da8ff83ff277424 */ /* 0x000fc800078e00ff */
[----:B------:R-:W-:Y:S01]  /*1310*/  DFMA R34, R30, R34, 6.75539944105574400000e+15 ;  /* 0x433800001e22742b */ /* 0x000fe20000000022 */
[----:B------:R-:W-:-:S07]  /*1320*/  FSETP.GEU.AND P1, PT, |R31|, 4.1917929649353027344, PT ;  /* 0x4086232b1f00780b */ /* 0x000fce0003f2e200 */
[----:B------:R-:W-:-:S08]  /*1330*/  DADD R40, R34, -6.75539944105574400000e+15 ;  /* 0xc338000022287429 */ /* 0x000fd00000000000 */
[----:B------:R-:W-:Y:S01]  /*1340*/  DFMA R44, R40, -UR4, R30 ;  /* 0x80000004282c7c2b */ /* 0x000fe2000800001e */
[----:B------:R-:W-:Y:S01]  /*1350*/  UMOV UR4, 0x3b39803f ;  /* 0x3b39803f00047882 */ /* 0x000fe20000000000 */
[----:B------:R-:W-:-:S06]  /*1360*/  UMOV UR5, 0x3c7abc9e ;  /* 0x3c7abc9e00057882 */ /* 0x000fcc0000000000 */
[----:B------:R-:W-:Y:S01]  /*1370*/  DFMA R40, R40, -UR4, R44 ;  /* 0x8000000428287c2b */ /* 0x000fe2000800002c */
[----:B------:R-:W-:Y:S01]  /*1380*/  UMOV UR4, 0x69ce2bdf ;  /* 0x69ce2bdf00047882 */ /* 0x000fe20000000000 */
[----:B------:R-:W-:Y:S01]  /*1390*/  UMOV UR5, 0x3e5ade15 ;  /* 0x3e5ade1500057882 */ /* 0x000fe20000000000 */
[----:B------:R-:W-:Y:S01]  /*13a0*/  IMAD.MOV.U32 R44, RZ, RZ, 0x20fd8164 ;  /* 0x20fd8164ff2c7424 */ /* 0x000fe200078e00ff */
[----:B------:R-:W-:-:S04]  /*13b0*/  FSEL R45, -R39, 0.11223486810922622681, !P0 ;  /* 0x3de5db65272d7808 */ /* 0x000fc80004000100 */
[----:B------:R-:W-:Y:S01]  /*13c0*/  DFMA R46, R40, UR4, R46 ;  /* 0x00000004282e7c2b */ /* 0x000fe2000800002e */
[----:B------:R-:W-:Y:S01]  /*13d0*/  UMOV UR4, 0x62401315 ;  /* 0x6240131500047882 */ /* 0x000fe20000000000 */
[----:B------:R-:W-:Y:S01]  /*13e0*/  UMOV UR5, 0x3ec71dee ;  /* 0x3ec71dee00057882 */ /* 0x000fe20000000000 */
[----:B------:R-:W-:-:S05]  /*13f0*/  FSEL R44, R44, -8.06006814911005101289e+34, !P0 ;  /* 0xf9785eba2c2c7808 */ /* 0x000fca0004000000 */
[----:B------:R-:W-:Y:S01]  /*1400*/  DFMA R46, R40, R46, UR4 ;  /* 0x00000004282e7e2b */ /* 0x000fe2000800002e */
[----:B------:R-:W-:Y:S01]  /*1410*/  UMOV UR4, 0x7c89eb71 ;  /* 0x7c89eb7100047882 */ /* 0x000fe20000000000 */
[----:B------:R-:W-:-:S06]  /*1420*/  UMOV UR5, 0x3efa0199 ;  /* 0x3efa019900057882 */ /* 0x000fcc0000000000 */
        /* <DEDUP_REMOVED lines=18> */
[----:B------:R-:W-:-:S08]  /*1550*/  DFMA R46, R40, R46, UR4 ;  /* 0x00000004282e7e2b */ /* 0x000fd0000800002e */
[----:B------:R-:W-:-:S08]  /*1560*/  DFMA R46, R40, R46, 1 ;  /* 0x3ff00000282e742b */ /* 0x000fd0000000002e */
[----:B------:R-:W-:Y:S02]  /*1570*/  DFMA R46, R40, R46, 1 ;  /* 0x3ff00000282e742b */ /* 0x000fe4000000002e */
[----:B--2---:R-:W-:-:S08]  /*1580*/  DFMA R16, R42, R44, R16 ;  /* 0x0000002c2a10722b */ /* 0x004fd00000000010 */
[----:B------:R-:W-:Y:S01]  /*1590*/  DFMA R16, R42, R16, R18 ;  /* 0x000000102a10722b */ /* 0x000fe20000000012 */
[----:B------:R-:W-:Y:S02]  /*15a0*/  IMAD R19, R34, 0x100000, R47 ;  /* 0x0010000022137824 */ /* 0x000fe400078e022f */
[----:B------:R-:W-:-:S05]  /*15b0*/  IMAD.MOV.U32 R18, RZ, RZ, R46 ;  /* 0x000000ffff127224 */ /* 0x000fca00078e002e */
        /* <DEDUP_REMOVED lines=9> */
[----:B------:R-:W-:Y:S01]  /*1650*/  DADD R16, RZ, -R22 ;  /* 0x00000000ff107229 */ /* 0x000fe20000000816 */
[----:B------:R-:W-:Y:S10]  /*1660*/  @!P1 BRA `(.L_x_18) ;  /* 0x0000000000309947 */ /* 0x000ff40003800000 */
[----:B------:R-:W-:Y:S01]  /*1670*/  FSETP.GEU.AND P2, PT, |R31|, 4.2275390625, PT ;  /* 0x408748001f00780b */ /* 0x000fe20003f4e200 */
[C---:B------:R-:W-:Y:S02]  /*1680*/  DADD R24, R30.reuse, +INF ;  /* 0x7ff000001e187429 */ /* 0x040fe40000000000 */
[----:B------:R-:W-:-:S08]  /*1690*/  DSETP.GEU.AND P1, PT, R30, RZ, PT ;  /* 0x000000ff1e00722a */ /* 0x000fd00003f2e000 */
[----:B------:R-:W-:Y:S02]  /*16a0*/  FSEL R19, R25, RZ, P1 ;  /* 0x000000ff19137208 */ /* 0x000fe40000800000 */
[----:B------:R-:W-:-:S04]  /*16b0*/  @!P2 LEA.HI R18, R34, R34, RZ, 0x1 ;  /* 0x000000222212a211 */ /* 0x000fc800078f08ff */
[----:B------:R-:W-:Y:S02]  /*16c0*/  @!P2 SHF.R.S32.HI R21, RZ, 0x1, R18 ;  /* 0x00000001ff15a819 */ /* 0x000fe40000011412 */
[----:B------:R-:W-:-:S03]  /*16d0*/  FSEL R18, R24, RZ, P1 ;  /* 0x000000ff18127208 */ /* 0x000fc60000800000 */
[----:B------:R-:W-:Y:S02]  /*16e0*/  @!P2 IMAD.IADD R20, R34, 0x1, -R21 ;  /* 0x000000012214a824 */ /* 0x000fe400078e0a15 */
[----:B------:R-:W-:-:S03]  /*16f0*/  @!P2 IMAD R47, R21, 0x100000, R47 ;  /* 0x00100000152fa824 */ /* 0x000fc600078e022f */
[----:B------:R-:W-:Y:S01]  /*1700*/  @!P2 LEA R21, R20, 0x3ff00000, 0x14 ;  /* 0x3ff000001415a811 */ /* 0x000fe200078ea0ff */
[----:B------:R-:W-:-:S06]  /*1710*/  @!P2 IMAD.MOV.U32 R20, RZ, RZ, RZ ;  /* 0x000000ffff14a224 */ /* 0x000fcc00078e00ff */
[----:B------:R-:W-:-:S11]  /*1720*/  @!P2 DMUL R18, R46, R20 ;  /* 0x000000142e12a228 */ /* 0x000fd60000000000 */
.L_x_18:
[----:B------:R-:W-:Y:S05]  /*1730*/  BSYNC.RECONVERGENT B0 ;  /* 0x0000000000007941 */ /* 0x000fea0003800200 */
.L_x_17:
[----:B------:R-:W0:Y:S01]  /*1740*/  LDCU.64 UR4, c[0x0][0x3f8] ;  /* 0x00007f00ff0477ac */ /* 0x000e220008000a00 */
[----:B------:R-:W-:Y:S02]  /*1750*/  FSEL R16, R22, R16, !P0 ;  /* 0x0000001016107208 */ /* 0x000fe40004000000 */
[----:B------:R-:W-:-:S06]  /*1760*/  FSEL R17, R23, R17, !P0 ;  /* 0x0000001117117208 */ /* 0x000fcc0004000000 */
[----:B------:R-:W-:-:S08]  /*1770*/  DFMA R16, R28, R16, R32 ;  /* 0x000000101c10722b */ /* 0x000fd00000000020 */
[----:B0-----:R-:W-:-:S11]  /*1780*/  DFMA R30, R18, UR4, R16 ;  /* 0x00000004121e7c2b */ /* 0x001fd60008000010 */
.L_x_8:
[----:B------:R-:W-:Y:S01]  /*1790*/  CS2R R32, SRZ ;  /* 0x0000000000207805 */ /* 0x000fe2000001ff00 */
[----:B------:R-:W-:Y:S06]  /*17a0*/  @P5 BRA `(.L_x_19) ;  /* 0x0000000000f85947 */ /* 0x000fec0003800000 */
[----:B------:R-:W0:Y:S02]  /*17b0*/  LDC.64 R20, c[0x0][0x3e0] ;  /* 0x0000f800ff147b82 */ /* 0x000e240000000a00 */
[----:B0-----:R-:W-:-:S14]  /*17c0*/  DSETP.NEU.AND P0, PT, |R20|, +INF , PT ;  /* 0x7ff000001400742a */ /* 0x001fdc0003f0d200 */
[----:B------:R-:W-:Y:S01]  /*17d0*/  @!P0 DMUL R32, RZ, R20 ;  /* 0x00000014ff208228 */ /* 0x000fe20000000000 */
[----:B------:R-:W-:Y:S01]  /*17e0*/  @!P0 IMAD.MOV.U32 R36, RZ, RZ, 0x1 ;  /* 0x00000001ff248424 */ /* 0x000fe200078e00ff */
[----:B------:R-:W-:Y:S09]  /*17f0*/  @!P0 BRA `(.L_x_20) ;  /* 0x00000000006c8947 */ /* 0x000ff20003800000 */
        /* <DEDUP_REMOVED lines=23> */
.L_x_22:
[----:B------:R-:W-:Y:S02]  /*1970*/  IMAD.MOV.U32 R16, RZ, RZ, R19 ;  /* 0x000000ffff107224 */ /* 0x000fe400078e0013 */
[----:B------:R-:W-:Y:S02]  /*1980*/  IMAD.MOV.U32 R32, RZ, RZ, R20 ;  /* 0x000000ffff207224 */ /* 0x000fe400078e0014 */
[----:B------:R-:W-:-:S07]  /*1990*/  IMAD.MOV.U32 R33, RZ, RZ, R21 ;  /* 0x000000ffff217224 */ /* 0x000fce00078e0015 */
.L_x_21:
[----:B------:R-:W-:-:S07]  /*19a0*/  VIADD R36, R16, 0x1 ;  /* 0x0000000110247836 */ /* 0x000fce0000000000 */
.L_x_20:
        /* <DEDUP_REMOVED lines=9> */
[----:B------:R-:W-:-:S02]  /*1a40*/  IMAD.MOV.U32 R40, RZ, RZ, 0x20fd8164 ;  /* 0x20fd8164ff287424 */ /* 0x000fc400078e00ff */
        /* <DEDUP_REMOVED lines=19> */
[----:B-----5:R-:W-:-:S11]  /*1b80*/  DMUL R32, R28, -R32 ;  /* 0x800000201c207228 */ /* 0x020fd60000000000 */
.L_x_19:
        /* <DEDUP_REMOVED lines=30> */
.L_x_26:
[----:B------:R-:W-:Y:S02]  /*1d70*/  IMAD.MOV.U32 R34, RZ, RZ, R20 ;  /* 0x000000ffff227224 */ /* 0x000fe400078e0014 */
[----:B------:R-:W-:-:S07]  /*1d80*/  IMAD.MOV.U32 R35, RZ, RZ, R21 ;  /* 0x000000ffff237224 */ /* 0x000fce00078e0015 */
.L_x_25:
[----:B------:R-:W-:-:S07]  /*1d90*/  VIADD R38, R19, 0x1 ;  /* 0x0000000113267836 */ /* 0x000fce0000000000 */
.L_x_24:
        /* <DEDUP_REMOVED lines=24> */
[----:B------:R-:W-:Y:S01]  /*1f20*/  FSEL R19, R17, R35, !P0 ;  /* 0x0000002311137208 */ /* 0x000fe20004000000 */
[----:B-----5:R-:W-:Y:S01]  /*1f30*/  DFMA R34, R2, -0.5, R28 ;  /* 0xbfe000000222782b */ /* 0x020fe2000000001c */
[----:B------:R-:W-:-:S04]  /*1f40*/  LOP3.LUT P0, RZ, R38, 0x2, RZ, 0xc0, !PT ;  /* 0x0000000226ff7812 */ /* 0x000fc8000780c0ff */
[----:B------:R-:W-:-:S10]  /*1f50*/  DADD R16, RZ, -R18 ;  /* 0x00000000ff107229 */ /* 0x000fd40000000812 */
[----:B------:R-:W-:Y:S02]  /*1f60*/  FSEL R16, R18, R16, !P0 ;  /* 0x0000001012107208 */ /* 0x000fe40004000000 */
[----:B------:R-:W-:-:S06]  /*1f70*/  FSEL R17, R19, R17, !P0 ;  /* 0x0000001113117208 */ /* 0x000fcc0004000000 */
[----:B------:R-:W-:-:S11]  /*1f80*/  DMUL R34, R34, -R16 ;  /* 0x8000001022227228 */ /* 0x000fd60000000000 */
.L_x_23:
[----:B------:R-:W-:Y:S01]  /*1f90*/  CS2R R16, SRZ ;  /* 0x0000000000107805 */ /* 0x000fe2000001ff00 */
[----:B------:R-:W-:Y:S06]  /*1fa0*/  @P5 BRA `(.L_x_27) ;  /* 0x0000000000f85947 */ /* 0x000fec0003800000 */
[----:B------:R-:W0:Y:S01]  /*1fb0*/  LDC.64 R16, c[0x0][0x3e0] ;  /* 0x0000f800ff107b82 */ /* 0x000e220000000a00 */
[----:B-----5:R-:W-:Y:S02]  /*1fc0*/  DFMA R28, R2, 0.5, R28 ;  /* 0x3fe00000021c782b */ /* 0x020fe4000000001c */
        /* <DEDUP_REMOVED lines=25> */
[----:B------:R-:W-:Y:S05]  /*2160*/  CALL.REL.NOINC `($_Z23update_muscl_fv_squaresiPdS_S_S_S_S_S_iiiddddddS_$__internal_trig_reduction_slowpathd) ;  /* 0x000001e400047944 */ /* 0x000fea0003c00000 */
[----:B------:R-:W-:Y:S05]  /*2170*/  BSYNC.RECONVERGENT B3 ;  /* 0x0000000000037941 */ /* 0x000fea0003800200 */
.L_x_30:
[----:B------:R-:W-:Y:S02]  /*2180*/  IMAD.MOV.U32 R36, RZ, RZ, R20 ;  /* 0x000000ffff247224 */ /* 0x000fe400078e0014 */
[----:B------:R-:W-:-:S07]  /*2190*/  IMAD.MOV.U32 R37, RZ, RZ, R21 ;  /* 0x000000ffff257224 */ /* 0x000fce00078e0015 */
.L_x_29:
[----:B------:R-:W-:-:S07]  /*21a0*/  VIADD R40, R19, 0x1 ;  /* 0x0000000113287836 */ /* 0x000fce0000000000 */
.L_x_28:
        /* <DEDUP_REMOVED lines=29> */
[----:B------:R-:W-:-:S11]  /*2380*/  DMUL R16, R28, -R16 ;  /* 0x800000101c107228 */ /* 0x000fd60000000000 */
.L_x_27:
[----:B------:R-:W0:Y:S01]  /*2390*/  MUFU.RCP64H R19, 3 ;  /* 0x4008000000137908 */ /* 0x000e220000001800 */
[----:B------:R-:W-:Y:S01]  /*23a0*/  IMAD.MOV.U32 R22, RZ, RZ, 0x0 ;  /* 0x00000000ff167424 */ /* 0x000fe200078e00ff */
[----:B------:R-:W-:Y:S01]  /*23b0*/  DADD R16, R16, R34 ;  /* 0x0000000010107229 */ /* 0x000fe20000000022 */
[----:B------:R-:W-:Y:S01]  /*23c0*/  IMAD.MOV.U32 R23, RZ, RZ, 0x40080000 ;  /* 0x40080000ff177424 */ /* 0x000fe200078e00ff */
[----:B------:R-:W-:Y:S01]  /*23d0*/  BSSY.RECONVERGENT B1, `(.L_x_31) ;  /* 0x0000015000017945 */ /* 0x000fe20003800200 */
[----:B------:R-:W-:-:S05]  /*23e0*/  IMAD.MOV.U32 R18, RZ, RZ, 0x1 ;  /* 0x00000001ff127424 */ /* 0x000fca00078e00ff */
[----:B------:R-:W-:Y:S02]  /*23f0*/  DADD R32, R16, R32 ;  /* 0x0000000010207229 */ /* 0x000fe40000000020 */
[----:B0-----:R-:W-:-:S08]  /*2400*/  DFMA R20, R18, -R22, 1 ;  /* 0x3ff000001214742b */ /* 0x001fd00000000816 */
[----:B------:R-:W-:Y:S01]  /*2410*/  FSETP.GEU.AND P1, PT, |R33|, 6.5827683646048100446e-37, PT ;  /* 0x036000002100780b */ /* 0x000fe20003f2e200 */
[----:B------:R-:W-:-:S08]  /*2420*/  DFMA R20, R20, R20, R20 ;  /* 0x000000141414722b */ /* 0x000fd00000000014 */
[----:B------:R-:W-:-:S08]  /*2430*/  DFMA R20, R18, R20, R18 ;  /* 0x000000141214722b */ /* 0x000fd00000000012 */
[----:B------:R-:W-:-:S08]  /*2440*/  DFMA R18, R20, -R22, 1 ;  /* 0x3ff000001412742b */ /* 0x000fd00000000816 */
[----:B------:R-:W-:-:S08]  /*2450*/  DFMA R18, R20, R18, R20 ;  /* 0x000000121412722b */ /* 0x000fd00000000014 */
[----:B------:R-:W-:-:S08]  /*2460*/  DMUL R16, R32, R18 ;  /* 0x0000001220107228 */ /* 0x000fd00000000000 */
[----:B------:R-:W-:-:S08]  /*2470*/  DFMA R20, R16, -3, R32 ;  /* 0xc00800001014782b */ /* 0x000fd00000000020 */
[----:B------:R-:W-:-:S10]  /*2480*/  DFMA R16, R18, R20, R16 ;  /* 0x000000141210722b */ /* 0x000fd40000000010 */
[----:B------:R-:W-:-:S05]  /*2490*/  FFMA R18, RZ, 2.125, R17 ;  /* 0x40080000ff127823 */ /* 0x000fca0000000011 */
[----:B------:R-:W-:-:S13]  /*24a0*/  FSETP.GT.AND P0, PT, |R18|, 1.469367938527859385e-39, PT ;  /* 0x001000001200780b */ /* 0x000fda0003f04200 */
[----:B------:R-:W-:Y:S05]  /*24b0*/  @P0 BRA P1, `(.L_x_32) ;  /* 0x0000000000180947 */ /* 0x000fea0000800000 */
[----:B------:R-:W-:Y:S01]  /*24c0*/  IMAD.MOV.U32 R20, RZ, RZ, R32 ;  /* 0x000000ffff147224 */ /* 0x000fe200078e0020 */
[----:B------:R-:W-:Y:S01]  /*24d0*/  MOV R18, 0x2520 ;  /* 0x0000252000127802 */ /* 0x000fe20000000f00 */
[----:B------:R-:W-:Y:S02]  /*24e0*/  IMAD.MOV.U32 R19, RZ, RZ, R33 ;  /* 0x000000ffff137224 */ /* 0x000fe400078e0021 */
[----:B------:R-:W-:Y:S02]  /*24f0*/  IMAD.MOV.U32 R16, RZ, RZ, RZ ;  /* 0x000000ffff107224 */ /* 0x000fe400078e00ff */
[----:B------:R-:W-:-:S07]  /*2500*/  IMAD.MOV.U32 R17, RZ, RZ, 0x40080000 ;  /* 0x40080000ff117424 */ /* 0x000fce00078e00ff */
[----:B-----5:R-:W-:Y:S05]  /*2510*/  CALL.REL.NOINC `($__internal_0_$__cuda_sm20_div_rn_f64_full) ;  /* 0x000001d800847944 */ /* 0x020fea0003c00000 */
.L_x_32:
[----:B------:R-:W-:Y:S05]  /*2520*/  BSYNC.RECONVERGENT B1 ;  /* 0x0000000000017941 */ /* 0x000fea0003800200 */
.L_x_31:
[C---:B------:R-:W-:Y:S01]  /*2530*/  DSETP.GEU.AND P0, PT, R16.reuse, RZ, PT ;  /* 0x000000ff1000722a */ /* 0x040fe20003f0e000 */
[----:B------:R-:W-:Y:S01]  /*2540*/  BSSY.RECONVERGENT B0, `(.L_x_33) ;  /* 0x0000004000007945 */ /* 0x000fe20003800200 */
[----:B------:R-:W-:-:S12]  /*2550*/  DMUL R16, R16, R2 ;  /* 0x0000000210107228 */ /* 0x000fd80000000000 */
[----:B------:R-:W-:Y:S05]  /*2560*/  @P0 BRA `(.L_x_34) ;  /* 0x0000000000040947 */ /* 0x000fea0003800000 */
[----:B------:R0:W5:Y:S02]  /*2570*/  LDG.E.64 R30, desc[UR6][R12.64] ;  /* 0x000000060c1e7981 */ /* 0x000164000c1e1b00 */
.L_x_34:
[----:B------:R-:W-:Y:S05]  /*2580*/  BSYNC.RECONVERGENT B0 ;  /* 0x0000000000007941 */ /* 0x000fea0003800200 */
.L_x_33:
[----:B-----5:R-:W-:-:S08]  /*2590*/  DMUL R18, R16, R30 ;  /* 0x0000001e10127228 */ /* 0x020fd00000000000 */
[----:B------:R-:W-:-:S08]  /*25a0*/  DFMA R18, R16, R30, R18 ;  /* 0x0000001e1012722b */ /* 0x000fd00000000012 */
[----:B------:R-:W-:Y:S01]  /*25b0*/  DADD R28, RZ, -R18 ;  /* 0x00000000ff1c7229 */ /* 0x000fe20000000812 */
[----:B------:R-:W-:Y:S10]  /*25c0*/  BRA `(.L_x_6) ;  /* 0x0000005c00447947 */ /* 0x000ff40003800000 */
.L_x_7:
        /* <DEDUP_REMOVED lines=33> */
.L_x_37:
[----:B------:R-:W-:Y:S02]  /*27e0*/  IMAD.MOV.U32 R36, RZ, RZ, R19 ;  /* 0x000000ffff247224 */ /* 0x000fe400078e0013 */
[----:B------:R-:W-:Y:S02]  /*27f0*/  IMAD.MOV.U32 R32, RZ, RZ, R20 ;  /* 0x000000ffff207224 */ /* 0x000fe400078e0014 */
[----:B------:R-:W-:-:S07]  /*2800*/  IMAD.MOV.U32 R33, RZ, RZ, R21 ;  /* 0x000000ffff217224 */ /* 0x000fce00078e0015 */
.L_x_36:
        /* <DEDUP_REMOVED lines=58> */
.L_x_41:
[----:B------:R-:W-:Y:S05]  /*2bb0*/  BSYNC.RECONVERGENT B4 ;  /* 0x0000000000047941 */ /* 0x000fea0003800200 */
.L_x_40:
[----:B------:R-:W-:-:S07]  /*2bc0*/  VIADD R38, R16, 0x1 ;  /* 0x0000000110267836 */ /* 0x000fce0000000000 */
.L_x_39:
[----:B------:R-:W-:Y:S05]  /*2bd0*/  BSYNC.RECONVERGENT B3 ;  /* 0x0000000000037941 */ /* 0x000fea0003800200 */
.L_x_38:
        /* <DEDUP_REMOVED lines=57> */
.L_x_43:
[----:B------:R-:W-:Y:S05]  /*2f70*/  BSYNC.RECONVERGENT B3 ;  /* 0x0000000000037941 */ /* 0x000fea0003800200 */
.L_x_42:
        /* <DEDUP_REMOVED lines=87> */
.L_x_45:
[----:B------:R-:W-:Y:S05]  /*34f0*/  BSYNC.RECONVERGENT B0 ;  /* 0x0000000000007941 */ /* 0x000fea0003800200 */
.L_x_44:
[----:B------:R-:W0:Y:S01]  /*3500*/  LDCU.64 UR4, c[0x0][0x3f8] ;  /* 0x00007f00ff0477ac */ /* 0x000e220008000a00 */
[----:B------:R-:W-:Y:S02]  /*3510*/  FSEL R16, R22, R16, !P0 ;  /* 0x0000001016107208 */ /* 0x000fe40004000000 */
[----:B------:R-:W-:-:S06]  /*3520*/  FSEL R17, R23, R17, !P0 ;  /* 0x0000001117117208 */ /* 0x000fcc0004000000 */
[----:B------:R-:W-:-:S08]  /*3530*/  DFMA R16, R28, R16, R32 ;  /* 0x000000101c10722b */ /* 0x000fd00000000020 */
[----:B0-----:R-:W-:-:S11]  /*3540*/  DFMA R30, R18, UR4, R16 ;  /* 0x00000004121e7c2b */ /* 0x001fd60008000010 */
.L_x_35:
        /* <DEDUP_REMOVED lines=30> */
.L_x_49:
[----:B------:R-:W-:Y:S02]  /*3730*/  IMAD.MOV.U32 R32, RZ, RZ, R20 ;  /* 0x000000ffff207224 */ /* 0x000fe400078e0014 */
[----:B------:R-:W-:-:S07]  /*3740*/  IMAD.MOV.U32 R33, RZ, RZ, R21 ;  /* 0x000000ffff217224 */ /* 0x000fce00078e0015 */
.L_x_48:
[----:B------:R-:W-:-:S07]  /*3750*/  VIADD R36, R19, 0x1 ;  /* 0x0000000113247836 */ /* 0x000fce0000000000 */
.L_x_47:
        /* <DEDUP_REMOVED lines=30> */
.L_x_46:
[----:B------:R-:W-:Y:S01]  /*3940*/  ISETP.NE.AND P0, PT, R0, RZ, PT ;  /* 0x000000ff0000720c */ /* 0x000fe20003f05270 */
[----:B------:R-:W-:-:S12]  /*3950*/  BSSY.RECONVERGENT B3, `(.L_x_50) ;  /* 0x00000c6000037945 */ /* 0x000fd80003800200 */
[----:B------:R-:W-:Y:S05]  /*3960*/  @P0 BRA `(.L_x_51) ;  /* 0x00000004008c0947 */ /* 0x000fea0003800000 */
        /* <DEDUP_REMOVED lines=31> */
.L_x_55:
[----:B------:R-:W-:Y:S02]  /*3b60*/  IMAD.MOV.U32 R34, RZ, RZ, R20 ;  /* 0x000000ffff227224 */ /* 0x000fe400078e0014 */
[----:B------:R-:W-:-:S07]  /*3b70*/  IMAD.MOV.U32 R35, RZ, RZ, R21 ;  /* 0x000000ffff237224 */ /* 0x000fce00078e0015 */
.L_x_54:
[----:B------:R-:W-:-:S07]  /*3b80*/  VIADD R38, R19, 0x1 ;  /* 0x0000000113267836 */ /* 0x000fce0000000000 */
.L_x_53:
        /* <DEDUP_REMOVED lines=29> */
[----:B------:R-:W-:-:S08]  /*3d60*/  DMUL R18, R28, -R16 ;  /* 0x800000101c127228 */ /* 0x000fd00000000000 */
[----:B------:R-:W-:-:S11]  /*3d70*/  DFMA R16, -R28, R16, R18 ;  /* 0x000000101c10722b */ /* 0x000fd60000000112 */
.L_x_52:
[----:B------:R-:W0:Y:S01]  /*3d80*/  MUFU.RCP64H R19, 3 ;  /* 0x4008000000137908 */ /* 0x000e220000001800 */
[----:B------:R-:W-:Y:S01]  /*3d90*/  IMAD.MOV.U32 R20, RZ, RZ, 0x0 ;  /* 0x00000000ff147424 */ /* 0x000fe200078e00ff */
[----:B------:R-:W-:Y:S01]  /*3da0*/  BSSY.RECONVERGENT B1, `(.L_x_56) ;  /* 0x0000015000017945 */ /* 0x000fe20003800200 */
[----:B------:R-:W-:Y:S02]  /*3db0*/  IMAD.MOV.U32 R21, RZ, RZ, 0x40080000 ;  /* 0x40080000ff157424 */ /* 0x000fe400078e00ff */
[----:B------:R-:W-:-:S06]  /*3dc0*/  IMAD.MOV.U32 R18, RZ, RZ, 0x1 ;  /* 0x00000001ff127424 */ /* 0x000fcc00078e00ff */
[----:B0-----:R-:W-:-:S08]  /*3dd0*/  DFMA R22, R18, -R20, 1 ;  /* 0x3ff000001216742b */ /* 0x001fd00000000814 */
[----:B------:R-:W-:-:S08]  /*3de0*/  DFMA R22, R22, R22, R22 ;  /* 0x000000161616722b */ /* 0x000fd00000000016 */
[----:B------:R-:W-:-:S08]  /*3df0*/  DFMA R22, R18, R22, R18 ;  /* 0x000000161216722b */ /* 0x000fd00000000012 */
[----:B------:R-:W-:Y:S02]  /*3e00*/  DFMA R18, R22, -R20, 1 ;  /* 0x3ff000001612742b */ /* 0x000fe40000000814 */
[----:B------:R-:W-:-:S06]  /*3e10*/  DADD R20, R16, R32 ;  /* 0x0000000010147229 */ /* 0x000fcc0000000020 */
[----:B------:R-:W-:-:S04]  /*3e20*/  DFMA R22, R22, R18, R22 ;  /* 0x000000121616722b */ /* 0x000fc80000000016 */
[----:B------:R-:W-:-:S04]  /*3e30*/  FSETP.GEU.AND P1, PT, |R21|, 6.5827683646048100446e-37, PT ;  /* 0x036000001500780b */ /* 0x000fc80003f2e200 */
        /* <DEDUP_REMOVED lines=8> */
[----:B------:R-:W-:Y:S02]  /*3ec0*/  IMAD.MOV.U32 R16, RZ, RZ, RZ ;  /* 0x000000ffff107224 */ /* 0x000fe400078e00ff */
[----:B------:R-:W-:-:S07]  /*3ed0*/  IMAD.MOV.U32 R17, RZ, RZ, 0x40080000 ;  /* 0x40080000ff117424 */ /* 0x000fce00078e00ff */
[----:B-----5:R-:W-:Y:S05]  /*3ee0*/  CALL.REL.NOINC `($__internal_0_$__cuda_sm20_div_rn_f64_full) ;  /* 0x000001c000107944 */ /* 0x020fea0003c00000 */
.L_x_57:
[----:B------:R-:W-:Y:S05]  /*3ef0*/  BSYNC.RECONVERGENT B1 ;  /* 0x0000000000017941 */ /* 0x000fea0003800200 */
.L_x_56:
[----:B------:R-:W-:-:S14]  /*3f00*/  DSETP.GEU.AND P0, PT, R16, RZ, PT ;  /* 0x000000ff1000722a */ /* 0x000fdc0003f0e000 */
[----:B------:R-:W-:Y:S05]  /*3f10*/  @P0 BRA `(.L_x_58) ;  /* 0x0000000000140947 */ /* 0x000fea0003800000 */
[----:B------:R-:W0:Y:S02]  /*3f20*/  LDC.64 R18, c[0x0][0x398] ;  /* 0x0000e600ff127b82 */ /* 0x000e240000000a00 */
[----:B0-----:R-:W2:Y:S01]  /*3f30*/  LDG.E.64 R18, desc[UR6][R18.64] ;  /* 0x0000000612127981 */ /* 0x001ea2000c1e1b00 */
[----:B------:R-:W-:-:S08]  /*3f40*/  DMUL R16, R16, R2 ;  /* 0x0000000210107228 */ /* 0x000fd00000000000 */
[----:B--2---:R-:W-:Y:S01]  /*3f50*/  DMUL R30, R18, R16 ;  /* 0x00000010121e7228 */ /* 0x004fe20000000000 */
[----:B------:R-:W-:Y:S10]  /*3f60*/  BRA `(.L_x_59) ;  /* 0x0000000400907947 */ /* 0x000ff40003800000 */
.L_x_58:
[----:B------:R-:W-:-:S08]  /*3f70*/  DMUL R16, R16, R2 ;  /* 0x0000000210107228 */ /* 0x000fd00000000000 */
[----:B------:R-:W-:Y:S01]  /*3f80*/  DMUL R30, R16, R30 ;  /* 0x0000001e101e7228 */ /* 0x000fe20000000000 */
[----:B------:R-:W-:Y:S10]  /*3f90*/  BRA `(.L_x_59) ;  /* 0x0000000400847947 */ /* 0x000ff40003800000 */
.L_x_51:
[----:B------:R-:W-:Y:S01]  /*3fa0*/  CS2R R16, SRZ ;  /* 0x0000000000107805 */ /* 0x000fe2000001ff00 */
[----:B------:R-:W-:Y:S06]  /*3fb0*/  @P5 BRA `(.L_x_60) ;  /* 0x0000000000fc5947 */ /* 0x000fec0003800000 */
[----:B------:R-:W0:Y:S01]  /*3fc0*/  LDC.64 R16, c[0x0][0x3e0] ;  /* 0x0000f800ff107b82 */ /* 0x000e220000000a00 */
[----:B-----5:R-:W-:Y:S02]  /*3fd0*/  DFMA R28, R2, -0.5, R28 ;  /* 0xbfe00000021c782b */ /* 0x020fe4000000001c */
        /* <DEDUP_REMOVED lines=27> */
.L_x_63:
[----:B------:R-:W-:Y:S02]  /*4190*/  IMAD.MOV.U32 R34, RZ, RZ, R20 ;  /* 0x000000ffff227224 */ /* 0x000fe400078e0014 */
[----:B------:R-:W-:-:S07]  /*41a0*/  IMAD.MOV.U32 R35, RZ, RZ, R21 ;  /* 0x000000ffff237224 */ /* 0x000fce00078e0015 */
.L_x_62:
[----:B------:R-:W-:-:S07]  /*41b0*/  VIADD R38, R19, 0x1 ;  /* 0x0000000113267836 */ /* 0x000fce0000000000 */
.L_x_61:
        /* <DEDUP_REMOVED lines=31> */
.L_x_60:
        /* <DEDUP_REMOVED lines=23> */
.L_x_65:
[----:B------:R-:W-:Y:S05]  /*4520*/  BSYNC.RECONVERGENT B1 ;  /* 0x0000000000017941 */ /* 0x000fea0003800200 */
.L_x_64:
[----:B------:R-:W-:-:S14]  /*4530*/  DSETP.GEU.AND P0, PT, R16, RZ, PT ;  /* 0x000000ff1000722a */ /* 0x000fdc0003f0e000 */
[----:B------:R-:W-:Y:S05]  /*4540*/  @P0 BRA `(.L_x_66) ;  /* 0x0000000000100947 */ /* 0x000fea0003800000 */
[----:B------:R-:W2:Y:S01]  /*4550*/  LDG.E.64 R30, desc[UR6][R12.64] ;  /* 0x000000060c1e7981 */ /* 0x000ea2000c1e1b00 */
[----:B------:R-:W-:-:S08]  /*4560*/  DMUL R16, R16, R2 ;  /* 0x0000000210107228 */ /* 0x000fd00000000000 */
[----:B--2---:R-:W-:Y:S01]  /*4570*/  DMUL R30, R30, R16 ;  /* 0x000000101e1e7228 */ /* 0x004fe20000000000 */
[----:B------:R-:W-:Y:S10]  /*4580*/  BRA `(.L_x_59) ;  /* 0x0000000000087947 */ /* 0x000ff40003800000 */
.L_x_66:
[----:B------:R-:W-:-:S08]  /*4590*/  DMUL R16, R16, R2 ;  /* 0x0000000210107228 */ /* 0x000fd00000000000 */
[----:B------:R-:W-:-:S11]  /*45a0*/  DMUL R30, R16, R30 ;  /* 0x0000001e101e7228 */ /* 0x000fd60000000000 */
.L_x_59:
[----:B------:R-:W-:Y:S05]  /*45b0*/  BSYNC.RECONVERGENT B3 ;  /* 0x0000000000037941 */ /* 0x000fea0003800200 */
.L_x_50:
[----:B-----5:R-:W-:-:S08]  /*45c0*/  DADD R28, R30, R30 ;  /* 0x000000001e1c7229 */ /* 0x020fd0000000001e */
[----:B------:R-:W-:Y:S01]  /*45d0*/  DADD R28, RZ, -R28 ;  /* 0x00000000ff1c7229 */ /* 0x000fe2000000081c */
[----:B------:R-:W-:Y:S10]  /*45e0*/  BRA `(.L_x_6) ;  /* 0x0000003c003c7947 */ /* 0x000ff40003800000 */
.L_x_5:
[----:B------:R-:W0:Y:S01]  /*45f0*/  LDCU UR4, c[0x0][0x3c4] ;  /* 0x00007880ff0477ac */ /* 0x000e220008000800 */
[C---:B------:R-:W-:Y:S01]  /*4600*/  ISETP.NE.AND P0, PT, R5.reuse, 0x1, PT ;  /* 0x000000010500780c */ /* 0x040fe20003f05270 */
[----:B------:R-:W-:Y:S01]  /*4610*/  VIADD R16, R5, 0xffffffff ;  /* 0xffffffff05107836 */ /* 0x000fe20000000000 */
[----:B------:R-:W-:Y:S03]  /*4620*/  BSSY.RECONVERGENT B3, `(.L_x_67) ;  /* 0x00003c5000037945 */ /* 0x000fe60003800200 */
[----:B0-----:R-:W-:-:S08]  /*4630*/  IMAD R19, R16, UR4, R16 ;  /* 0x0000000410137c24 */ /* 0x001fd0000f8e0210 */
[----:B------:R-:W-:Y:S05]  /*4640*/  @P0 BRA `(.L_x_68) ;  /* 0x0000001400d40947 */ /* 0x000fea0003800000 */
[----:B------:R-:W0:Y:S01]  /*4650*/  LDCU.64 UR4, c[0x0][0x388] ;  /* 0x00007100ff0477ac */ /* 0x000e220008000a00 */
[----:B------:R-:W-:-:S04]  /*4660*/  IADD3 R16, P0, PT, R6, R19, RZ ;  /* 0x0000001306107210 */ /* 0x000fc80007f1e0ff */
[----:B------:R-:W-:Y:S02]  /*4670*/  LEA.HI.X.SX32 R17, R6, RZ, 0x1, P0 ;  /* 0x000000ff06117211 */ /* 0x000fe400000f0eff */
[----:B0-----:R-:W-:-:S04]  /*4680*/  LEA R30, P0, R16, UR4, 0x3 ;  /* 0x00000004101e7c11 */ /* 0x001fc8000f8018ff */
[----:B------:R-:W-:-:S06]  /*4690*/  LEA.HI.X R31, R16, UR5, R17, 0x3, P0 ;  /* 0x00000005101f7c11 */ /* 0x000fcc00080f1c11 */
[----:B------:R-:W2:Y:S02]  /*46a0*/  LDG.E.64 R30, desc[UR6][R30.64+-0x8] ;  /* 0xfffff8061e1e7981 */ /* 0x000ea4000c1e1b00 */
[----:B--2---:R-:W-:-:S14]  /*46b0*/  DSETP.GT.AND P0, PT, R30, RZ, PT ;  /* 0x000000ff1e00722a */ /* 0x004fdc0003f04000 */
[----:B------:R-:W-:Y:S05]  /*46c0*/  @!P0 BRA `(.L_x_69) ;  /* 0x00000010001c8947 */ /* 0x000fea0003800000 */
[----:B------:R0:W5:Y:S01]  /*46d0*/  LDG.E.64 R34, desc[UR6][R12.64+-0x8] ;  /* 0xfffff8060c227981 */ /* 0x000162000c1e1b00 */
[----:B------:R-:W-:-:S13]  /*46e0*/  ISETP.GT.U32.AND P0, PT, R18, 0x2, PT ;  /* 0x000000021200780c */ /* 0x000fda0003f04070 */
[----:B0-----:R-:W-:Y:S05]  /*46f0*/  @P0 BRA `(.L_x_70) ;  /* 0x0000001000040947 */ /* 0x001fea0003800000 */
[----:B------:R-:W-:Y:S02]  /*4700*/  ISETP.NE.AND P0, PT, R20, 0x1, PT ;  /* 0x000000011400780c */ /* 0x000fe40003f05270 */
[----:B------:R-:W-:-:S11]  /*4710*/  CS2R R16, SRZ ;  /* 0x0000000000107805 */ /* 0x000fd6000001ff00 */
[----:B------:R-:W-:Y:S05]  /*4720*/  @P0 BRA `(.L_x_71) ;  /* 0x0000000c00d80947 */ /* 0x000fea0003800000 */
[----:B------:R-:W2:Y:S01]  /*4730*/  LDG.E.64 R28, desc[UR6][R8.64+-0x8] ;  /* 0xfffff806081c7981 */ /* 0x000ea2000c1e1b00 */
[----:B------:R-:W0:Y:S03]  /*4740*/  LDC.64 R16, c[0x0][0x3d8] ;  /* 0x0000f600ff107b82 */ /* 0x000e260000000a00 */
[----:B------:R1:W5:Y:S01]  /*4750*/  LDG.E.64 R32, desc[UR6][R10.64+-0x8] ;  /* 0xfffff8060a207981 */ /* 0x000362000c1e1b00 */
[----:B0-----:R-:W-:-:S14]  /*4760*/  DSETP.NEU.AND P0, PT, |R16|, +INF , PT ;  /* 0x7ff000001000742a */ /* 0x001fdc0003f0d200 */
[----:B------:R-:W-:Y:S01]  /*4770*/  @!P0 DMUL R36, RZ, R16 ;  /* 0x00000010ff248228 */ /* 0x000fe20000000000 */
[----:B------:R-:W-:Y:S01]  /*4780*/  @!P0 IMAD.MOV.U32 R40, RZ, RZ, RZ ;  /* 0x000000ffff288224 */ /* 0x000fe200078e00ff */
[----:B--2---:R-:W-:Y:S01]  /*4790*/  DADD R28, R28, -R14 ;  /* 0x000000001c1c7229 */ /* 0x004fe2000000080e */
[----:B-1----:R-:W-:Y:S10]  /*47a0*/  @!P0 BRA `(.L_x_72) ;  /* 0x0000000000688947 */ /* 0x002ff40003800000 */
        /* <DEDUP_REMOVED lines=23> */
.L_x_73:
[----:B------:R-:W-:Y:S02]  /*4920*/  IMAD.MOV.U32 R40, RZ, RZ, R19 ;  /* 0x000000ffff287224 */ /* 0x000fe400078e0013 */
[----:B------:R-:W-:Y:S02]  /*4930*/  IMAD.MOV.U32 R36, RZ, RZ, R20 ;  /* 0x000000ffff247224 */ /* 0x000fe400078e0014 */
[----:B------:R-:W-:-:S07]  /*4940*/  IMAD.MOV.U32 R37, RZ, RZ, R21 ;  /* 0x000000ffff257224 */ /* 0x000fce00078e0015 */
.L_x_72:
        /* <DEDUP_REMOVED lines=58> */
.L_x_77:
[----:B------:R-:W-:Y:S05]  /*4cf0*/  BSYNC.RECONVERGENT B5 ;  /* 0x0000000000057941 */ /* 0x000fea0003800200 */
.L_x_76:
[----:B------:R-:W-:-:S07]  /*4d00*/  VIADD R42, R16, 0x1 ;  /* 0x00000001102a7836 */ /* 0x000fce0000000000 */
.L_x_75:
[----:B------:R-:W-:Y:S05]  /*4d10*/  BSYNC.RECONVERGENT B4 ;  /* 0x0000000000047941 */ /* 0x000fea0003800200 */
.L_x_74:
        /* <DEDUP_REMOVED lines=23> */
[----:B------:R-:W-:Y:S01]  /*4e90*/  DFMA R16, R40, R16, 1 ;  /* 0x3ff000002810742b */ /* 0x000fe20000000010 */
[----:B------:R-:W-:-:S09]  /*4ea0*/  @!P3 IMAD.MOV.U32 R40, RZ, RZ, RZ ;  /* 0x000000ffff28b224 */ /* 0x000fd200078e00ff */
[----:B------:R-:W-:Y:S02]  /*4eb0*/  FSEL R18, R16, R36, !P0 ;  /* 0x0000002410127208 */ /* 0x000fe40004000000 */
[----:B------:R-:W-:Y:S02]  /*4ec0*/  FSEL R19, R17, R37, !P0 ;  /* 0x0000002511137208 */ /* 0x000fe40004000000 */
[----:B------:R-:W-:Y:S01]  /*4ed0*/  LOP3.LUT P0, RZ, R42, 0x2, RZ, 0xc0, !PT ;  /* 0x000000022aff7812 */ /* 0x000fe2000780c0ff */
[----:B------:R-:W-:-:S03]  /*4ee0*/  @!P3 DMUL R42, RZ, R38 ;  /* 0x00000026ff2ab228 */ /* 0x000fc60000000000 */
[----:B------:R-:W-:-:S10]  /*4ef0*/  DADD R16, RZ, -R18 ;  /* 0x00000000ff107229 */ /* 0x000fd40000000812 */
[----:B------:R-:W-:Y:S02]  /*4f00*/  FSEL R36, R18, R16, !P0 ;  /* 0x0000001012247208 */ /* 0x000fe40004000000 */
[----:B------:R-:W-:-:S06]  /*4f10*/  FSEL R37, R19, R17, !P0 ;  /* 0x0000001113257208 */ /* 0x000fcc0004000000 */
[----:B------:R-:W-:Y:S01]  /*4f20*/  DFMA R36, R28, R36, 2 ;  /* 0x400000001c24742b */ /* 0x000fe20000000024 */
        /* <DEDUP_REMOVED lines=24> */
.L_x_79:
[----:B------:R-:W-:Y:S05]  /*50b0*/  BSYNC.RECONVERGENT B4 ;  /* 0x0000000000047941 */ /* 0x000fea0003800200 */
.L_x_78:
        /* <DEDUP_REMOVED lines=8> */
[----:B-----5:R-:W-:Y:S01]  /*5140*/  DMUL R38, R32, R32 ;  /* 0x0000002020267228 */ /* 0x020fe20000000000 */
[----:B------:R-:W-:Y:S01]  /*5150*/  UMOV UR4, 0xfefa39ef ;  /* 0xfefa39ef00047882 */ /* 0x000fe20000000000 */
[----:B------:R-:W-:Y:S01]  /*5160*/  UMOV UR5, 0x3fe62e42 ;  /* 0x3fe62e4200057882 */ /* 0x000fe20000000000 */
[----:B------:R-:W-:Y:S01]  /*5170*/  LOP3.LUT R41, R40, 0x1, RZ, 0xc0, !PT ;  /* 0x0000000128297812 */ /* 0x000fe200078ec0ff */
[----:B------:R-:W-:Y:S01]  /*5180*/  DMUL R50, R42, R42 ;  /* 0x0000002a2a327228 */ /* 0x000fe20000000000 */
[----:B------:R-:W-:Y:S02]  /*5190*/  BSSY.RECONVERGENT B0, `(.L_x_80) ;  /* 0x000004a000007945 */ /* 0x000fe40003800200 */
[----:B------:R-:W-:Y:S01]  /*51a0*/  ISETP.NE.U32.AND P0, PT, R41, 0x1, PT ;  /* 0x000000012900780c */ /* 0x000fe20003f05070 */
[----:B------:R-:W-:Y:S01]  /*51b0*/  DFMA R28, R28, -R28, -R38 ;  /* 0x8000001c1c1c722b */ /* 0x000fe20000000826 */
[----:B0-----:R-:W-:-:S02]  /*51c0*/  IMAD.MOV.U32 R44, RZ, RZ, 0x20fd8164 ;  /* 0x20fd8164ff2c7424 */ /* 0x001fc400078e00ff */
[----:B------:R-:W-:Y:S02]  /*51d0*/  IMAD.MOV.U32 R38, RZ, RZ, 0x652b82fe ;  /* 0x652b82feff267424 */ /* 0x000fe400078e00ff */
[----:B------:R-:W-:Y:S01]  /*51e0*/  IMAD.MOV.U32 R39, RZ, RZ, 0x3ff71547 ;  /* 0x3ff71547ff277424 */ /* 0x000fe200078e00ff */
[----:B------:R-:W-:Y:S01]  /*51f0*/  FSEL R44, R44, -8.06006814911005101289e+34, !P0 ;  /* 0xf9785eba2c2c7808 */ /* 0x000fe20004000000 */
[----:B------:R-:W-:-:S03]  /*5200*/  IMAD.MOV.U32 R41, RZ, RZ, 0x3da8ff83 ;  /* 0x3da8ff83ff297424 */ /* 0x000fc600078e00ff */
[----:B------:R-:W-:Y:S01]  /*5210*/  FSETP.GEU.AND P1, PT, |R29|, 4.1917929649353027344, PT ;  /* 0x4086232b1d00780b */ /* 0x000fe20003f2e200 */
[----:B------:R-:W-:Y:S01]  /*5220*/  DFMA R38, R28, R38, 6.75539944105574400000e+15 ;  /* 0x433800001c26742b */ /* 0x000fe20000000026 */
[----:B------:R-:W-:-:S07]  /*5230*/  FSEL R45, -R41, 0.11223486810922622681, !P0 ;  /* 0x3de5db65292d7808 */ /* 0x000fce0004000100 */
[----:B------:R-:W-:-:S08]  /*5240*/  DADD R48, R38, -6.75539944105574400000e+15 ;  /* 0xc338000026307429 */ /* 0x000fd00000000000 */
[----:B------:R-:W-:Y:S01]  /*5250*/  DFMA R46, R48, -UR4, R28 ;  /* 0x80000004302e7c2b */ /* 0x000fe2000800001c */
[----:B------:R-:W-:Y:S01]  /*5260*/  UMOV UR4, 0x3b39803f ;  /* 0x3b39803f00047882 */ /* 0x000fe20000000000 */
[----:B------:R-:W-:-:S06]  /*5270*/  UMOV UR5, 0x3c7abc9e ;  /* 0x3c7abc9e00057882 */ /* 0x000fcc0000000000 */
[----:B------:R-:W-:Y:S01]  /*5280*/  DFMA R48, R48, -UR4, R46 ;  /* 0x8000000430307c2b */ /* 0x000fe2000800002e */
[----:B------:R-:W-:Y:S01]  /*5290*/  UMOV UR4, 0x69ce2bdf ;  /* 0x69ce2bdf00047882 */ /* 0x000fe20000000000 */
[----:B------:R-:W-:Y:S01]  /*52a0*/  IMAD.MOV.U32 R46, RZ, RZ, -0x35dec16 ;  /* 0xfca213eaff2e7424 */ /* 0x000fe200078e00ff */
[----:B------:R-:W-:Y:S01]  /*52b0*/  UMOV UR5, 0x3e5ade15 ;  /* 0x3e5ade1500057882 */ /* 0x000fe20000000000 */
[----:B------:R-:W-:-:S06]  /*52c0*/  IMAD.MOV.U32 R47, RZ, RZ, 0x3e928af3 ;  /* 0x3e928af3ff2f7424 */ /* 0x000fcc00078e00ff */
[----:B------:R-:W-:Y:S01]  /*52d0*/  DFMA R46, R48, UR4, R46 ;  /* 0x00000004302e7c2b */ /* 0x000fe2000800002e */
        /* <DEDUP_REMOVED lines=27> */
[----:B------:R-:W-:-:S08]  /*5490*/  DFMA R16, R50, R16, R18 ;  /* 0x000000103210722b */ /* 0x000fd00000000012 */
[----:B---3--:R-:W-:Y:S01]  /*54a0*/  DFMA R16, R50, R16, R20 ;  /* 0x000000103210722b */ /* 0x008fe20000000014 */
[----:B------:R-:W-:Y:S02]  /*54b0*/  IMAD R21, R38, 0x100000, R49 ;  /* 0x0010000026157824 */ /* 0x000fe400078e0231 */
[----:B------:R-:W-:-:S05]  /*54c0*/  IMAD.MOV.U32 R20, RZ, RZ, R48 ;  /* 0x000000ffff147224 */ /* 0x000fca00078e0030 */
        /* <DEDUP_REMOVED lines=22> */
.L_x_81:
[----:B------:R-:W-:Y:S05]  /*5630*/  BSYNC.RECONVERGENT B0 ;  /* 0x0000000000007941 */ /* 0x000fea0003800200 */
.L_x_80:
[----:B------:R-:W0:Y:S01]  /*5640*/  LDCU.64 UR4, c[0x0][0x3f8] ;  /* 0x00007f00ff0477ac */ /* 0x000e220008000a00 */
[----:B------:R-:W-:Y:S02]  /*5650*/  FSEL R16, R16, R18, !P0 ;  /* 0x0000001210107208 */ /* 0x000fe40004000000 */
[----:B------:R-:W-:-:S06]  /*5660*/  FSEL R17, R17, R19, !P0 ;  /* 0x0000001311117208 */ /* 0x000fcc0004000000 */
[----:B------:R-:W-:-:S08]  /*5670*/  DFMA R16, R32, R16, R36 ;  /* 0x000000102010722b */ /* 0x000fd00000000024 */
[----:B0-----:R-:W-:-:S11]  /*5680*/  DFMA R16, R20, UR4, R16 ;  /* 0x0000000414107c2b */ /* 0x001fd60008000010 */
.L_x_71:
[----:B------:R-:W2:Y:S01]  /*5690*/  LDG.E.64 R18, desc[UR6][R12.64] ;  /* 0x000000060c127981 */ /* 0x000ea2000c1e1b00 */
[----:B------:R-:W0:Y:S01]  /*56a0*/  LDC.64 R22, c[0x0][0x3f0] ;  /* 0x0000fc00ff167b82 */ /* 0x000e220000000a00 */
[C---:B-----5:R-:W-:Y:S02]  /*56b0*/  DADD R16, R34.reuse, -R16 ;  /* 0x0000000022107229 */ /* 0x060fe40000000810 */
[----:B--2---:R-:W-:Y:S02]  /*56c0*/  DADD R20, -R34, R18 ;  /* 0x0000000022147229 */ /* 0x004fe40000000112 */
[----:B0-----:R-:W-:-:S08]  /*56d0*/  DADD R18, -R22, 1 ;  /* 0x3ff0000016127429 */ /* 0x001fd00000000100 */
[----:B------:R-:W-:-:S08]  /*56e0*/  DMUL R18, R18, R20 ;  /* 0x0000001412127228 */ /* 0x000fd00000000000 */
[----:B------:R-:W-:-:S08]  /*56f0*/  DFMA R16, R16, R22, R18 ;  /* 0x000000161010722b */ /* 0x000fd00000000012 */
[----:B------:R-:W-:-:S11]  /*5700*/  DFMA R34, R16, 0.5, R34 ;  /* 0x3fe000001022782b */ /* 0x000fd60000000022 */
.L_x_70:
[----:B------:R-:W-:-:S08]  /*5710*/  DMUL R30, R30, R2 ;  /* 0x000000021e1e7228 */ /* 0x000fd00000000000 */
[----:B-----5:R-:W-:Y:S01]  /*5720*/  DMUL R34, R30, R34 ;  /* 0x000000221e227228 */ /* 0x020fe20000000000 */
[----:B------:R-:W-:Y:S10]  /*5730*/  BRA `(.L_x_82) ;  /* 0x0000002800cc7947 */ /* 0x000ff40003800000 */
.L_x_69:
[----:B------:R-:W2:Y:S01]  /*5740*/  LDG.E.64 R28, desc[UR6][R12.64] ;  /* 0x000000060c1c7981 */ /* 0x000ea2000c1e1b00 */
[----:B------:R-:W0:Y:S03]  /*5750*/  LDCU.64 UR4, c[0x0][0x3e8] ;  /* 0x00007d00ff0477ac */ /* 0x000e260008000a00 */
[----:B------:R-:W2:Y:S04]  /*5760*/  LDG.E.64 R34, desc[UR6][R12.64+-0x8] ;  /* 0xfffff8060c227981 */ /* 0x000ea8000c1e1b00 */
[----:B------:R-:W3:Y:S01]  /*5770*/  LDG.E.64 R42, desc[UR6][R12.64+0x8] ;  /* 0x000008060c2a7981 */ /* 0x000ee2000c1e1b00 */
[----:B------:R-:W-:Y:S01]  /*5780*/  BSSY.RECONVERGENT B1, `(.L_x_83) ;  /* 0x000002b000017945 */ /* 0x000fe20003800200 */
[----:B------:R-:W-:Y:S01]  /*5790*/  CS2R R32, SRZ ;  /* 0x0000000000207805 */ /* 0x000fe2000001ff00 */
[----:B--2---:R-:W-:-:S02]  /*57a0*/  DADD R34, R28, -R34 ;  /* 0x000000001c227229 */ /* 0x004fc40000000822 */
[----:B---3--:R-:W-:-:S06]  /*57b0*/  DADD R42, -R28, R42 ;  /* 0x000000001c2a7229 */ /* 0x008fcc000000012a */
[----:B0-----:R-:W-:-:S14]  /*57c0*/  DSETP.GT.AND P0, PT, |R34|, UR4, PT ;  /* 0x0000000422007e2a */ /* 0x001fdc000bf04200 */
[----:B------:R-:W-:Y:S05]  /*57d0*/  @!P0 BRA `(.L_x_84) ;  /* 0x0000000000948947 */ /* 0x000fea0003800000 */
[----:B------:R-:W0:Y:S01]  /*57e0*/  MUFU.RCP64H R17, R35 ;  /* 0x0000002300117308 */ /* 0x000e220000001800 */
[----:B------:R-:W-:Y:S01]  /*57f0*/  IMAD.MOV.U32 R16, RZ, RZ, 0x1 ;  /* 0x00000001ff107424 */ /* 0x000fe200078e00ff */
[----:B------:R-:W-:Y:S01]  /*5800*/  FSETP.GEU.AND P1, PT, |R43|, 6.5827683646048100446e-37, PT ;  /* 0x036000002b00780b */ /* 0x000fe20003f2e200 */
[----:B------:R-:W-:Y:S04]  /*5810*/  BSSY.RECONVERGENT B4, `(.L_x_85) ;  /* 0x0000012000047945 */ /* 0x000fe80003800200 */
[----:B0-----:R-:W-:-:S08]  /*5820*/  DFMA R18, -R34, R16, 1 ;  /* 0x3ff000002212742b */ /* 0x001fd00000000110 */
[----:B------:R-:W-:-:S08]  /*5830*/  DFMA R18, R18, R18, R18 ;  /* 0x000000121212722b */ /* 0x000fd00000000012 */
[----:B------:R-:W-:-:S08]  /*5840*/  DFMA R18, R16, R18, R16 ;  /* 0x000000121012722b */ /* 0x000fd00000000010 */
[----:B------:R-:W-:-:S08]  /*5850*/  DFMA R16, -R34, R18, 1 ;  /* 0x3ff000002210742b */ /* 0x000fd00000000112 */
[----:B------:R-:W-:-:S08]  /*5860*/  DFMA R16, R18, R16, R18 ;  /* 0x000000101210722b */ /* 0x000fd00000000012 */
[----:B------:R-:W-:-:S08]  /*5870*/  DMUL R18, R42, R16 ;  /* 0x000000102a127228 */ /* 0x000fd00000000000 */
[----:B------:R-:W-:-:S08]  /*5880*/  DFMA R20, -R34, R18, R42 ;  /* 0x000000122214722b */ /* 0x000fd0000000012a */
[----:B------:R-:W-:-:S10]  /*5890*/  DFMA R16, R16, R20, R18 ;  /* 0x000000141010722b */ /* 0x000fd40000000012 */
[----:B------:R-:W-:-:S05]  /*58a0*/  FFMA R18, RZ, R35, R17 ;  /* 0x00000023ff127223 */ /* 0x000fca0000000011 */
[----:B------:R-:W-:-:S13]  /*58b0*/  FSETP.GT.AND P0, PT, |R18|, 1.469367938527859385e-39, PT ;  /* 0x001000001200780b */ /* 0x000fda0003f04200 */
[----:B------:R-:W-:Y:S05]  /*58c0*/  @P0 BRA P1, `(.L_x_86) ;  /* 0x0000000000180947 */ /* 0x000fea0000800000 */
[----:B------:R-:W-:Y:S01]  /*58d0*/  IMAD.MOV.U32 R20, RZ, RZ, R42 ;  /* 0x000000ffff147224 */ /* 0x000fe200078e002a */
[----:B------:R-:W-:Y:S01]  /*58e0*/  MOV R18, 0x5930 ;  /* 0x0000593000127802 */ /* 0x000fe20000000f00 */
[----:B------:R-:W-:Y:S02]  /*58f0*/  IMAD.MOV.U32 R19, RZ, RZ, R43 ;  /* 0x000000ffff137224 */ /* 0x000fe400078e002b */
[----:B------:R-:W-:Y:S02]  /*5900*/  IMAD.MOV.U32 R16, RZ, RZ, R34 ;  /* 0x000000ffff107224 */ /* 0x000fe400078e0022 */
[----:B------:R-:W-:-:S07]  /*5910*/  IMAD.MOV.U32 R17, RZ, RZ, R35 ;  /* 0x000000ffff117224 */ /* 0x000fce00078e0023 */
[----:B------:R-:W-:Y:S05]  /*5920*/  CALL.REL.NOINC `($__internal_0_$__cuda_sm20_div_rn_f64_full) ;  /* 0x000001a400807944 */ /* 0x000fea0003c00000 */
.L_x_86:
[----:B------:R-:W-:Y:S05]  /*5930*/  BSYNC.RECONVERGENT B4 ;  /* 0x0000000000047941 */ /* 0x000fea0003800200 */
.L_x_85:
[----:B------:R-:W-:Y:S01]  /*5940*/  DSETP.MAX.AND P0, P1, RZ, R16, PT ;  /* 0x00000010ff00722a */ /* 0x000fe2000390f000 */
[----:B------:R-:W-:Y:S02]  /*5950*/  IMAD.MOV.U32 R21, RZ, RZ, R17 ;  /* 0x000000ffff157224 */ /* 0x000fe400078e0011 */
[----:B------:R-:W-:Y:S02]  /*5960*/  IMAD.MOV.U32 R18, RZ, RZ, RZ ;  /* 0x000000ffff127224 */ /* 0x000fe400078e00ff */
[----:B------:R-:W-:Y:S02]  /*5970*/  IMAD.MOV.U32 R19, RZ, RZ, R16 ;  /* 0x000000ffff137224 */ /* 0x000fe400078e0010 */
[----:B------:R-:W-:Y:S01]  /*5980*/  IMAD.MOV.U32 R16, RZ, RZ, RZ ;  /* 0x000000ffff107224 */ /* 0x000fe200078e00ff */
[----:B------:R-:W-:-:S04]  /*5990*/  FSEL R23, R18, R21, P0 ;  /* 0x0000001512177208 */ /* 0x000fc80000000000 */
[----:B------:R-:W-:Y:S01]  /*59a0*/  SEL R16, R16, R19, P0 ;  /* 0x0000001310107207 */ /* 0x000fe20000000000 */
[----:B------:R-:W-:Y:S01]  /*59b0*/  IMAD.MOV.U32 R19, RZ, RZ, 0x80000 ;  /* 0x00080000ff137424 */ /* 0x000fe200078e00ff */
[----:B------:R-:W-:-:S05]  /*59c0*/  @P1 LOP3.LUT R23, R21, 0x80000, RZ, 0xfc, !PT ;  /* 0x0008000015171812 */ /* 0x000fca00078efcff */
[----:B------:R-:W-:-:S04]  /*59d0*/  IMAD.MOV.U32 R17, RZ, RZ, R23 ;  /* 0x000000ffff117224 */ /* 0x000fc800078e0017 */
[----:B------:R-:W-:Y:S02]  /*59e0*/  IMAD.MOV.U32 R18, RZ, RZ, R17 ;  /* 0x000000ffff127224 */ /* 0x000fe400078e0011 */
[----:B------:R-:W-:-:S06]  /*59f0*/  DSETP.MIN.AND P0, P1, R16, 1, PT ;  /* 0x3ff000001000742a */ /* 0x000fcc0003900000 */
[----:B------:R-:W-:Y:S02]  /*5a00*/  FSEL R33, R18, 1.875, P0 ;  /* 0x3ff0000012217808 */ /* 0x000fe40000000000 */
[----:B------:R-:W-:-:S06]  /*5a10*/  SEL R32, R16, RZ, P0 ;  /* 0x000000ff10207207 */ /* 0x000fcc0000000000 */
[----:B------:R-:W-:-:S07]  /*5a20*/  @P1 LOP3.LUT R33, R19, 0x3ff00000, RZ, 0xfc, !PT ;  /* 0x3ff0000013211812 */ /* 0x000fce00078efcff */
.L_x_84:
[----:B------:R-:W-:Y:S05]  /*5a30*/  BSYNC.RECONVERGENT B1 ;  /* 0x0000000000017941 */ /* 0x000fea0003800200 */
.L_x_83:
[----:B------:R-:W0:Y:S01]  /*5a40*/  LDCU.64 UR4, c[0x0][0x3e8] ;  /* 0x00007d00ff0477ac */ /* 0x000e220008000a00 */
[----:B------:R-:W-:Y:S01]  /*5a50*/  BSSY.RECONVERGENT B1, `(.L_x_87) ;  /* 0x000002a000017945 */ /* 0x000fe20003800200 */
[----:B------:R-:W-:Y:S01]  /*5a60*/  CS2R R16, SRZ ;  /* 0x0000000000107805 */ /* 0x000fe2000001ff00 */
        /* <DEDUP_REMOVED lines=23> */
.L_x_90:
[----:B------:R-:W-:Y:S05]  /*5be0*/  BSYNC.RECONVERGENT B4 ;  /* 0x0000000000047941 */ /* 0x000fea0003800200 */
.L_x_89:
[----:B------:R-:W-:Y:S01]  /*5bf0*/  DSETP.MAX.AND P0, P1, RZ, R16, PT ;  /* 0x00000010ff00722a */ /* 0x000fe2000390f000 */
[----:B------:R-:W-:Y:S02]  /*5c00*/  IMAD.MOV.U32 R21, RZ, RZ, R17 ;  /* 0x000000ffff157224 */ /* 0x000fe400078e0011 */
[----:B------:R-:W-:Y:S02]  /*5c10*/  IMAD.MOV.U32 R18, RZ, RZ, RZ ;  /* 0x000000ffff127224 */ /* 0x000fe400078e00ff */
[----:B------:R-:W-:Y:S02]  /*5c20*/  IMAD.MOV.U32 R19, RZ, RZ, R16 ;  /* 0x000000ffff137224 */ /* 0x000fe400078e0010 */
[----:B------:R-:W-:Y:S01]  /*5c30*/  IMAD.MOV.U32 R16, RZ, RZ, RZ ;  /* 0x000000ffff107224 */ /* 0x000fe200078e00ff */
[----:B------:R-:W-:Y:S01]  /*5c40*/  FSEL R23, R18, R21, P0 ;  /* 0x0000001512177208 */ /* 0x000fe20000000000 */
[----:B------:R-:W-:-:S03]  /*5c50*/  IMAD.MOV.U32 R20, RZ, RZ, 0x80000 ;  /* 0x00080000ff147424 */ /* 0x000fc600078e00ff */
[----:B------:R-:W-:Y:S02]  /*5c60*/  SEL R16, R16, R19, P0 ;  /* 0x0000001310107207 */ /* 0x000fe40000000000 */
[----:B------:R-:W-:-:S05]  /*5c70*/  @P1 LOP3.LUT R23, R21, 0x80000, RZ, 0xfc, !PT ;  /* 0x0008000015171812 */ /* 0x000fca00078efcff */
[----:B------:R-:W-:-:S04]  /*5c80*/  IMAD.MOV.U32 R17, RZ, RZ, R23 ;  /* 0x000000ffff117224 */ /* 0x000fc800078e0017 */
[----:B------:R-:W-:Y:S02]  /*5c90*/  IMAD.MOV.U32 R18, RZ, RZ, R17 ;  /* 0x000000ffff127224 */ /* 0x000fe400078e0011 */
[----:B------:R-:W-:-:S06]  /*5ca0*/  DSETP.MIN.AND P0, P1, R16, 1, PT ;  /* 0x3ff000001000742a */ /* 0x000fcc0003900000 */
[----:B------:R-:W-:Y:S02]  /*5cb0*/  FSEL R19, R18, 1.875, P0 ;  /* 0x3ff0000012137808 */ /* 0x000fe40000000000 */
[----:B------:R-:W-:-:S06]  /*5cc0*/  SEL R16, R16, RZ, P0 ;  /* 0x000000ff10107207 */ /* 0x000fcc0000000000 */
[----:B------:R-:W-:-:S05]  /*5cd0*/  @P1 LOP3.LUT R19, R20, 0x3ff00000, RZ, 0xfc, !PT ;  /* 0x3ff0000014131812 */ /* 0x000fca00078efcff */
[----:B------:R-:W-:-:S07]  /*5ce0*/  IMAD.MOV.U32 R17, RZ, RZ, R19 ;  /* 0x000000ffff117224 */ /* 0x000fce00078e0013 */
.L_x_88:
[----:B------:R-:W-:Y:S05]  /*5cf0*/  BSYNC.RECONVERGENT B1 ;  /* 0x0000000000017941 */ /* 0x000fea0003800200 */
.L_x_87:
[----:B------:R-:W0:Y:S01]  /*5d00*/  LDC.64 R18, c[0x0][0x3f0] ;  /* 0x0000fc00ff127b82 */ /* 0x000e220000000a00 */
[----:B------:R-:W-:Y:S02]  /*5d10*/  DMUL R30, R30, R2 ;  /* 0x000000021e1e7228 */ /* 0x000fe40000000000 */
[----:B0-----:R-:W-:Y:S02]  /*5d20*/  DADD R20, -R18, 1 ;  /* 0x3ff0000012147429 */ /* 0x001fe40000000100 */
[----:B------:R-:W-:-:S06]  /*5d30*/  DMUL R16, R16, R18 ;  /* 0x0000001210107228 */ /* 0x000fcc0000000000 */
[----:B------:R-:W-:-:S08]  /*5d40*/  DMUL R32, R20, R32 ;  /* 0x0000002014207228 */ /* 0x000fd00000000000 */
[----:B------:R-:W-:-:S08]  /*5d50*/  DMUL R32, R34, R32 ;  /* 0x0000002022207228 */ /* 0x000fd00000000000 */
[----:B------:R-:W-:-:S08]  /*5d60*/  DFMA R16, R42, R16, R32 ;  /* 0x000000102a10722b */ /* 0x000fd00000000020 */
[----:B------:R-:W-:-:S08]  /*5d70*/  DFMA R16, R16, -0.5, R28 ;  /* 0xbfe000001010782b */ /* 0x000fd0000000001c */
[----:B------:R-:W-:Y:S01]  /*5d80*/  DMUL R34, R30, R16 ;  /* 0x000000101e227228 */ /* 0x000fe20000000000 */
[----:B------:R-:W-:Y:S10]  /*5d90*/  BRA `(.L_x_82) ;  /* 0x0000002400347947 */ /* 0x000ff40003800000 */
.L_x_68:
[----:B------:R-:W0:Y:S02]  /*5da0*/  LDCU UR4, c[0x0][0x3c0] ;  /* 0x00007800ff0477ac */ /* 0x000e240008000800 */
[----:B0-----:R-:W-:-:S13]  /*5db0*/  ISETP.NE.AND P0, PT, R5, UR4, PT ;  /* 0x0000000405007c0c */ /* 0x001fda000bf05270 */
[----:B------:R-:W-:Y:S05]  /*5dc0*/  @P0 BRA `(.L_x_91) ;  /* 0x0000001400d80947 */ /* 0x000fea0003800000 */
[----:B------:R-:W0:Y:S01]  /*5dd0*/  LDCU.64 UR4, c[0x0][0x388] ;  /* 0x00007100ff0477ac */ /* 0x000e220008000a00 */
[----:B------:R-:W-:Y:S02]  /*5de0*/  SHF.R.S32.HI R17, RZ, 0x1f, R19 ;  /* 0x0000001fff117819 */ /* 0x000fe40000011413 */
[----:B------:R-:W-:-:S04]  /*5df0*/  IADD3 R16, P0, PT, R6, R19, RZ ;  /* 0x0000001306107210 */ /* 0x000fc80007f1e0ff */
[----:B------:R-:W-:Y:S02]  /*5e00*/  LEA.HI.X.SX32 R17, R6, R17, 0x1, P0 ;  /* 0x0000001106117211 */ /* 0x000fe400000f0eff */
[----:B0-----:R-:W-:-:S04]  /*5e10*/  LEA R30, P0, R16, UR4, 0x3 ;  /* 0x00000004101e7c11 */ /* 0x001fc8000f8018ff */
[----:B------:R-:W-:-:S06]  /*5e20*/  LEA.HI.X R31, R16, UR5, R17, 0x3, P0 ;  /* 0x00000005101f7c11 */ /* 0x000fcc00080f1c11 */
[----:B------:R-:W2:Y:S02]  /*5e30*/  LDG.E.64 R30, desc[UR6][R30.64+-0x8] ;  /* 0xfffff8061e1e7981 */ /* 0x000ea4000c1e1b00 */
[----:B--2---:R-:W-:-:S14]  /*5e40*/  DSETP.GT.AND P0, PT, R30, RZ, PT ;  /* 0x000000ff1e00722a */ /* 0x004fdc0003f04000 */
[----:B------:R-:W-:Y:S05]  /*5e50*/  @!P0 BRA `(.L_x_92) ;  /* 0x0000000400988947 */ /* 0x000fea0003800000 */
[----:B------:R-:W2:Y:S01]  /*5e60*/  LDG.E.64 R42, desc[UR6][R12.64+-0x8] ;  /* 0xfffff8060c2a7981 */ /* 0x000ea2000c1e1b00 */
[----:B------:R-:W0:Y:S03]  /*5e70*/  LDCU.64 UR4, c[0x0][0x3e8] ;  /* 0x00007d00ff0477ac */ /* 0x000e260008000a00 */
[----:B------:R-:W2:Y:S04]  /*5e80*/  LDG.E.64 R32, desc[UR6][R12.64+-0x10] ;  /* 0xfffff0060c207981 */ /* 0x000ea8000c1e1b00 */
[----:B------:R-:W3:Y:S01]  /*5e90*/  LDG.E.64 R34, desc[UR6][R12.64] ;  /* 0x000000060c227981 */ /* 0x000ee2000c1e1b00 */
[----:B------:R-:W-:Y:S01]  /*5ea0*/  BSSY.RECONVERGENT B1, `(.L_x_93) ;  /* 0x000002b000017945 */ /* 0x000fe20003800200 */
[----:B------:R-:W-:Y:S01]  /*5eb0*/  CS2R R28, SRZ ;  /* 0x00000000001c7805 */ /* 0x000fe2000001ff00 */
[----:B--2---:R-:W-:-:S02]  /*5ec0*/  DADD R32, R42, -R32 ;  /* 0x000000002a207229 */ /* 0x004fc40000000820 */
[----:B---3--:R-:W-:-:S06]  /*5ed0*/  DADD R34, R34, -R42 ;  /* 0x0000000022227229 */ /* 0x008fcc000000082a */
        /* <DEDUP_REMOVED lines=23> */
.L_x_96:
[----:B------:R-:W-:Y:S05]  /*6050*/  BSYNC.RECONVERGENT B4 ;  /* 0x0000000000047941 */ /* 0x000fea0003800200 */
.L_x_95:
        /* <DEDUP_REMOVED lines=15> */
.L_x_94:
[----:B------:R-:W-:Y:S05]  /*6150*/  BSYNC.RECONVERGENT B1 ;  /* 0x0000000000017941 */ /* 0x000fea0003800200 */
.L_x_93:
        /* <DEDUP_REMOVED lines=26> */
.L_x_100:
[----:B------:R-:W-:Y:S05]  /*6300*/  BSYNC.RECONVERGENT B4 ;  /* 0x0000000000047941 */ /* 0x000fea0003800200 */
.L_x_99:
        /* <DEDUP_REMOVED lines=16> */
.L_x_98:
[----:B------:R-:W-:Y:S05]  /*6410*/  BSYNC.RECONVERGENT B1 ;  /* 0x0000000000017941 */ /* 0x000fea0003800200 */
.L_x_97:
[----:B------:R-:W0:Y:S01]  /*6420*/  LDC.64 R18, c[0x0][0x3f0] ;  /* 0x0000fc00ff127b82 */ /* 0x000e220000000a00 */
[----:B------:R-:W-:Y:S02]  /*6430*/  DMUL R30, R30, R2 ;  /* 0x000000021e1e7228 */ /* 0x000fe40000000000 */
[----:B0-----:R-:W-:Y:S02]  /*6440*/  DADD R20, -R18, 1 ;  /* 0x3ff0000012147429 */ /* 0x001fe40000000100 */
[----:B------:R-:W-:-:S06]  /*6450*/  DMUL R28, R28, R18 ;  /* 0x000000121c1c7228 */ /* 0x000fcc0000000000 */
[----:B------:R-:W-:-:S08]  /*6460*/  DMUL R16, R20, R16 ;  /* 0x0000001014107228 */ /* 0x000fd00000000000 */
[----:B------:R-:W-:-:S08]  /*6470*/  DMUL R16, R34, R16 ;  /* 0x0000001022107228 */ /* 0x000fd00000000000 */
[----:B------:R-:W-:-:S08]  /*6480*/  DFMA R16, R32, R28, R16 ;  /* 0x0000001c2010722b */ /* 0x000fd00000000010 */
[----:B------:R-:W-:-:S08]  /*6490*/  DFMA R16, R16, 0.5, R42 ;  /* 0x3fe000001010782b */ /* 0x000fd0000000002a */
[----:B------:R-:W-:Y:S01]  /*64a0*/  DMUL R34, R16, R30 ;  /* 0x0000001e10227228 */ /* 0x000fe20000000000 */
[----:B------:R-:W-:Y:S10]  /*64b0*/  BRA `(.L_x_82) ;  /* 0x0000001c006c7947 */ /* 0x000ff40003800000 */
.L_x_92:
        /* <DEDUP_REMOVED lines=12> */
[----:B--2---:R-:W-:Y:S01]  /*6580*/  DADD R28, R28, R14 ;  /* 0x000000001c1c7229 */ /* 0x004fe2000000000e */
        /* <DEDUP_REMOVED lines=24> */
.L_x_104:
[----:B------:R-:W-:Y:S02]  /*6710*/  IMAD.MOV.U32 R40, RZ, RZ, R19 ;  /* 0x000000ffff287224 */ /* 0x000fe400078e0013 */
[----:B------:R-:W-:Y:S02]  /*6720*/  IMAD.MOV.U32 R36, RZ, RZ, R20 ;  /* 0x000000ffff247224 */ /* 0x000fe400078e0014 */
[----:B------:R-:W-:-:S07]  /*6730*/  IMAD.MOV.U32 R37, RZ, RZ, R21 ;  /* 0x000000ffff257224 */ /* 0x000fce00078e0015 */
.L_x_103:
        /* <DEDUP_REMOVED lines=58> */
.L_x_108:
[----:B------:R-:W-:Y:S05]  /*6ae0*/  BSYNC.RECONVERGENT B5 ;  /* 0x0000000000057941 */ /* 0x000fea0003800200 */
.L_x_107:
[----:B------:R-:W-:-:S07]  /*6af0*/  VIADD R42, R16, 0x1 ;  /* 0x00000001102a7836 */ /* 0x000fce0000000000 */
.L_x_106:
[----:B------:R-:W-:Y:S05]  /*6b00*/  BSYNC.RECONVERGENT B4 ;  /* 0x0000000000047941 */ /* 0x000fea0003800200 */
.L_x_105:
        /* <DEDUP_REMOVED lines=57> */
.L_x_110:
[----:B------:R-:W-:Y:S05]  /*6ea0*/  BSYNC.RECONVERGENT B4 ;  /* 0x0000000000047941 */ /* 0x000fea0003800200 */
.L_x_109:
        /* <DEDUP_REMOVED lines=87> */
.L_x_112:
[----:B------:R-:W-:Y:S05]  /*7420*/  BSYNC.RECONVERGENT B0 ;  /* 0x0000000000007941 */ /* 0x000fea0003800200 */
.L_x_111:
[----:B------:R-:W0:Y:S01]  /*7430*/  LDCU.64 UR4, c[0x0][0x3f8] ;  /* 0x00007f00ff0477ac */ /* 0x000e220008000a00 */
[----:B------:R-:W-:Y:S02]  /*7440*/  FSEL R16, R16, R18, !P0 ;  /* 0x0000001210107208 */ /* 0x000fe40004000000 */
[----:B------:R-:W-:-:S06]  /*7450*/  FSEL R17, R17, R19, !P0 ;  /* 0x0000001311117208 */ /* 0x000fcc0004000000 */
[----:B------:R-:W-:-:S08]  /*7460*/  DFMA R16, R32, R16, R36 ;  /* 0x000000102010722b */ /* 0x000fd00000000024 */
[----:B0-----:R-:W-:-:S11]  /*7470*/  DFMA R16, R20, UR4, R16 ;  /* 0x0000000414107c2b */ /* 0x001fd60008000010 */
.L_x_102:
[----:B------:R-:W2:Y:S01]  /*7480*/  LDG.E.64 R18, desc[UR6][R12.64+-0x8] ;  /* 0xfffff8060c127981 */ /* 0x000ea2000c1e1b00 */
[----:B------:R-:W0:Y:S01]  /*7490*/  LDC.64 R20, c[0x0][0x3f0] ;  /* 0x0000fc00ff147b82 */ /* 0x000e220000000a00 */
[----:B-----5:R-:W-:Y:S02]  /*74a0*/  DADD R16, -R34, R16 ;  /* 0x0000000022107229 */ /* 0x020fe40000000110 */
[----:B0-----:R-:W-:Y:S02]  /*74b0*/  DADD R22, -R20, 1 ;  /* 0x3ff0000014167429 */ /* 0x001fe40000000100 */
[----:B--2---:R-:W-:-:S08]  /*74c0*/  DADD R18, R34, -R18 ;  /* 0x0000000022127229 */ /* 0x004fd00000000812 */
[----:B------:R-:W-:-:S08]  /*74d0*/  DMUL R18, R22, R18 ;  /* 0x0000001216127228 */ /* 0x000fd00000000000 */
[----:B------:R-:W-:-:S08]  /*74e0*/  DFMA R16, R16, R20, R18 ;  /* 0x000000141010722b */ /* 0x000fd00000000012 */
[----:B------:R-:W-:-:S11]  /*74f0*/  DFMA R34, R16, -0.5, R34 ;  /* 0xbfe000001022782b */ /* 0x000fd60000000022 */
.L_x_101:
[----:B------:R-:W-:-:S08]  /*7500*/  DMUL R30, R30, R2 ;  /* 0x000000021e1e7228 */ /* 0x000fd00000000000 */
[----:B-----5:R-:W-:Y:S01]  /*7510*/  DMUL R34, R30, R34 ;  /* 0x000000221e227228 */ /* 0x020fe20000000000 */
[----:B------:R-:W-:Y:S10]  /*7520*/  BRA `(.L_x_82) ;  /* 0x0000000c00507947 */ /* 0x000ff40003800000 */
.L_x_91:
        /* <DEDUP_REMOVED lines=40> */
.L_x_117:
[----:B------:R-:W-:Y:S05]  /*77b0*/  BSYNC.RECONVERGENT B4 ;  /* 0x0000000000047941 */ /* 0x000fea0003800200 */
.L_x_116:
        /* <DEDUP_REMOVED lines=15> */
.L_x_115:
[----:B------:R-:W-:Y:S05]  /*78b0*/  BSYNC.RECONVERGENT B1 ;  /* 0x0000000000017941 */ /* 0x000fea0003800200 */
.L_x_114:
        /* <DEDUP_REMOVED lines=26> */
.L_x_121:
[----:B------:R-:W-:Y:S05]  /*7a60*/  BSYNC.RECONVERGENT B4 ;  /* 0x0000000000047941 */ /* 0x000fea0003800200 */
.L_x_120:
        /* <DEDUP_REMOVED lines=16> */
.L_x_119:
[----:B------:R-:W-:Y:S05]  /*7b70*/  BSYNC.RECONVERGENT B1 ;  /* 0x0000000000017941 */ /* 0x000fea0003800200 */
.L_x_118:
        /* <DEDUP_REMOVED lines=10> */
.L_x_113:
        /* <DEDUP_REMOVED lines=31> */
.L_x_125:
[----:B------:R-:W-:Y:S05]  /*7e10*/  BSYNC.RECONVERGENT B4 ;  /* 0x0000000000047941 */ /* 0x000fea0003800200 */
.L_x_124:
        /* <DEDUP_REMOVED lines=15> */
.L_x_123:
[----:B------:R-:W-:Y:S05]  /*7f10*/  BSYNC.RECONVERGENT B1 ;  /* 0x0000000000017941 */ /* 0x000fea0003800200 */
.L_x_122:
        /* <DEDUP_REMOVED lines=26> */
.L_x_129:
[----:B------:R-:W-:Y:S05]  /*80c0*/  BSYNC.RECONVERGENT B4 ;  /* 0x0000000000047941 */ /* 0x000fea0003800200 */
.L_x_128:
        /* <DEDUP_REMOVED lines=16> */
.L_x_127:
[----:B------:R-:W-:Y:S05]  /*81d0*/  BSYNC.RECONVERGENT B1 ;  /* 0x0000000000017941 */ /* 0x000fea0003800200 */
.L_x_126:
        /* <DEDUP_REMOVED lines=8> */
[----:B------:R-:W-:-:S11]  /*8260*/  DMUL R34, R28, R16 ;  /* 0x000000101c227228 */ /* 0x000fd60000000000 */
.L_x_82:
[----:B------:R-:W-:Y:S05]  /*8270*/  BSYNC.RECONVERGENT B3 ;  /* 0x0000000000037941 */ /* 0x000fea0003800200 */
.L_x_67:
[----:B------:R-:W0:Y:S01]  /*8280*/  LDCU UR4, c[0x0][0x3c0] ;  /* 0x00007800ff0477ac */ /* 0x000e220008000800 */
[----:B------:R-:W-:Y:S01]  /*8290*/  DADD R16, R34, R34 ;  /* 0x0000000022107229 */ /* 0x000fe20000000022 */
[----:B0-----:R-:W-:-:S09]  /*82a0*/  ISETP.NE.AND P0, PT, R5, UR4, PT ;  /* 0x0000000405007c0c */ /* 0x001fd2000bf05270 */
[----:B------:R-:W-:Y:S02]  /*82b0*/  FSEL R28, R16, R34, !P0 ;  /* 0x00000022101c7208 */ /* 0x000fe40004000000 */
[----:B------:R-:W-:-:S06]  /*82c0*/  FSEL R29, R17, R35, !P0 ;  /* 0x00000023111d7208 */ /* 0x000fcc0004000000 */
[----:B------:R-:W-:-:S11]  /*82d0*/  DADD R28, RZ, -R28 ;  /* 0x00000000ff1c7229 */ /* 0x000fd6000000081c */
.L_x_6:
[----:B------:R-:W-:Y:S05]  /*82e0*/  BSYNC.RECONVERGENT B2 ;  /* 0x0000000000027941 */ /* 0x000fea0003800200 */
.L_x_4:
[-C--:B------:R-:W-:Y:S01]  /*82f0*/  IABS R19, R4.reuse ;  /* 0x0000000400137213 */ /* 0x080fe20000000000 */
[----:B------:R-:W-:Y:S01]  /*8300*/  BSSY.RECONVERGENT B2, `(.L_x_130) ;  /* 0x00007d2000027945 */ /* 0x000fe20003800200 */
[----:B------:R-:W-:Y:S02]  /*8310*/  IABS R22, R7 ;  /* 0x0000000700167213 */ /* 0x000fe40000000000 */
[----:B------:R-:W1:Y:S01]  /*8320*/  I2F.RP R18, R19 ;  /* 0x0000001300127306 */ /* 0x000e620000209400 */
[----:B------:R-:W-:Y:S02]  /*8330*/  IABS R23, R4 ;  /* 0x0000000400177213 */ /* 0x000fe40000000000 */
[----:B------:R-:W-:Y:S02]  /*8340*/  ISETP.GE.AND P1, PT, R7, RZ, PT ;  /* 0x000000ff0700720c */ /* 0x000fe40003f26270 */
[----:B------:R-:W-:-:S03]  /*8350*/  ISETP.NE.AND P2, PT, R4, RZ, PT ;  /* 0x000000ff0400720c */ /* 0x000fc60003f45270 */
[----:B-1----:R-:W1:Y:S02]  /*8360*/  MUFU.RCP R18, R18 ;  /* 0x0000001200127308 */ /* 0x002e640000001000 */
[----:B-1----:R-:W-:Y:S02]  /*8370*/  VIADD R16, R18, 0xffffffe ;  /* 0x0ffffffe12107836 */ /* 0x002fe40000000000 */
[----:B------:R-:W-:-:S04]  /*8380*/  IMAD.MOV R18, RZ, RZ, -R23 ;  /* 0x000000ffff127224 */ /* 0x000fc800078e0a17 */
[----:B------:R1:W2:Y:S02]  /*8390*/  F2I.FTZ.U32.TRUNC.NTZ R17, R16 ;  /* 0x0000001000117305 */ /* 0x0002a4000021f000 */
[----:B-1----:R-:W-:Y:S02]  /*83a0*/  IMAD.MOV.U32 R16, RZ, RZ, RZ ;  /* 0x000000ffff107224 */ /* 0x002fe400078e00ff */
[----:B--2---:R-:W-:-:S04]  /*83b0*/  IMAD.MOV R20, RZ, RZ, -R17 ;  /* 0x000000ffff147224 */ /* 0x004fc800078e0a11 */
[----:B------:R-:W-:-:S04]  /*83c0*/  IMAD R21, R20, R19, RZ ;  /* 0x0000001314157224 */ /* 0x000fc800078e02ff */
[----:B------:R-:W-:-:S04]  /*83d0*/  IMAD.HI.U32 R20, R17, R21, R16 ;  /* 0x0000001511147227 */ /* 0x000fc800078e0010 */
[----:B------:R-:W-:-:S04]  /*83e0*/  IMAD.MOV.U32 R17, RZ, RZ, R22 ;  /* 0x000000ffff117224 */ /* 0x000fc800078e0016 */
[----:B------:R-:W-:-:S04]  /*83f0*/  IMAD.HI.U32 R16, R20, R17, RZ ;  /* 0x0000001114107227 */ /* 0x000fc800078e00ff */
[----:B------:R-:W-:-:S05]  /*8400*/  IMAD R16, R16, R18, R17 ;  /* 0x0000001210107224 */ /* 0x000fca00078e0211 */
[----:B------:R-:W-:-:S13]  /*8410*/  ISETP.GT.U32.AND P0, PT, R19, R16, PT ;  /* 0x000000101300720c */ /* 0x000fda0003f04070 */
[----:B------:R-:W-:-:S05]  /*8420*/  @!P0 IMAD.IADD R16, R16, 0x1, -R19 ;  /* 0x0000000110108824 */ /* 0x000fca00078e0a13 */
[----:B------:R-:W-:-:S13]  /*8430*/  ISETP.GT.U32.AND P0, PT, R19, R16, PT ;  /* 0x000000101300720c */ /* 0x000fda0003f04070 */
[----:B------:R-:W-:-:S04]  /*8440*/  @!P0 IMAD.IADD R16, R16, 0x1, -R19 ;  /* 0x0000000110108824 */ /* 0x000fc800078e0a13 */
[----:B------:R-:W-:-:S04]  /*8450*/  IMAD.MOV.U32 R7, RZ, RZ, R16 ;  /* 0x000000ffff077224 */ /* 0x000fc800078e0010 */
[----:B------:R-:W-:Y:S01]  /*8460*/  @!P1 IMAD.MOV R7, RZ, RZ, -R7 ;  /* 0x000000ffff079224 */ /* 0x000fe200078e0a07 */
[----:B------:R-:W-:-:S04]  /*8470*/  @!P2 LOP3.LUT R7, RZ, R4, RZ, 0x33, !PT ;  /* 0x00000004ff07a212 */ /* 0x000fc800078e33ff */
[----:B------:R-:W-:-:S13]  /*8480*/  ISETP.NE.AND P0, PT, R7, RZ, PT ;  /* 0x000000ff0700720c */ /* 0x000fda0003f05270 */
[----:B------:R-:W-:Y:S05]  /*8490*/  @P0 BRA `(.L_x_131) ;  /* 0x0000003c00980947 */ /* 0x000fea0003800000 */
[----:B------:R-:W1:Y:S02]  /*84a0*/  LDC R7, c[0x0][0x380] ;  /* 0x0000e000ff077b82 */ /* 0x000e640000000800 */
[----:B-1----:R-:W-:-:S05]  /*84b0*/  VIADD R16, R7, 0xffffffff ;  /* 0xffffffff07107836 */ /* 0x002fca0000000000 */
[----:B------:R-:W-:-:S13]  /*84c0*/  ISETP.GT.U32.AND P0, PT, R16, 0x2, PT ;  /* 0x000000021000780c */ /* 0x000fda0003f04070 */
[----:B------:R-:W-:Y:S05]  /*84d0*/  @P0 BRA `(.L_x_132) ;  /* 0x0000007800d00947 */ /* 0x000fea0003800000 */
[----:B------:R-:W1:Y:S02]  /*84e0*/  LDCU UR4, c[0x0][0x3c4] ;  /* 0x00007880ff0477ac */ /* 0x000e640008000800 */
[----:B-1----:R-:W-:-:S04]  /*84f0*/  ISETP.GT.AND P0, PT, R6, UR4, PT ;  /* 0x0000000406007c0c */ /* 0x002fc8000bf04270 */
[----:B------:R-:W-:-:S13]  /*8500*/  ISETP.LT.OR P0, PT, R6, 0x2, P0 ;  /* 0x000000020600780c */ /* 0x000fda0000701670 */
[----:B------:R-:W-:Y:S05]  /*8510*/  @P0 BRA `(.L_x_133) ;  /* 0x0000001c00640947 */ /* 0x000fea0003800000 */
[----:B------:R1:W5:Y:S01]  /*8520*/  LDG.E.64 R30, desc[UR6][R10.64] ;  /* 0x000000060a1e7981 */ /* 0x000362000c1e1b00 */
[----:B------:R-:W-:Y:S02]  /*8530*/  ISETP.NE.AND P5, PT, R7, 0x1, PT ;  /* 0x000000010700780c */ /* 0x000fe40003fa5270 */
[----:B------:R-:W-:-:S11]  /*8540*/  CS2R R32, SRZ ;  /* 0x0000000000207805 */ /* 0x000fd6000001ff00 */
[----:B-1----:R-:W-:Y:S05]  /*8550*/  @P5 BRA `(.L_x_134) ;  /* 0x0000000c00d05947 */ /* 0x002fea0003800000 */
[----:B------:R1:W5:Y:S01]  /*8560*/  LDG.E.64 R32, desc[UR6][R8.64] ;  /* 0x0000000608207981 */ /* 0x000362000c1e1b00 */
[----:B------:R-:W2:Y:S02]  /*8570*/  LDC.64 R16, c[0x0][0x3d8] ;  /* 0x0000f600ff107b82 */ /* 0x000ea40000000a00 */
[----:B--2---:R-:W-:-:S14]  /*8580*/  DSETP.NEU.AND P0, PT, |R16|, +INF , PT ;  /* 0x7ff000001000742a */ /* 0x004fdc0003f0d200 */
[----:B------:R-:W-:Y:S01]  /*8590*/  @!P0 DMUL R34, RZ, R16 ;  /* 0x00000010ff228228 */ /* 0x000fe20000000000 */
[----:B------:R-:W-:Y:S01]  /*85a0*/  @!P0 IMAD.MOV.U32 R7, RZ, RZ, RZ ;  /* 0x000000ffff078224 */ /* 0x000fe200078e00ff */
[----:B-1----:R-:W-:Y:S09]  /*85b0*/  @!P0 BRA `(.L_x_135) ;  /* 0x0000000000688947 */ /* 0x002ff20003800000 */
[----:B------:R-:W-:Y:S01]  /*85c0*/  UMOV UR4, 0x6dc9c883 ;  /* 0x6dc9c88300047882 */ /* 0x000fe20000000000 */
[----:B------:R-:W-:Y:S01]  /*85d0*/  UMOV UR5, 0x3fe45f30 ;  /* 0x3fe45f3000057882 */ /* 0x000fe20000000000 */
[C---:B------:R-:W-:Y:S02]  /*85e0*/  DSETP.GE.AND P0, PT, |R16|.reuse, 2.14748364800000000000e+09, PT ;  /* 0x41e000001000742a */ /* 0x040fe40003f06200 */
[----:B------:R-:W-:Y:S01]  /*85f0*/  DMUL R18, R16, UR4 ;  /* 0x0000000410127c28 */ /* 0x000fe20008000000 */
[----:B------:R-:W-:Y:S01]  /*8600*/  UMOV UR4, 0x54442d18 ;  /* 0x54442d1800047882 */ /* 0x000fe20000000000 */
[----:B------:R-:W-:-:S04]  /*8610*/  UMOV UR5, 0x3ff921fb ;  /* 0x3ff921fb00057882 */ /* 0x000fc80000000000 */
[----:B------:R-:W1:Y:S08]  /*8620*/  F2I.F64 R7, R18 ;  /* 0x0000001200077311 */ /* 0x000e700000301100 */
[----:B-1----:R-:W1:Y:S02]  /*8630*/  I2F.F64 R34, R7 ;  /* 0x0000000700227312 */ /* 0x002e640000201c00 */
[----:B-1----:R-:W-:Y:S01]  /*8640*/  DFMA R20, R34, -UR4, R16 ;  /* 0x8000000422147c2b */ /* 0x002fe20008000010 */
[----:B------:R-:W-:Y:S01]  /*8650*/  UMOV UR4, 0x33145c00 ;  /* 0x33145c0000047882 */ /* 0x000fe20000000000 */
[----:B------:R-:W-:-:S06]  /*8660*/  UMOV UR5, 0x3c91a626 ;  /* 0x3c91a62600057882 */ /* 0x000fcc0000000000 */
[----:B------:R-:W-:Y:S01]  /*8670*/  DFMA R20, R34, -UR4, R20 ;  /* 0x8000000422147c2b */ /* 0x000fe20008000014 */
[----:B------:R-:W-:Y:S01]  /*8680*/  UMOV UR4, 0x252049c0 ;  /* 0x252049c000047882 */ /* 0x000fe20000000000 */
[----:B------:R-:W-:-:S06]  /*8690*/  UMOV UR5, 0x397b839a ;  /* 0x397b839a00057882 */ /* 0x000fcc0000000000 */
[----:B------:R-:W-:Y:S01]  /*86a0*/  DFMA R34, R34, -UR4, R20 ;  /* 0x8000000422227c2b */ /* 0x000fe20008000014 */
[----:B------:R-:W-:Y:S10]  /*86b0*/  @!P0 BRA `(.L_x_135) ;  /* 0x0000000000288947 */ /* 0x000ff40003800000 */
[----:B------:R-:W1:Y:S01]  /*86c0*/  LDCU.64 UR4, c[0x0][0x3d8] ;  /* 0x00007b00ff0477ac */ /* 0x000e620008000a00 */
[----:B------:R-:W-:Y:S01]  /*86d0*/  BSSY.RECONVERGENT B3, `(.L_x_136) ;  /* 0x0000005000037945 */ /* 0x000fe20003800200 */
[----:B------:R-:W-:Y:S01]  /*86e0*/  MOV R42, 0x8720 ;  /* 0x00008720002a7802 */ /* 0x000fe20000000f00 */
[----:B-1----:R-:W-:Y:S02]  /*86f0*/  IMAD.U32 R17, RZ, RZ, UR4 ;  /* 0x00000004ff117e24 */ /* 0x002fe4000f8e00ff */
[----:B------:R-:W-:-:S07]  /*8700*/  IMAD.U32 R43, RZ, RZ, UR5 ;  /* 0x00000005ff2b7e24 */ /* 0x000fce000f8e00ff */
[----:B0----5:R-:W-:Y:S05]  /*8710*/  CALL.REL.NOINC `($_Z23update_muscl_fv_squaresiPdS_S_S_S_S_S_iiiddddddS_$__internal_trig_reduction_slowpathd) ;  /* 0x0000017c00987944 */ /* 0x021fea0003c00000 */
[----:B------:R-:W-:Y:S05]  /*8720*/  BSYNC.RECONVERGENT B3 ;  /* 0x0000000000037941 */ /* 0x000fea0003800200 */
.L_x_136:
[----:B------:R-:W-:Y:S02]  /*8730*/  IMAD.MOV.U32 R7, RZ, RZ, R19 ;  /* 0x000000ffff077224 */ /* 0x000fe400078e0013 */
[----:B------:R-:W-:Y:S02]  /*8740*/  IMAD.MOV.U32 R34, RZ, RZ, R20 ;  /* 0x000000ffff227224 */ /* 0x000fe400078e0014 */
[----:B------:R-:W-:-:S07]  /*8750*/  IMAD.MOV.U32 R35, RZ, RZ, R21 ;  /* 0x000000ffff237224 */ /* 0x000fce00078e0015 */
.L_x_135:
[----:B------:R-:W1:Y:S01]  /*8760*/  LDCU.64 UR4, c[0x4][0x8] ;  /* 0x01000100ff0477ac */ /* 0x000e620008000a00 */
[----:B------:R-:W-:-:S05]  /*8770*/  IMAD.SHL.U32 R16, R7, 0x40, RZ ;  /* 0x0000004007107824 */ /* 0x000fca00078e00ff */
[----:B------:R-:W-:-:S04]  /*8780*/  LOP3.LUT R16, R16, 0x40, RZ, 0xc0, !PT ;  /* 0x0000004010107812 */ /* 0x000fc800078ec0ff */
[----:B-1----:R-:W-:-:S05]  /*8790*/  IADD3 R38, P0, PT, R16, UR4, RZ ;  /* 0x0000000410267c10 */ /* 0x002fca000ff1e0ff */
        /* <DEDUP_REMOVED lines=50> */
[----:B0----5:R-:W-:Y:S05]  /*8ac0*/  CALL.REL.NOINC `($_Z23update_muscl_fv_squaresiPdS_S_S_S_S_S_iiiddddddS_$__internal_trig_reduction_slowpathd) ;  /* 0x0000017800ac7944 */ /* 0x021fea0003c00000 */
[----:B------:R-:W-:Y:S02]  /*8ad0*/  IMAD.MOV.U32 R7, RZ, RZ, R19 ;  /* 0x000000ffff077224 */ /* 0x000fe400078e0013 */
[----:B------:R-:W-:Y:S02]  /*8ae0*/  IMAD.MOV.U32 R34, RZ, RZ, R20 ;  /* 0x000000ffff227224 */ /* 0x000fe400078e0014 */
[----:B------:R-:W-:-:S07]  /*8af0*/  IMAD.MOV.U32 R35, RZ, RZ, R21 ;  /* 0x000000ffff237224 */ /* 0x000fce00078e0015 */
.L_x_140:
[----:B------:R-:W-:Y:S05]  /*8b00*/  BSYNC.RECONVERGENT B4 ;  /* 0x0000000000047941 */ /* 0x000fea0003800200 */
.L_x_139:
[----:B------:R-:W-:-:S07]  /*8b10*/  VIADD R7, R7, 0x1 ;  /* 0x0000000107077836 */ /* 0x000fce0000000000 */
.L_x_138:
[----:B------:R-:W-:Y:S05]  /*8b20*/  BSYNC.RECONVERGENT B3 ;  /* 0x0000000000037941 */ /* 0x000fea0003800200 */
.L_x_137:
        /* <DEDUP_REMOVED lines=53> */
[----:B0-----:R-:W-:Y:S05]  /*8e80*/  CALL.REL.NOINC `($_Z23update_muscl_fv_squaresiPdS_S_S_S_S_S_iiiddddddS_$__internal_trig_reduction_slowpathd) ;  /* 0x0000017400bc7944 */ /* 0x001fea0003c00000 */
[----:B------:R-:W-:Y:S02]  /*8e90*/  IMAD.MOV.U32 R7, RZ, RZ, R19 ;  /* 0x000000ffff077224 */ /* 0x000fe400078e0013 */
[----:B------:R-:W-:Y:S02]  /*8ea0*/  IMAD.MOV.U32 R38, RZ, RZ, R20 ;  /* 0x000000ffff267224 */ /* 0x000fe400078e0014 */
[----:B------:R-:W-:-:S07]  /*8eb0*/  IMAD.MOV.U32 R39, RZ, RZ, R21 ;  /* 0x000000ffff277224 */ /* 0x000fce00078e0015 */
.L_x_142:
[----:B------:R-:W-:Y:S05]  /*8ec0*/  BSYNC.RECONVERGENT B3 ;  /* 0x0000000000037941 */ /* 0x000fea0003800200 */
.L_x_141:
[----:B------:R-:W1:Y:S01]  /*8ed0*/  LDCU.64 UR4, c[0x4][0x8] ;  /* 0x01000100ff0477ac */ /* 0x000e620008000a00 */
[----:B------:R-:W-:-:S05]  /*8ee0*/  IMAD.SHL.U32 R16, R7, 0x40, RZ ;  /* 0x0000004007107824 */ /* 0x000fca00078e00ff */
[----:B------:R-:W-:-:S04]  /*8ef0*/  LOP3.LUT R16, R16, 0x40, RZ, 0xc0, !PT ;  /* 0x0000004010107812 */ /* 0x000fc800078ec0ff */
[----:B-1----:R-:W-:-:S05]  /*8f00*/  IADD3 R42, P0, PT, R16, UR4, RZ ;  /* 0x00000004102a7c10 */ /* 0x002fca000ff1e0ff */
        /* <DEDUP_REMOVED lines=8> */
[----:B------:R-:W-:Y:S01]  /*8f90*/  BSSY.RECONVERGENT B0, `(.L_x_143) ;  /* 0x000004b000007945 */ /* 0x000fe20003800200 */
[----:B------:R-:W-:-:S03]  /*8fa0*/  IMAD.MOV.U32 R47, RZ, RZ, 0x3e928af3 ;  /* 0x3e928af3ff2f7424 */ /* 0x000fc600078e00ff */
[----:B------:R-:W-:Y:S01]  /*8fb0*/  DFMA R32, R32, -R32, -R36 ;  /* 0x800000202020722b */ /* 0x000fe20000000824 */
[----:B-1----:R-:W-:Y:S01]  /*8fc0*/  LOP3.LUT R42, R7, 0x1, RZ, 0xc0, !PT ;  /* 0x00000001072a7812 */ /* 0x002fe200078ec0ff */
[----:B------:R-:W-:Y:S02]  /*8fd0*/  IMAD.MOV.U32 R36, RZ, RZ, 0x652b82fe ;  /* 0x652b82feff247424 */ /* 0x000fe400078e00ff */
[----:B------:R-:W-:Y:S01]  /*8fe0*/  IMAD.MOV.U32 R37, RZ, RZ, 0x3ff71547 ;  /* 0x3ff71547ff257424 */ /* 0x000fe200078e00ff */
[----:B------:R-:W-:Y:S01]  /*8ff0*/  ISETP.NE.U32.AND P0, PT, R42, 0x1, PT ;  /* 0x000000012a00780c */ /* 0x000fe20003f05070 */
[----:B------:R-:W-:-:S04]  /*9000*/  DMUL R42, R38, R38 ;  /* 0x00000026262a7228 */ /* 0x000fc80000000000 */
        /* <DEDUP_REMOVED lines=9> */
[----:B------:R-:W-:Y:S02]  /*90a0*/  IMAD.MOV.U32 R44, RZ, RZ, 0x20fd8164 ;  /* 0x20fd8164ff2c7424 */ /* 0x000fe400078e00ff */
[----:B------:R-:W-:-:S03]  /*90b0*/  IMAD.MOV.U32 R45, RZ, RZ, 0x3da8ff83 ;  /* 0x3da8ff83ff2d7424 */ /* 0x000fc600078e00ff */
[----:B------:R-:W-:Y:S01]  /*90c0*/  DFMA R46, R40, UR4, R46 ;  /* 0x00000004282e7c2b */ /* 0x000fe2000800002e */
[----:B------:R-:W-:Y:S01]  /*90d0*/  UMOV UR4, 0x62401315 ;  /* 0x6240131500047882 */ /* 0x000fe20000000000 */
[----:B------:R-:W-:Y:S01]  /*90e0*/  UMOV UR5, 0x3ec71dee ;  /* 0x3ec71dee00057882 */ /* 0x000fe20000000000 */
[----:B------:R-:W-:Y:S02]  /*90f0*/  FSEL R44, R44, -8.06006814911005101289e+34, !P0 ;  /* 0xf9785eba2c2c7808 */ /* 0x000fe40004000000 */
[----:B------:R-:W-:-:S03]  /*9100*/  FSEL R45, -R45, 0.11223486810922622681, !P0 ;  /* 0x3de5db652d2d7808 */ /* 0x000fc60004000100 */
        /* <DEDUP_REMOVED lines=43> */
[----:B------:R-:W-:Y:S02]  /*93c0*/  @!P2 LEA.HI R7, R36, R36, RZ, 0x1 ;  /* 0x000000242407a211 */ /* 0x000fe400078f08ff */
[----:B------:R-:W-:Y:S02]  /*93d0*/  FSEL R19, R19, RZ, P1 ;  /* 0x000000ff13137208 */ /* 0x000fe40000800000 */
[----:B------:R-:W-:-:S05]  /*93e0*/  @!P2 SHF.R.S32.HI R7, RZ, 0x1, R7 ;  /* 0x00000001ff07a819 */ /* 0x000fca0000011407 */
[----:B------:R-:W-:Y:S02]  /*93f0*/  @!P2 IMAD.IADD R20, R36, 0x1, -R7 ;  /* 0x000000012414a824 */ /* 0x000fe400078e0a07 */
[----:B------:R-:W-:-:S03]  /*9400*/  @!P2 IMAD R47, R7, 0x100000, R47 ;  /* 0x00100000072fa824 */ /* 0x000fc600078e022f */
[----:B------:R-:W-:Y:S01]  /*9410*/  @!P2 LEA R21, R20, 0x3ff00000, 0x14 ;  /* 0x3ff000001415a811 */ /* 0x000fe200078ea0ff */
[----:B------:R-:W-:-:S06]  /*9420*/  @!P2 IMAD.MOV.U32 R20, RZ, RZ, RZ ;  /* 0x000000ffff14a224 */ /* 0x000fcc00078e00ff */
[----:B------:R-:W-:-:S11]  /*9430*/  @!P2 DMUL R18, R46, R20 ;  /* 0x000000142e12a228 */ /* 0x000fd60000000000 */
.L_x_144:
[----:B------:R-:W-:Y:S05]  /*9440*/  BSYNC.RECONVERGENT B0 ;  /* 0x0000000000007941 */ /* 0x000fea0003800200 */
.L_x_143:
[----:B------:R-:W1:Y:S01]  /*9450*/  LDCU.64 UR4, c[0x0][0x3f8] ;  /* 0x00007f00ff0477ac */ /* 0x000e620008000a00 */
[----:B------:R-:W-:Y:S02]  /*9460*/  FSEL R16, R22, R16, !P0 ;  /* 0x0000001016107208 */ /* 0x000fe40004000000 */
[----:B------:R-:W-:-:S06]  /*9470*/  FSEL R17, R23, R17, !P0 ;  /* 0x0000001117117208 */ /* 0x000fcc0004000000 */
[----:B------:R-:W-:-:S08]  /*9480*/  DFMA R16, R30, R16, R34 ;  /* 0x000000101e10722b */ /* 0x000fd00000000022 */
[----:B-1----:R-:W-:-:S11]  /*9490*/  DFMA R32, R18, UR4, R16 ;  /* 0x0000000412207c2b */ /* 0x002fd60008000010 */
.L_x_134:
[----:B------:R-:W-:Y:S01]  /*94a0*/  CS2R R34, SRZ ;  /* 0x0000000000227805 */ /* 0x000fe2000001ff00 */
[----:B------:R-:W-:Y:S06]  /*94b0*/  @P5 BRA `(.L_x_145) ;  /* 0x0000000000f85947 */ /* 0x000fec0003800000 */
[----:B------:R-:W1:Y:S02]  /*94c0*/  LDC.64 R16, c[0x0][0x3e0] ;  /* 0x0000f800ff107b82 */ /* 0x000e640000000a00 */
[----:B-1----:R-:W-:-:S14]  /*94d0*/  DSETP.NEU.AND P0, PT, |R16|, +INF , PT ;  /* 0x7ff000001000742a */ /* 0x002fdc0003f0d200 */
        /* <DEDUP_REMOVED lines=26> */
.L_x_148:
[----:B------:R-:W-:Y:S02]  /*9680*/  IMAD.MOV.U32 R34, RZ, RZ, R20 ;  /* 0x000000ffff227224 */ /* 0x000fe400078e0014 */
[----:B------:R-:W-:-:S07]  /*9690*/  IMAD.MOV.U32 R35, RZ, RZ, R21 ;  /* 0x000000ffff237224 */ /* 0x000fce00078e0015 */
.L_x_147:
[----:B------:R-:W-:-:S07]  /*96a0*/  VIADD R7, R19, 0x1 ;  /* 0x0000000113077836 */ /* 0x000fce0000000000 */
.L_x_146:
        /* <DEDUP_REMOVED lines=31> */
.L_x_145:
[----:B------:R-:W-:Y:S01]  /*98a0*/  CS2R R36, SRZ ;  /* 0x0000000000247805 */ /* 0x000fe2000001ff00 */
[----:B------:R-:W-:Y:S06]  /*98b0*/  @P5 BRA `(.L_x_149) ;  /* 0x0000000000f85947 */ /* 0x000fec0003800000 */
[----:B------:R-:W1:Y:S01]  /*98c0*/  LDC.64 R16, c[0x0][0x3e0] ;  /* 0x0000f800ff107b82 */ /* 0x000e620000000a00 */
[----:B-----5:R-:W-:Y:S02]  /*98d0*/  DFMA R36, R2, 0.5, R30 ;  /* 0x3fe000000224782b */ /* 0x020fe4000000001e */
        /* <DEDUP_REMOVED lines=25> */
[----:B0-----:R-:W-:Y:S05]  /*9a70*/  CALL.REL.NOINC `($_Z23update_muscl_fv_squaresiPdS_S_S_S_S_S_iiiddddddS_$__internal_trig_reduction_slowpathd) ;  /* 0x0000016800c07944 */ /* 0x001fea0003c00000 */
[----:B------:R-:W-:Y:S05]  /*9a80*/  BSYNC.RECONVERGENT B3 ;  /* 0x0000000000037941 */ /* 0x000fea0003800200 */
.L_x_152:
[----:B------:R-:W-:Y:S02]  /*9a90*/  IMAD.MOV.U32 R38, RZ, RZ, R20 ;  /* 0x000000ffff267224 */ /* 0x000fe400078e0014 */
[----:B------:R-:W-:-:S07]  /*9aa0*/  IMAD.MOV.U32 R39, RZ, RZ, R21 ;  /* 0x000000ffff277224 */ /* 0x000fce00078e0015 */
.L_x_151:
[----:B------:R-:W-:-:S07]  /*9ab0*/  VIADD R7, R19, 0x1 ;  /* 0x0000000113077836 */ /* 0x000fce0000000000 */
.L_x_150:
        /* <DEDUP_REMOVED lines=30> */
.L_x_149:
        /* <DEDUP_REMOVED lines=30> */
.L_x_156:
[----:B------:R-:W-:Y:S02]  /*9e80*/  IMAD.MOV.U32 R38, RZ, RZ, R20 ;  /* 0x000000ffff267224 */ /* 0x000fe400078e0014 */
[----:B------:R-:W-:-:S07]  /*9e90*/  IMAD.MOV.U32 R39, RZ, RZ, R21 ;  /* 0x000000ffff277224 */ /* 0x000fce00078e0015 */
.L_x_155:
[----:B------:R-:W-:-:S07]  /*9ea0*/  VIADD R7, R19, 0x1 ;  /* 0x0000000113077836 */ /* 0x000fce0000000000 */
.L_x_154:
        /* <DEDUP_REMOVED lines=30> */
.L_x_153:
[----:B------:R-:W1:Y:S01]  /*a090*/  MUFU.RCP64H R19, 3 ;  /* 0x4008000000137908 */ /* 0x000e620000001800 */
[----:B------:R-:W-:Y:S01]  /*a0a0*/  IMAD.MOV.U32 R20, RZ, RZ, 0x0 ;  /* 0x00000000ff147424 */ /* 0x000fe200078e00ff */
[----:B------:R-:W-:Y:S01]  /*a0b0*/  DADD R34, R36, R34 ;  /* 0x0000000024227229 */ /* 0x000fe20000000022 */
[----:B------:R-:W-:Y:S01]  /*a0c0*/  IMAD.MOV.U32 R21, RZ, RZ, 0x40080000 ;  /* 0x40080000ff157424 */ /* 0x000fe200078e00ff */
[----:B------:R-:W-:Y:S01]  /*a0d0*/  BSSY.RECONVERGENT B1, `(.L_x_157) ;  /* 0x0000014000017945 */ /* 0x000fe20003800200 */
[----:B------:R-:W-:-:S06]  /*a0e0*/  IMAD.MOV.U32 R18, RZ, RZ, 0x1 ;  /* 0x00000001ff127424 */ /* 0x000fcc00078e00ff */
[----:B-1----:R-:W-:-:S08]  /*a0f0*/  DFMA R22, R18, -R20, 1 ;  /* 0x3ff000001216742b */ /* 0x002fd00000000814 */
        /* <DEDUP_REMOVED lines=16> */
[----:B0----5:R-:W-:Y:S05]  /*a200*/  CALL.REL.NOINC `($__internal_0_$__cuda_sm20_div_rn_f64_full) ;  /* 0x0000015c00487944 */ /* 0x021fea0003c00000 */
.L_x_158:
[----:B------:R-:W-:Y:S05]  /*a210*/  BSYNC.RECONVERGENT B1 ;  /* 0x0000000000017941 */ /* 0x000fea0003800200 */
.L_x_157:
[C---:B------:R-:W-:Y:S01]  /*a220*/  DSETP.GT.AND P0, PT, R16.reuse, RZ, PT ;  /* 0x000000ff1000722a */ /* 0x040fe20003f04000 */
[----:B------:R-:W-:Y:S01]  /*a230*/  BSSY.RECONVERGENT B0, `(.L_x_159) ;  /* 0x0000004000007945 */ /* 0x000fe20003800200 */
[----:B------:R-:W-:-:S12]  /*a240*/  DMUL R16, R16, R2 ;  /* 0x0000000210107228 */ /* 0x000fd80000000000 */
[----:B------:R-:W-:Y:S05]  /*a250*/  @!P0 BRA `(.L_x_160) ;  /* 0x0000000000048947 */ /* 0x000fea0003800000 */
[----:B------:R1:W5:Y:S02]  /*a260*/  LDG.E.64 R32, desc[UR6][R12.64] ;  /* 0x000000060c207981 */ /* 0x000364000c1e1b00 */
.L_x_160:
[----:B------:R-:W-:Y:S05]  /*a270*/  BSYNC.RECONVERGENT B0 ;  /* 0x0000000000007941 */ /* 0x000fea0003800200 */
.L_x_159:
[----:B-----5:R-:W-:-:S08]  /*a280*/  DMUL R16, R16, R32 ;  /* 0x0000002010107228 */ /* 0x020fd00000000000 */
[----:B------:R-:W-:Y:S01]  /*a290*/  DFMA R28, R16, 2, R28 ;  /* 0x40000000101c782b */ /* 0x000fe2000000001c */
[----:B------:R-:W-:Y:S10]  /*a2a0*/  BRA `(.L_x_132) ;  /* 0x0000005c005c7947 */ /* 0x000ff40003800000 */
.L_x_133:
        /* <DEDUP_REMOVED lines=33> */
.L_x_163:
[----:B------:R-:W-:Y:S02]  /*a4c0*/  IMAD.MOV.U32 R7, RZ, RZ, R19 ;  /* 0x000000ffff077224 */ /* 0x000fe400078e0013 */
[----:B------:R-:W-:Y:S02]  /*a4d0*/  IMAD.MOV.U32 R34, RZ, RZ, R20 ;  /* 0x000000ffff227224 */ /* 0x000fe400078e0014 */
[----:B------:R-:W-:-:S07]  /*a4e0*/  IMAD.MOV.U32 R35, RZ, RZ, R21 ;  /* 0x000000ffff237224 */ /* 0x000fce00078e0015 */
.L_x_162:
        /* <DEDUP_REMOVED lines=58> */
.L_x_167:
[----:B------:R-:W-:Y:S05]  /*a890*/  BSYNC.RECONVERGENT B4 ;  /* 0x0000000000047941 */ /* 0x000fea0003800200 */
.L_x_166:
[----:B------:R-:W-:-:S07]  /*a8a0*/  VIADD R7, R7, 0x1 ;  /* 0x0000000107077836 */ /* 0x000fce0000000000 */
.L_x_165:
[----:B------:R-:W-:Y:S05]  /*a8b0*/  BSYNC.RECONVERGENT B3 ;  /* 0x0000000000037941 */ /* 0x000fea0003800200 */
.L_x_164:
        /* <DEDUP_REMOVED lines=57> */
.L_x_169:
[----:B------:R-:W-:Y:S05]  /*ac50*/  BSYNC.RECONVERGENT B3 ;  /* 0x0000000000037941 */ /* 0x000fea0003800200 */
.L_x_168:
        /* <DEDUP_REMOVED lines=87> */
.L_x_171:
[----:B------:R-:W-:Y:S05]  /*b1d0*/  BSYNC.RECONVERGENT B0 ;  /* 0x0000000000007941 */ /* 0x000fea0003800200 */
.L_x_170:
[----:B------:R-:W1:Y:S01]  /*b1e0*/  LDCU.64 UR4, c[0x0][0x3f8] ;  /* 0x00007f00ff0477ac */ /* 0x000e620008000a00 */
[----:B------:R-:W-:Y:S02]  /*b1f0*/  FSEL R16, R22, R16, !P0 ;  /* 0x0000001016107208 */ /* 0x000fe40004000000 */
[----:B------:R-:W-:-:S06]  /*b200*/  FSEL R17, R23, R17, !P0 ;  /* 0x0000001117117208 */ /* 0x000fcc0004000000 */
[----:B------:R-:W-:-:S08]  /*b210*/  DFMA R16, R30, R16, R34 ;  /* 0x000000101e10722b */ /* 0x000fd00000000022 */
[----:B-1----:R-:W-:-:S11]  /*b220*/  DFMA R32, R18, UR4, R16 ;  /* 0x0000000412207c2b */ /* 0x002fd60008000010 */
.L_x_161:
        /* <DEDUP_REMOVED lines=30> */
.L_x_175:
[----:B------:R-:W-:Y:S02]  /*b410*/  IMAD.MOV.U32 R34, RZ, RZ, R20 ;  /* 0x000000ffff227224 */ /* 0x000fe400078e0014 */
[----:B------:R-:W-:-:S07]  /*b420*/  IMAD.MOV.U32 R35, RZ, RZ, R21 ;  /* 0x000000ffff237224 */ /* 0x000fce00078e0015 */
.L_x_174:
[----:B------:R-:W-:-:S07]  /*b430*/  VIADD R7, R19, 0x1 ;  /* 0x0000000113077836 */ /* 0x000fce0000000000 */
.L_x_173:
        /* <DEDUP_REMOVED lines=30> */
.L_x_172:
[----:B------:R-:W1:Y:S02]  /*b620*/  LDCU UR4, c[0x0][0x3c0] ;  /* 0x00007800ff0477ac */ /* 0x000e640008000800 */
[----:B-1----:R-:W-:-:S13]  /*b630*/  ISETP.NE.AND P0, PT, R0, UR4, PT ;  /* 0x0000000400007c0c */ /* 0x002fda000bf05270 */
[----:B------:R-:W-:Y:S05]  /*b640*/  @P0 BRA `(.L_x_176) ;  /* 0x00000004009c0947 */ /* 0x000fea0003800000 */
        /* <DEDUP_REMOVED lines=31> */
.L_x_180:
[----:B------:R-:W-:Y:S02]  /*b840*/  IMAD.MOV.U32 R36, RZ, RZ, R20 ;  /* 0x000000ffff247224 */ /* 0x000fe400078e0014 */
[----:B------:R-:W-:-:S07]  /*b850*/  IMAD.MOV.U32 R37, RZ, RZ, R21 ;  /* 0x000000ffff257224 */ /* 0x000fce00078e0015 */
.L_x_179:
[----:B------:R-:W-:-:S07]  /*b860*/  VIADD R7, R19, 0x1 ;  /* 0x0000000113077836 */ /* 0x000fce0000000000 */
.L_x_178:
        /* <DEDUP_REMOVED lines=31> */
.L_x_177:
[----:B------:R-:W1:Y:S01]  /*ba60*/  MUFU.RCP64H R19, 3 ;  /* 0x4008000000137908 */ /* 0x000e620000001800 */
[----:B------:R-:W-:Y:S01]  /*ba70*/  IMAD.MOV.U32 R20, RZ, RZ, 0x0 ;  /* 0x00000000ff147424 */ /* 0x000fe200078e00ff */
[----:B------:R-:W-:Y:S01]  /*ba80*/  BSSY.RECONVERGENT B1, `(.L_x_181) ;  /* 0x0000015000017945 */ /* 0x000fe20003800200 */
[----:B------:R-:W-:Y:S02]  /*ba90*/  IMAD.MOV.U32 R21, RZ, RZ, 0x40080000 ;  /* 0x40080000ff157424 */ /* 0x000fe400078e00ff */
        /* <DEDUP_REMOVED lines=19> */
.L_x_182:
[----:B------:R-:W-:Y:S05]  /*bbd0*/  BSYNC.RECONVERGENT B1 ;  /* 0x0000000000017941 */ /* 0x000fea0003800200 */
.L_x_181:
[----:B------:R-:W-:-:S14]  /*bbe0*/  DSETP.GT.AND P0, PT, R16, RZ, PT ;  /* 0x000000ff1000722a */ /* 0x000fdc0003f04000 */
[----:B------:R-:W-:Y:S05]  /*bbf0*/  @!P0 BRA `(.L_x_183) ;  /* 0x0000000000208947 */ /* 0x000fea0003800000 */
[----:B------:R-:W1:Y:S08]  /*bc00*/  LDC R7, c[0x0][0x3c0] ;  /* 0x0000f000ff077b82 */ /* 0x000e700000000800 */
[----:B------:R-:W1:Y:S02]  /*bc10*/  LDC.64 R18, c[0x0][0x398] ;  /* 0x0000e600ff127b82 */ /* 0x000e640000000a00 */
[----:B-1----:R-:W-:-:S06]  /*bc20*/  IMAD.WIDE R18, R7, 0x8, R18 ;  /* 0x0000000807127825 */ /* 0x002fcc00078e0212 */
[----:B------:R-:W2:Y:S01]  /*bc30*/  LDG.E.64 R18, desc[UR6][R18.64] ;  /* 0x0000000612127981 */ /* 0x000ea2000c1e1b00 */
[----:B------:R-:W-:-:S08]  /*bc40*/  DMUL R16, R16, R2 ;  /* 0x0000000210107228 */ /* 0x000fd00000000000 */
[----:B--2---:R-:W-:-:S08]  /*bc50*/  DMUL R16, R18, R16 ;  /* 0x0000001012107228 */ /* 0x004fd00000000000 */
[----:B------:R-:W-:Y:S01]  /*bc60*/  DFMA R28, R16, 2, R28 ;  /* 0x40000000101c782b */ /* 0x000fe2000000001c */
[----:B------:R-:W-:Y:S10]  /*bc70*/  BRA `(.L_x_132) ;  /* 0x0000004000e87947 */ /* 0x000ff40003800000 */
.L_x_183:
[----:B------:R-:W-:-:S08]  /*bc80*/  DMUL R16, R16, R2 ;  /* 0x0000000210107228 */ /* 0x000fd00000000000 */
[----:B------:R-:W-:-:S08]  /*bc90*/  DMUL R32, R16, R32 ;  /* 0x0000002010207228 */ /* 0x000fd00000000000 */
[----:B------:R-:W-:Y:S01]  /*bca0*/  DFMA R28, R32, 2, R28 ;  /* 0x40000000201c782b */ /* 0x000fe2000000001c */
[----:B------:R-:W-:Y:S10]  /*bcb0*/  BRA `(.L_x_132) ;  /* 0x0000004000d87947 */ /* 0x000ff40003800000 */
.L_x_176:
[----:B------:R-:W-:Y:S01]  /*bcc0*/  CS2R R16, SRZ ;  /* 0x0000000000107805 */ /* 0x000fe2000001ff00 */
[----:B------:R-:W-:Y:S06]  /*bcd0*/  @P5 BRA `(.L_x_184) ;  /* 0x0000000000fc5947 */ /* 0x000fec0003800000 */
[----:B------:R-:W1:Y:S01]  /*bce0*/  LDC.64 R16, c[0x0][0x3e0] ;  /* 0x0000f800ff107b82 */ /* 0x000e620000000a00 */
[----:B-----5:R-:W-:Y:S02]  /*bcf0*/  DFMA R30, R2, -0.5, R30 ;  /* 0xbfe00000021e782b */ /* 0x020fe4000000001e */
        /* <DEDUP_REMOVED lines=27> */
.L_x_187:
[----:B------:R-:W-:Y:S02]  /*beb0*/  IMAD.MOV.U32 R36, RZ, RZ, R20 ;  /* 0x000000ffff247224 */ /* 0x000fe400078e0014 */
[----:B------:R-:W-:-:S07]  /*bec0*/  IMAD.MOV.U32 R37, RZ, RZ, R21 ;  /* 0x000000ffff257224 */ /* 0x000fce00078e0015 */
.L_x_186:
[----:B------:R-:W-:-:S07]  /*bed0*/  VIADD R7, R19, 0x1 ;  /* 0x0000000113077836 */ /* 0x000fce0000000000 */
.L_x_185:
        /* <DEDUP_REMOVED lines=31> */
.L_x_184:
        /* <DEDUP_REMOVED lines=23> */
.L_x_189:
[----:B------:R-:W-:Y:S05]  /*c240*/  BSYNC.RECONVERGENT B1 ;  /* 0x0000000000017941 */ /* 0x000fea0003800200 */
.L_x_188:
[----:B------:R-:W-:-:S14]  /*c250*/  DSETP.GT.AND P0, PT, R16, RZ, PT ;  /* 0x000000ff1000722a */ /* 0x000fdc0003f04000 */
[----:B------:R-:W-:Y:S05]  /*c260*/  @!P0 BRA `(.L_x_190) ;  /* 0x0000000000148947 */ /* 0x000fea0003800000 */
[----:B------:R-:W2:Y:S01]  /*c270*/  LDG.E.64 R18, desc[UR6][R12.64] ;  /* 0x000000060c127981 */ /* 0x000ea2000c1e1b00 */
[----:B------:R-:W-:-:S08]  /*c280*/  DMUL R16, R16, R2 ;  /* 0x0000000210107228 */ /* 0x000fd00000000000 */
[----:B--2---:R-:W-:-:S08]  /*c290*/  DMUL R16, R18, R16 ;  /* 0x0000001012107228 */ /* 0x004fd00000000000 */
[----:B------:R-:W-:Y:S01]  /*c2a0*/  DFMA R28, R16, 2, R28 ;  /* 0x40000000101c782b */ /* 0x000fe2000000001c */
[----:B------:R-:W-:Y:S10]  /*c2b0*/  BRA `(.L_x_132) ;  /* 0x0000003c00587947 */ /* 0x000ff40003800000 */
.L_x_190:
[----:B------:R-:W-:-:S08]  /*c2c0*/  DMUL R16, R16, R2 ;  /* 0x0000000210107228 */ /* 0x000fd00000000000 */
[----:B------:R-:W-:-:S08]  /*c2d0*/  DMUL R32, R16, R32 ;  /* 0x0000002010207228 */ /* 0x000fd00000000000 */
[----:B------:R-:W-:Y:S01]  /*c2e0*/  DFMA R28, R32, 2, R28 ;  /* 0x40000000201c782b */ /* 0x000fe2000000001c */
[----:B------:R-:W-:Y:S10]  /*c2f0*/  BRA `(.L_x_132) ;  /* 0x0000003c00487947 */ /* 0x000ff40003800000 */
.L_x_131:
[----:B------:R-:W1:Y:S01]  /*c300*/  LDCU UR4, c[0x0][0x3c4] ;  /* 0x00007880ff0477ac */ /* 0x000e620008000800 */
[C---:B------:R-:W-:Y:S01]  /*c310*/  ISETP.NE.AND P0, PT, R7.reuse, 0x1, PT ;  /* 0x000000010700780c */ /* 0x040fe20003f05270 */
[----:B------:R-:W-:Y:S01]  /*c320*/  VIADD R16, R7, 0xffffffff ;  /* 0xffffffff07107836 */ /* 0x000fe20000000000 */
[----:B------:R-:W-:Y:S03]  /*c330*/  BSSY.RECONVERGENT B3, `(.L_x_191) ;  /* 0x00003c9000037945 */ /* 0x000fe60003800200 */
[----:B-1----:R-:W-:-:S08]  /*c340*/  IMAD R19, R16, UR4, R16 ;  /* 0x0000000410137c24 */ /* 0x002fd0000f8e0210 */
[----:B------:R-:W-:Y:S05]  /*c350*/  @P0 BRA `(.L_x_192) ;  /* 0x0000001400dc0947 */ /* 0x000fea0003800000 */
[----:B------:R-:W1:Y:S01]  /*c360*/  LDCU.64 UR4, c[0x0][0x388] ;  /* 0x00007100ff0477ac */ /* 0x000e620008000a00 */
[----:B------:R-:W-:-:S04]  /*c370*/  IADD3 R16, P0, PT, R6, R19, RZ ;  /* 0x0000001306107210 */ /* 0x000fc80007f1e0ff */
[----:B------:R-:W-:Y:S02]  /*c380*/  LEA.HI.X.SX32 R17, R6, RZ, 0x1, P0 ;  /* 0x000000ff06117211 */ /* 0x000fe400000f0eff */
[----:B-1----:R-:W-:-:S04]  /*c390*/  LEA R32, P0, R16, UR4, 0x3 ;  /* 0x0000000410207c11 */ /* 0x002fc8000f8018ff */
[----:B------:R-:W-:-:S06]  /*c3a0*/  LEA.HI.X R33, R16, UR5, R17, 0x3, P0 ;  /* 0x0000000510217c11 */ /* 0x000fcc00080f1c11 */
[----:B------:R-:W2:Y:S02]  /*c3b0*/  LDG.E.64 R32, desc[UR6][R32.64+-0x8] ;  /* 0xfffff80620207981 */ /* 0x000ea4000c1e1b00 */
[----:B--2---:R-:W-:-:S14]  /*c3c0*/  DSETP.GT.AND P0, PT, R32, RZ, PT ;  /* 0x000000ff2000722a */ /* 0x004fdc0003f04000 */
[----:B------:R-:W-:Y:S05]  /*c3d0*/  @!P0 BRA `(.L_x_193) ;  /* 0x0000001000248947 */ /* 0x000fea0003800000 */
[----:B------:R1:W5:Y:S01]  /*c3e0*/  LDG.E.64 R36, desc[UR6][R12.64] ;  /* 0x000000060c247981 */ /* 0x000362000c1e1b00 */
[----:B------:R-:W2:Y:S02]  /*c3f0*/  LDCU UR4, c[0x0][0x380] ;  /* 0x00007000ff0477ac */ /* 0x000ea40008000800 */
[----:B--2---:R-:W-:-:S04]  /*c400*/  UIADD3 UR5, UPT, UPT, UR4, -0x1, URZ ;  /* 0xffffffff04057890 */ /* 0x004fc8000fffe0ff */
[----:B------:R-:W-:-:S09]  /*c410*/  UISETP.GT.U32.AND UP0, UPT, UR5, 0x2, UPT ;  /* 0x000000020500788c */ /* 0x000fd2000bf04070 */
[----:B-1----:R-:W-:Y:S05]  /*c420*/  BRA.U UP0, `(.L_x_194) ;  /* 0x0000001100047547 */ /* 0x002fea000b800000 */
[----:B------:R-:W-:Y:S01]  /*c430*/  UISETP.NE.AND UP0, UPT, UR4, 0x1, UPT ;  /* 0x000000010400788c */ /* 0x000fe2000bf05270 */
[----:B------:R-:W-:-:S08]  /*c440*/  CS2R R16, SRZ ;  /* 0x0000000000107805 */ /* 0x000fd0000001ff00 */
[----:B------:R-:W-:Y:S05]  /*c450*/  BRA.U UP0, `(.L_x_195) ;  /* 0x0000000d00d87547 */ /* 0x000fea000b800000 */
[----:B------:R-:W2:Y:S01]  /*c460*/  LDG.E.64 R30, desc[UR6][R8.64] ;  /* 0x00000006081e7981 */ /* 0x000ea2000c1e1b00 */
[----:B------:R-:W1:Y:S03]  /*c470*/  LDC.64 R16, c[0x0][0x3d8] ;  /* 0x0000f600ff107b82 */ /* 0x000e660000000a00 */
[----:B------:R3:W5:Y:S01]  /*c480*/  LDG.E.64 R34, desc[UR6][R10.64] ;  /* 0x000000060a227981 */ /* 0x000762000c1e1b00 */
[----:B-1----:R-:W-:-:S14]  /*c490*/  DSETP.NEU.AND P0, PT, |R16|, +INF , PT ;  /* 0x7ff000001000742a */ /* 0x002fdc0003f0d200 */
[----:B------:R-:W-:Y:S01]  /*c4a0*/  @!P0 DMUL R38, RZ, R16 ;  /* 0x00000010ff268228 */ /* 0x000fe20000000000 */
[----:B------:R-:W-:Y:S01]  /*c4b0*/  @!P0 IMAD.MOV.U32 R42, RZ, RZ, RZ ;  /* 0x000000ffff2a8224 */ /* 0x000fe200078e00ff */
[----:B--2---:R-:W-:Y:S01]  /*c4c0*/  DADD R30, R30, -R14 ;  /* 0x000000001e1e7229 */ /* 0x004fe2000000080e */
[----:B---3--:R-:W-:Y:S10]  /*c4d0*/  @!P0 BRA `(.L_x_196) ;  /* 0x0000000000688947 */ /* 0x008ff40003800000 */
        /* <DEDUP_REMOVED lines=23> */
.L_x_197:
[----:B------:R-:W-:Y:S02]  /*c650*/  IMAD.MOV.U32 R42, RZ, RZ, R19 ;  /* 0x000000ffff2a7224 */ /* 0x000fe400078e0013 */
[----:B------:R-:W-:Y:S02]  /*c660*/  IMAD.MOV.U32 R38, RZ, RZ, R20 ;  /* 0x000000ffff267224 */ /* 0x000fe400078e0014 */
[----:B------:R-:W-:-:S07]  /*c670*/  IMAD.MOV.U32 R39, RZ, RZ, R21 ;  /* 0x000000ffff277224 */ /* 0x000fce00078e0015 */
.L_x_196:
        /* <DEDUP_REMOVED lines=58> */
.L_x_201:
[----:B------:R-:W-:Y:S05]  /*ca20*/  BSYNC.RECONVERGENT B5 ;  /* 0x0000000000057941 */ /* 0x000fea0003800200 */
.L_x_200:
[----:B------:R-:W-:-:S07]  /*ca30*/  VIADD R44, R16, 0x1 ;  /* 0x00000001102c7836 */ /* 0x000fce0000000000 */
.L_x_199:
[----:B------:R-:W-:Y:S05]  /*ca40*/  BSYNC.RECONVERGENT B4 ;  /* 0x0000000000047941 */ /* 0x000fea0003800200 */
.L_x_198:
        /* <DEDUP_REMOVED lines=10> */
[----:B------:R-:W-:Y:S02]  /*caf0*/  BSSY.RECONVERGENT B4, `(.L_x_202) ;  /* 0x000002f000047945 */ /* 0x000fe40003800200 */
[----:B------:R-:W-:Y:S01]  /*cb00*/  ISETP.NE.U32.AND P0, PT, R42, 0x1, PT ;  /* 0x000000012a00780c */ /* 0x000fe20003f05070 */
[----:B------:R-:W-:-:S03]  /*cb10*/  IMAD.MOV.U32 R42, RZ, RZ, 0x3da8ff83 ;  /* 0x3da8ff83ff2a7424 */ /* 0x000fc600078e00ff */
[----:B------:R-:W-:Y:S02]  /*cb20*/  FSEL R46, R46, -8.06006814911005101289e+34, !P0 ;  /* 0xf9785eba2e2e7808 */ /* 0x000fe40004000000 */
[----:B------:R-:W-:Y:S01]  /*cb30*/  FSEL R47, -R42, 0.11223486810922622681, !P0 ;  /* 0x3de5db652a2f7808 */ /* 0x000fe20004000100 */
[----:B------:R-:W-:-:S08]  /*cb40*/  DMUL R42, R38, R38 ;  /* 0x00000026262a7228 */ /* 0x000fd00000000000 */
        /* <DEDUP_REMOVED lines=41> */
.L_x_203:
[----:B------:R-:W-:Y:S05]  /*cde0*/  BSYNC.RECONVERGENT B4 ;  /* 0x0000000000047941 */ /* 0x000fea0003800200 */
.L_x_202:
        /* <DEDUP_REMOVED lines=8> */
[----:B-----5:R-:W-:Y:S01]  /*ce70*/  DMUL R40, R34, R34 ;  /* 0x0000002222287228 */ /* 0x020fe20000000000 */
[----:B------:R-:W-:Y:S01]  /*ce80*/  LOP3.LUT R43, R42, 0x1, RZ, 0xc0, !PT ;  /* 0x000000012a2b7812 */ /* 0x000fe200078ec0ff */
[----:B------:R-:W-:Y:S01]  /*ce90*/  IMAD.MOV.U32 R50, RZ, RZ, 0x20fd8164 ;  /* 0x20fd8164ff327424 */ /* 0x000fe200078e00ff */
[----:B------:R-:W-:Y:S01]  /*cea0*/  UMOV UR4, 0xfefa39ef ;  /* 0xfefa39ef00047882 */ /* 0x000fe20000000000 */
[----:B------:R-:W-:Y:S01]  /*ceb0*/  UMOV UR5, 0x3fe62e42 ;  /* 0x3fe62e4200057882 */ /* 0x000fe20000000000 */
[----:B------:R-:W-:Y:S01]  /*cec0*/  ISETP.NE.U32.AND P0, PT, R43, 0x1, PT ;  /* 0x000000012b00780c */ /* 0x000fe20003f05070 */
[----:B------:R-:W-:Y:S01]  /*ced0*/  IMAD.MOV.U32 R43, RZ, RZ, 0x3da8ff83 ;  /* 0x3da8ff83ff2b7424 */ /* 0x000fe200078e00ff */
[----:B------:R-:W-:Y:S01]  /*cee0*/  BSSY.RECONVERGENT B0, `(.L_x_204) ;  /* 0x0000048000007945 */ /* 0x000fe20003800200 */
[----:B------:R-:W-:Y:S01]  /*cef0*/  DFMA R30, R30, -R30, -R40 ;  /* 0x8000001e1e1e722b */ /* 0x000fe20000000828 */
[----:B------:R-:W-:Y:S01]  /*cf00*/  FSEL R50, R50, -8.06006814911005101289e+34, !P0 ;  /* 0xf9785eba32327808 */ /* 0x000fe20004000000 */
[----:B------:R-:W-:Y:S01]  /*cf10*/  IMAD.MOV.U32 R40, RZ, RZ, 0x652b82fe ;  /* 0x652b82feff287424 */ /* 0x000fe200078e00ff */
[----:B-1----:R-:W-:Y:S01]  /*cf20*/  DMUL R46, R44, R44 ;  /* 0x0000002c2c2e7228 */ /* 0x002fe20000000000 */
[----:B------:R-:W-:Y:S01]  /*cf30*/  IMAD.MOV.U32 R41, RZ, RZ, 0x3ff71547 ;  /* 0x3ff71547ff297424 */ /* 0x000fe200078e00ff */
[----:B------:R-:W-:-:S05]  /*cf40*/  FSEL R51, -R43, 0.11223486810922622681, !P0 ;  /* 0x3de5db652b337808 */ /* 0x000fca0004000100 */
[----:B------:R-:W-:Y:S01]  /*cf50*/  DFMA R40, R30, R40, 6.75539944105574400000e+15 ;  /* 0x433800001e28742b */ /* 0x000fe20000000028 */
[----:B------:R-:W-:Y:S01]  /*cf60*/  FSETP.GEU.AND P1, PT, |R31|, 4.1917929649353027344, PT ;  /* 0x4086232b1f00780b */ /* 0x000fe20003f2e200 */
[----:B--2---:R-:W-:-:S06]  /*cf70*/  DFMA R50, R46, R50, R16 ;  /* 0x000000322e32722b */ /* 0x004fcc0000000010 */
[----:B------:R-:W-:Y:S02]  /*cf80*/  DADD R16, R40, -6.75539944105574400000e+15 ;  /* 0xc338000028107429 */ /* 0x000fe40000000000 */
[----:B------:R-:W-:-:S06]  /*cf90*/  DFMA R18, R46, R50, R18 ;  /* 0x000000322e12722b */ /* 0x000fcc0000000012 */
[----:B------:R-:W-:Y:S01]  /*cfa0*/  DFMA R48, R16, -UR4, R30 ;  /* 0x8000000410307c2b */ /* 0x000fe2000800001e */
[----:B------:R-:W-:Y:S01]  /*cfb0*/  UMOV UR4, 0x3b39803f ;  /* 0x3b39803f00047882 */ /* 0x000fe20000000000 */
[----:B------:R-:W-:Y:S01]  /*cfc0*/  UMOV UR5, 0x3c7abc9e ;  /* 0x3c7abc9e00057882 */ /* 0x000fe20000000000 */
[----:B---3--:R-:W-:-:S05]  /*cfd0*/  DFMA R18, R46, R18, R20 ;  /* 0x000000122e12722b */ /* 0x008fca0000000014 */
[----:B------:R-:W-:Y:S01]  /*cfe0*/  DFMA R48, R16, -UR4, R48 ;  /* 0x8000000410307c2b */ /* 0x000fe20008000030 */
[----:B------:R-:W-:Y:S01]  /*cff0*/  UMOV UR4, 0x69ce2bdf ;  /* 0x69ce2bdf00047882 */ /* 0x000fe20000000000 */
[----:B------:R-:W-:Y:S01]  /*d000*/  IMAD.MOV.U32 R16, RZ, RZ, -0x35dec16 ;  /* 0xfca213eaff107424 */ /* 0x000fe200078e00ff */
[----:B------:R-:W-:Y:S01]  /*d010*/  UMOV UR5, 0x3e5ade15 ;  /* 0x3e5ade1500057882 */ /* 0x000fe20000000000 */
[----:B------:R-:W-:Y:S01]  /*d020*/  IMAD.MOV.U32 R17, RZ, RZ, 0x3e928af3 ;  /* 0x3e928af3ff117424 */ /* 0x000fe200078e00ff */
[----:B------:R-:W-:-:S05]  /*d030*/  DFMA R18, R46, R18, R22 ;  /* 0x000000122e12722b */ /* 0x000fca0000000016 */
[----:B------:R-:W-:Y:S01]  /*d040*/  DFMA R16, R48, UR4, R16 ;  /* 0x0000000430107c2b */ /* 0x000fe20008000010 */
[----:B------:R-:W-:Y:S01]  /*d050*/  UMOV UR4, 0x62401315 ;  /* 0x6240131500047882 */ /* 0x000fe20000000000 */
[----:B------:R-:W-:Y:S01]  /*d060*/  UMOV UR5, 0x3ec71dee ;  /* 0x3ec71dee00057882 */ /* 0x000fe20000000000 */
[----:B----4-:R-:W-:-:S05]  /*d070*/  DFMA R18, R46, R18, R24 ;  /* 0x000000122e12722b */ /* 0x010fca0000000018 */
[----:B------:R-:W-:Y:S01]  /*d080*/  DFMA R16, R48, R16, UR4 ;  /* 0x0000000430107e2b */ /* 0x000fe20008000010 */
[----:B------:R-:W-:Y:S01]  /*d090*/  UMOV UR4, 0x7c89eb71 ;  /* 0x7c89eb7100047882 */ /* 0x000fe20000000000 */
[----:B------:R-:W-:Y:S01]  /*d0a0*/  UMOV UR5, 0x3efa0199 ;  /* 0x3efa019900057882 */ /* 0x000fe20000000000 */
[----:B------:R-:W-:-:S05]  /*d0b0*/  DFMA R18, R46, R18, R26 ;  /* 0x000000122e12722b */ /* 0x000fca000000001a */
[----:B------:R-:W-:Y:S01]  /*d0c0*/  DFMA R16, R48, R16, UR4 ;  /* 0x0000000430107e2b */ /* 0x000fe20008000010 */
[----:B------:R-:W-:Y:S01]  /*d0d0*/  UMOV UR4, 0x14761f65 ;  /* 0x14761f6500047882 */ /* 0x000fe20000000000 */
[----:B------:R-:W-:Y:S01]  /*d0e0*/  UMOV UR5, 0x3f2a01a0 ;  /* 0x3f2a01a000057882 */ /* 0x000fe20000000000 */
[----:B------:R-:W-:Y:S02]  /*d0f0*/  DFMA R44, R18, R44, R44 ;  /* 0x0000002c122c722b */ /* 0x000fe4000000002c */
[----:B------:R-:W-:-:S03]  /*d100*/  DFMA R18, R46, R18, 1 ;  /* 0x3ff000002e12742b */ /* 0x000fc60000000012 */
[----:B------:R-:W-:Y:S01]  /*d110*/  DFMA R16, R48, R16, UR4 ;  /* 0x0000000430107e2b */ /* 0x000fe20008000010 */
[----:B------:R-:W-:Y:S01]  /*d120*/  UMOV UR4, 0x1852b7af ;  /* 0x1852b7af00047882 */ /* 0x000fe20000000000 */
[----:B------:R-:W-:-:S06]  /*d130*/  UMOV UR5, 0x3f56c16c ;  /* 0x3f56c16c00057882 */ /* 0x000fcc0000000000 */
[C---:B------:R-:W-:Y:S01]  /*d140*/  DFMA R16, R48.reuse, R16, UR4 ;  /* 0x0000000430107e2b */ /* 0x040fe20008000010 */
[----:B------:R-:W-:Y:S01]  /*d150*/  UMOV UR4, 0x11122322 ;  /* 0x1112232200047882 */ /* 0x000fe20000000000 */
[----:B------:R-:W-:Y:S01]  /*d160*/  UMOV UR5, 0x3f811111 ;  /* 0x3f81111100057882 */ /* 0x000fe20000000000 */
[----:B------:R-:W-:Y:S02]  /*d170*/  FSEL R18, R18, R44, !P0 ;  /* 0x0000002c12127208 */ /* 0x000fe40004000000 */
[----:B------:R-:W-:Y:S02]  /*d180*/  FSEL R19, R19, R45, !P0 ;  /* 0x0000002d13137208 */ /* 0x000fe40004000000 */
[----:B------:R-:W-:Y:S01]  /*d190*/  LOP3.LUT P0, RZ, R42, 0x2, RZ, 0xc0, !PT ;  /* 0x000000022aff7812 */ /* 0x000fe2000780c0ff */
[----:B------:R-:W-:Y:S01]  /*d1a0*/  DFMA R16, R48, R16, UR4 ;  /* 0x0000000430107e2b */ /* 0x000fe20008000010 */
[----:B------:R-:W-:Y:S01]  /*d1b0*/  UMOV UR4, 0x555502a1 ;  /* 0x555502a100047882 */ /* 0x000fe20000000000 */
[----:B------:R-:W-:Y:S01]  /*d1c0*/  UMOV UR5, 0x3fa55555 ;  /* 0x3fa5555500057882 */ /* 0x000fe20000000000 */
[----:B------:R-:W-:-:S05]  /*d1d0*/  DADD R20, RZ, -R18 ;  /* 0x00000000ff147229 */ /* 0x000fca0000000812 */
        /* <DEDUP_REMOVED lines=8> */
[----:B------:R-:W-:-:S10]  /*d260*/  DFMA R48, R48, R16, 1 ;  /* 0x3ff000003030742b */ /* 0x000fd40000000010 */
[----:B------:R-:W-:Y:S02]  /*d270*/  IMAD R17, R40, 0x100000, R49 ;  /* 0x0010000028117824 */ /* 0x000fe400078e0231 */
[----:B------:R-:W-:Y:S01]  /*d280*/  IMAD.MOV.U32 R16, RZ, RZ, R48 ;  /* 0x000000ffff107224 */ /* 0x000fe200078e0030 */
[----:B------:R-:W-:Y:S06]  /*d290*/  @!P1 BRA `(.L_x_205) ;  /* 0x0000000000309947 */ /* 0x000fec0003800000 */
        /* <DEDUP_REMOVED lines=12> */
.L_x_205:
[----:B------:R-:W-:Y:S05]  /*d360*/  BSYNC.RECONVERGENT B0 ;  /* 0x0000000000007941 */ /* 0x000fea0003800200 */
.L_x_204:
[----:B------:R-:W1:Y:S01]  /*d370*/  LDCU.64 UR4, c[0x0][0x3f8] ;  /* 0x00007f00ff0477ac */ /* 0x000e620008000a00 */
[----:B------:R-:W-:Y:S02]  /*d380*/  FSEL R18, R18, R20, !P0 ;  /* 0x0000001412127208 */ /* 0x000fe40004000000 */
[----:B------:R-:W-:-:S06]  /*d390*/  FSEL R19, R19, R21, !P0 ;  /* 0x0000001513137208 */ /* 0x000fcc0004000000 */
[----:B------:R-:W-:-:S08]  /*d3a0*/  DFMA R18, R34, R18, R38 ;  /* 0x000000122212722b */ /* 0x000fd00000000026 */
[----:B-1----:R-:W-:-:S11]  /*d3b0*/  DFMA R16, R16, UR4, R18 ;  /* 0x0000000410107c2b */ /* 0x002fd60008000012 */
.L_x_195:
[----:B------:R-:W2:Y:S01]  /*d3c0*/  LDG.E.64 R18, desc[UR6][R12.64+0x8] ;  /* 0x000008060c127981 */ /* 0x000ea2000c1e1b00 */
[----:B------:R-:W1:Y:S01]  /*d3d0*/  LDC.64 R20, c[0x0][0x3f0] ;  /* 0x0000fc00ff147b82 */ /* 0x000e620000000a00 */
[----:B-----5:R-:W-:Y:S02]  /*d3e0*/  DADD R16, R36, -R16 ;  /* 0x0000000024107229 */ /* 0x020fe40000000810 */
[----:B-1----:R-:W-:Y:S02]  /*d3f0*/  DADD R22, -R20, 1 ;  /* 0x3ff0000014167429 */ /* 0x002fe40000000100 */
[----:B--2---:R-:W-:-:S08]  /*d400*/  DADD R18, -R36, R18 ;  /* 0x0000000024127229 */ /* 0x004fd00000000112 */
[----:B------:R-:W-:-:S08]  /*d410*/  DMUL R18, R22, R18 ;  /* 0x0000001216127228 */ /* 0x000fd00000000000 */
[----:B------:R-:W-:-:S08]  /*d420*/  DFMA R16, R16, R20, R18 ;  /* 0x000000141010722b */ /* 0x000fd00000000012 */
[----:B------:R-:W-:-:S11]  /*d430*/  DFMA R36, R16, 0.5, R36 ;  /* 0x3fe000001024782b */ /* 0x000fd60000000024 */
.L_x_194:
[----:B------:R-:W-:-:S08]  /*d440*/  DMUL R32, R32, R2 ;  /* 0x0000000220207228 */ /* 0x000fd00000000000 */
[----:B-----5:R-:W-:Y:S01]  /*d450*/  DMUL R36, R32, R36 ;  /* 0x0000002420247228 */ /* 0x020fe20000000000 */
[----:B------:R-:W-:Y:S10]  /*d460*/  BRA `(.L_x_206) ;  /* 0x0000002800d47947 */ /* 0x000ff40003800000 */
.L_x_193:
[----:B------:R-:W2:Y:S01]  /*d470*/  LDG.E.64 R30, desc[UR6][R12.64+0x8] ;  /* 0x000008060c1e7981 */ /* 0x000ea2000c1e1b00 */
[----:B------:R-:W1:Y:S03]  /*d480*/  LDCU.64 UR4, c[0x0][0x3e8] ;  /* 0x00007d00ff0477ac */ /* 0x000e660008000a00 */
[----:B------:R-:W2:Y:S04]  /*d490*/  LDG.E.64 R42, desc[UR6][R12.64] ;  /* 0x000000060c2a7981 */ /* 0x000ea8000c1e1b00 */
[----:B------:R-:W3:Y:S01]  /*d4a0*/  LDG.E.64 R44, desc[UR6][R12.64+0x10] ;  /* 0x000010060c2c7981 */ /* 0x000ee2000c1e1b00 */
[----:B------:R-:W-:Y:S01]  /*d4b0*/  BSSY.RECONVERGENT B1, `(.L_x_207) ;  /* 0x000002b000017945 */ /* 0x000fe20003800200 */
[----:B------:R-:W-:Y:S01]  /*d4c0*/  CS2R R34, SRZ ;  /* 0x0000000000227805 */ /* 0x000fe2000001ff00 */
[----:B--2---:R-:W-:-:S02]  /*d4d0*/  DADD R42, R30, -R42 ;  /* 0x000000001e2a7229 */ /* 0x004fc4000000082a */
[----:B---3--:R-:W-:-:S06]  /*d4e0*/  DADD R44, -R30, R44 ;  /* 0x000000001e2c7229 */ /* 0x008fcc000000012c */
[----:B-1----:R-:W-:-:S14]  /*d4f0*/  DSETP.GT.AND P0, PT, |R42|, UR4, PT ;  /* 0x000000042a007e2a */ /* 0x002fdc000bf04200 */
[----:B------:R-:W-:Y:S05]  /*d500*/  @!P0 BRA `(.L_x_208) ;  /* 0x0000000000948947 */ /* 0x000fea0003800000 */
[----:B------:R-:W1:Y:S01]  /*d510*/  MUFU.RCP64H R17, R43 ;  /* 0x0000002b00117308 */ /* 0x000e620000001800 */
[----:B------:R-:W-:Y:S01]  /*d520*/  IMAD.MOV.U32 R16, RZ, RZ, 0x1 ;  /* 0x00000001ff107424 */ /* 0x000fe200078e00ff */
[----:B------:R-:W-:Y:S01]  /*d530*/  FSETP.GEU.AND P1, PT, |R45|, 6.5827683646048100446e-37, PT ;  /* 0x036000002d00780b */ /* 0x000fe20003f2e200 */
[----:B------:R-:W-:Y:S04]  /*d540*/  BSSY.RECONVERGENT B4, `(.L_x_209) ;  /* 0x0000012000047945 */ /* 0x000fe80003800200 */
[----:B-1----:R-:W-:-:S08]  /*d550*/  DFMA R18, -R42, R16, 1 ;  /* 0x3ff000002a12742b */ /* 0x002fd00000000110 */
        /* <DEDUP_REMOVED lines=15> */
[----:B0-----:R-:W-:Y:S05]  /*d650*/  CALL.REL.NOINC `($__internal_0_$__cuda_sm20_div_rn_f64_full) ;  /* 0x0000012800347944 */ /* 0x001fea0003c00000 */
.L_x_210:
[----:B------:R-:W-:Y:S05]  /*d660*/  BSYNC.RECONVERGENT B4 ;  /* 0x0000000000047941 */ /* 0x000fea0003800200 */
.L_x_209:
        /* <DEDUP_REMOVED lines=15> */
.L_x_208:
[----:B------:R-:W-:Y:S05]  /*d760*/  BSYNC.RECONVERGENT B1 ;  /* 0x0000000000017941 */ /* 0x000fea0003800200 */
.L_x_207:
[----:B------:R-:W1:Y:S01]  /*d770*/  LDCU.64 UR4, c[0x0][0x3e8] ;  /* 0x00007d00ff0477ac */ /* 0x000e620008000a00 */
[----:B------:R-:W-:Y:S01]  /*d780*/  BSSY.RECONVERGENT B1, `(.L_x_211) ;  /* 0x000002a000017945 */ /* 0x000fe20003800200 */
[----:B------:R-:W-:Y:S01]  /*d790*/  CS2R R16, SRZ ;  /* 0x0000000000107805 */ /* 0x000fe2000001ff00 */
        /* <DEDUP_REMOVED lines=23> */
.L_x_214:
[----:B------:R-:W-:Y:S05]  /*d910*/  BSYNC.RECONVERGENT B4 ;  /* 0x0000000000047941 */ /* 0x000fea0003800200 */
.L_x_213:
        /* <DEDUP_REMOVED lines=16> */
.L_x_212:
[----:B------:R-:W-:Y:S05]  /*da20*/  BSYNC.RECONVERGENT B1 ;  /* 0x0000000000017941 */ /* 0x000fea0003800200 */
.L_x_211:
[----:B------:R-:W1:Y:S01]  /*da30*/  LDC.64 R18, c[0x0][0x3f0] ;  /* 0x0000fc00ff127b82 */ /* 0x000e620000000a00 */
[----:B------:R-:W-:Y:S02]  /*da40*/  DMUL R32, R32, R2 ;  /* 0x0000000220207228 */ /* 0x000fe40000000000 */
[----:B-1----:R-:W-:Y:S02]  /*da50*/  DADD R20, -R18, 1 ;  /* 0x3ff0000012147429 */ /* 0x002fe40000000100 */
[----:B------:R-:W-:-:S06]  /*da60*/  DMUL R16, R16, R18 ;  /* 0x0000001210107228 */ /* 0x000fcc0000000000 */
[----:B------:R-:W-:-:S08]  /*da70*/  DMUL R34, R20, R34 ;  /* 0x0000002214227228 */ /* 0x000fd00000000000 */
[----:B------:R-:W-:-:S08]  /*da80*/  DMUL R34, R42, R34 ;  /* 0x000000222a227228 */ /* 0x000fd00000000000 */
[----:B------:R-:W-:-:S08]  /*da90*/  DFMA R16, R44, R16, R34 ;  /* 0x000000102c10722b */ /* 0x000fd00000000022 */
[----:B------:R-:W-:-:S08]  /*daa0*/  DFMA R16, R16, -0.5, R30 ;  /* 0xbfe000001010782b */ /* 0x000fd0000000001e */
[----:B------:R-:W-:Y:S01]  /*dab0*/  DMUL R36, R32, R16 ;  /* 0x0000001020247228 */ /* 0x000fe20000000000 */
[----:B------:R-:W-:Y:S10]  /*dac0*/  BRA `(.L_x_206) ;  /* 0x00000024003c7947 */ /* 0x000ff40003800000 */
.L_x_192:
[----:B------:R-:W1:Y:S02]  /*dad0*/  LDCU UR4, c[0x0][0x3c0] ;  /* 0x00007800ff0477ac */ /* 0x000e640008000800 */
[----:B-1----:R-:W-:-:S13]  /*dae0*/  ISETP.NE.AND P0, PT, R7, UR4, PT ;  /* 0x0000000407007c0c */ /* 0x002fda000bf05270 */
[----:B------:R-:W-:Y:S05]  /*daf0*/  @P0 BRA `(.L_x_215) ;  /* 0x0000001400e00947 */ /* 0x000fea0003800000 */
[----:B------:R-:W1:Y:S01]  /*db00*/  LDCU.64 UR4, c[0x0][0x388] ;  /* 0x00007100ff0477ac */ /* 0x000e620008000a00 */
[----:B------:R-:W-:Y:S02]  /*db10*/  SHF.R.S32.HI R17, RZ, 0x1f, R19 ;  /* 0x0000001fff117819 */ /* 0x000fe40000011413 */
[----:B------:R-:W-:-:S04]  /*db20*/  IADD3 R16, P0, PT, R6, R19, RZ ;  /* 0x0000001306107210 */ /* 0x000fc80007f1e0ff */
[----:B------:R-:W-:Y:S02]  /*db30*/  LEA.HI.X.SX32 R17, R6, R17, 0x1, P0 ;  /* 0x0000001106117211 */ /* 0x000fe400000f0eff */
[----:B-1----:R-:W-:-:S04]  /*db40*/  LEA R32, P0, R16, UR4, 0x3 ;  /* 0x0000000410207c11 */ /* 0x002fc8000f8018ff */
[----:B------:R-:W-:-:S06]  /*db50*/  LEA.HI.X R33, R16, UR5, R17, 0x3, P0 ;  /* 0x0000000510217c11 */ /* 0x000fcc00080f1c11 */
[----:B------:R-:W2:Y:S02]  /*db60*/  LDG.E.64 R32, desc[UR6][R32.64+-0x8] ;  /* 0xfffff80620207981 */ /* 0x000ea4000c1e1b00 */
[----:B--2---:R-:W-:-:S14]  /*db70*/  DSETP.GT.AND P0, PT, R32, RZ, PT ;  /* 0x000000ff2000722a */ /* 0x004fdc0003f04000 */
[----:B------:R-:W-:Y:S05]  /*db80*/  @!P0 BRA `(.L_x_216) ;  /* 0x0000000400988947 */ /* 0x000fea0003800000 */
[----:B------:R-:W2:Y:S01]  /*db90*/  LDG.E.64 R44, desc[UR6][R12.64] ;  /* 0x000000060c2c7981 */ /* 0x000ea2000c1e1b00 */
[----:B------:R-:W1:Y:S03]  /*dba0*/  LDCU.64 UR4, c[0x0][0x3e8] ;  /* 0x00007d00ff0477ac */ /* 0x000e660008000a00 */
[----:B------:R-:W2:Y:S04]  /*dbb0*/  LDG.E.64 R34, desc[UR6][R12.64+-0x8] ;  /* 0xfffff8060c227981 */ /* 0x000ea8000c1e1b00 */
[----:B------:R-:W3:Y:S01]  /*dbc0*/  LDG.E.64 R42, desc[UR6][R12.64+0x8] ;  /* 0x000008060c2a7981 */ /* 0x000ee2000c1e1b00 */
[----:B------:R-:W-:Y:S01]  /*dbd0*/  BSSY.RECONVERGENT B1, `(.L_x_217) ;  /* 0x000002b000017945 */ /* 0x000fe20003800200 */
[----:B------:R-:W-:Y:S01]  /*dbe0*/  CS2R R30, SRZ ;  /* 0x00000000001e7805 */ /* 0x000fe2000001ff00 */
[----:B--2---:R-:W-:-:S02]  /*dbf0*/  DADD R34, R44, -R34 ;  /* 0x000000002c227229 */ /* 0x004fc40000000822 */
[----:B---3--:R-:W-:-:S06]  /*dc00*/  DADD R42, R42, -R44 ;  /* 0x000000002a2a7229 */ /* 0x008fcc000000082c */
        /* <DEDUP_REMOVED lines=23> */
.L_x_220:
[----:B------:R-:W-:Y:S05]  /*dd80*/  BSYNC.RECONVERGENT B4 ;  /* 0x0000000000047941 */ /* 0x000fea0003800200 */
.L_x_219:
        /* <DEDUP_REMOVED lines=15> */
.L_x_218:
[----:B------:R-:W-:Y:S05]  /*de80*/  BSYNC.RECONVERGENT B1 ;  /* 0x0000000000017941 */ /* 0x000fea0003800200 */
.L_x_217:
        /* <DEDUP_REMOVED lines=26> */
.L_x_224:
[----:B------:R-:W-:Y:S05]  /*e030*/  BSYNC.RECONVERGENT B4 ;  /* 0x0000000000047941 */ /* 0x000fea0003800200 */
.L_x_223:
        /* <DEDUP_REMOVED lines=16> */
.L_x_222:
[----:B------:R-:W-:Y:S05]  /*e140*/  BSYNC.RECONVERGENT B1 ;  /* 0x0000000000017941 */ /* 0x000fea0003800200 */
.L_x_221:
[----:B------:R-:W1:Y:S01]  /*e150*/  LDC.64 R18, c[0x0][0x3f0] ;  /* 0x0000fc00ff127b82 */ /* 0x000e620000000a00 */
[----:B------:R-:W-:Y:S02]  /*e160*/  DMUL R32, R32, R2 ;  /* 0x0000000220207228 */ /* 0x000fe40000000000 */
[----:B-1----:R-:W-:Y:S02]  /*e170*/  DADD R20, -R18, 1 ;  /* 0x3ff0000012147429 */ /* 0x002fe40000000100 */
[----:B------:R-:W-:-:S06]  /*e180*/  DMUL R30, R30, R18 ;  /* 0x000000121e1e7228 */ /* 0x000fcc0000000000 */
[----:B------:R-:W-:-:S08]  /*e190*/  DMUL R16, R20, R16 ;  /* 0x0000001014107228 */ /* 0x000fd00000000000 */
[----:B------:R-:W-:-:S08]  /*e1a0*/  DMUL R16, R42, R16 ;  /* 0x000000102a107228 */ /* 0x000fd00000000000 */
[----:B------:R-:W-:-:S08]  /*e1b0*/  DFMA R16, R34, R30, R16 ;  /* 0x0000001e2210722b */ /* 0x000fd00000000010 */
[----:B------:R-:W-:-:S08]  /*e1c0*/  DFMA R16, R16, 0.5, R44 ;  /* 0x3fe000001010782b */ /* 0x000fd0000000002c */
[----:B------:R-:W-:Y:S01]  /*e1d0*/  DMUL R36, R16, R32 ;  /* 0x0000002010247228 */ /* 0x000fe20000000000 */
[----:B------:R-:W-:Y:S10]  /*e1e0*/  BRA `(.L_x_206) ;  /* 0x0000001c00747947 */ /* 0x000ff40003800000 */
.L_x_216:
        /* <DEDUP_REMOVED lines=14> */
[----:B--2---:R-:W-:Y:S01]  /*e2d0*/  DADD R30, R30, R14 ;  /* 0x000000001e1e7229 */ /* 0x004fe2000000000e */
        /* <DEDUP_REMOVED lines=24> */
.L_x_228:
[----:B------:R-:W-:Y:S02]  /*e460*/  IMAD.MOV.U32 R42, RZ, RZ, R19 ;  /* 0x000000ffff2a7224 */ /* 0x000fe400078e0013 */
[----:B------:R-:W-:Y:S02]  /*e470*/  IMAD.MOV.U32 R38, RZ, RZ, R20 ;  /* 0x000000ffff267224 */ /* 0x000fe400078e0014 */
[----:B------:R-:W-:-:S07]  /*e480*/  IMAD.MOV.U32 R39, RZ, RZ, R21 ;  /* 0x000000ffff277224 */ /* 0x000fce00078e0015 */
.L_x_227:
        /* <DEDUP_REMOVED lines=58> */
.L_x_232:
[----:B------:R-:W-:Y:S05]  /*e830*/  BSYNC.RECONVERGENT B5 ;  /* 0x0000000000057941 */ /* 0x000fea0003800200 */
.L_x_231:
[----:B------:R-:W-:-:S07]  /*e840*/  VIADD R44, R16, 0x1 ;  /* 0x00000001102c7836 */ /* 0x000fce0000000000 */
.L_x_230:
[----:B------:R-:W-:Y:S05]  /*e850*/  BSYNC.RECONVERGENT B4 ;  /* 0x0000000000047941 */ /* 0x000fea0003800200 */
.L_x_229:
        /* <DEDUP_REMOVED lines=57> */
.L_x_234:
[----:B------:R-:W-:Y:S05]  /*ebf0*/  BSYNC.RECONVERGENT B4 ;  /* 0x0000000000047941 */ /* 0x000fea0003800200 */
.L_x_233:
        /* <DEDUP_REMOVED lines=87> */
.L_x_236:
[----:B------:R-:W-:Y:S05]  /*f170*/  BSYNC.RECONVERGENT B0 ;  /* 0x0000000000007941 */ /* 0x000fea0003800200 */
.L_x_235:
[----:B------:R-:W1:Y:S01]  /*f180*/  LDCU.64 UR4, c[0x0][0x3f8] ;  /* 0x00007f00ff0477ac */ /* 0x000e620008000a00 */
[----:B------:R-:W-:Y:S02]  /*f190*/  FSEL R18, R18, R20, !P0 ;  /* 0x0000001412127208 */ /* 0x000fe40004000000 */
[----:B------:R-:W-:-:S06]  /*f1a0*/  FSEL R19, R19, R21, !P0 ;  /* 0x0000001513137208 */ /* 0x000fcc0004000000 */
[----:B------:R-:W-:-:S08]  /*f1b0*/  DFMA R18, R34, R18, R38 ;  /* 0x000000122212722b */ /* 0x000fd00000000026 */
[----:B-1----:R-:W-:-:S11]  /*f1c0*/  DFMA R16, R16, UR4, R18 ;  /* 0x0000000410107c2b */ /* 0x002fd60008000012 */
.L_x_226:
[----:B------:R-:W2:Y:S01]  /*f1d0*/  LDG.E.64 R18, desc[UR6][R12.64] ;  /* 0x000000060c127981 */ /* 0x000ea2000c1e1b00 */
[----:B------:R-:W1:Y:S01]  /*f1e0*/  LDC.64 R20, c[0x0][0x3f0] ;  /* 0x0000fc00ff147b82 */ /* 0x000e620000000a00 */
[----:B-----5:R-:W-:Y:S02]  /*f1f0*/  DADD R16, -R36, R16 ;  /* 0x0000000024107229 */ /* 0x020fe40000000110 */
[----:B-1----:R-:W-:Y:S02]  /*f200*/  DADD R22, -R20, 1 ;  /* 0x3ff0000014167429 */ /* 0x002fe40000000100 */
[----:B--2---:R-:W-:-:S08]  /*f210*/  DADD R18, R36, -R18 ;  /* 0x0000000024127229 */ /* 0x004fd00000000812 */
[----:B------:R-:W-:-:S08]  /*f220*/  DMUL R18, R22, R18 ;  /* 0x0000001216127228 */ /* 0x000fd00000000000 */
[----:B------:R-:W-:-:S08]  /*f230*/  DFMA R16, R16, R20, R18 ;  /* 0x000000141010722b */ /* 0x000fd00000000012 */
[----:B------:R-:W-:-:S11]  /*f240*/  DFMA R36, R16, -0.5, R36 ;  /* 0xbfe000001024782b */ /* 0x000fd60000000024 */
.L_x_225:
[----:B------:R-:W-:-:S08]  /*f250*/  DMUL R32, R32, R2 ;  /* 0x0000000220207228 */ /* 0x000fd00000000000 */
[----:B-----5:R-:W-:Y:S01]  /*f260*/  DMUL R36, R32, R36 ;  /* 0x0000002420247228 */ /* 0x020fe20000000000 */
[----:B------:R-:W-:Y:S10]  /*f270*/  BRA `(.L_x_206) ;  /* 0x0000000c00507947 */ /* 0x000ff40003800000 */
.L_x_215:
        /* <DEDUP_REMOVED lines=40> */
.L_x_241:
[----:B------:R-:W-:Y:S05]  /*f500*/  BSYNC.RECONVERGENT B4 ;  /* 0x0000000000047941 */ /* 0x000fea0003800200 */
.L_x_240:
        /* <DEDUP_REMOVED lines=15> */
.L_x_239:
[----:B------:R-:W-:Y:S05]  /*f600*/  BSYNC.RECONVERGENT B1 ;  /* 0x0000000000017941 */ /* 0x000fea0003800200 */
.L_x_238:
        /* <DEDUP_REMOVED lines=26> */
.L_x_245:
[----:B------:R-:W-:Y:S05]  /*f7b0*/  BSYNC.RECONVERGENT B4 ;  /* 0x0000000000047941 */ /* 0x000fea0003800200 */
.L_x_244:
        /* <DEDUP_REMOVED lines=16> */
.L_x_243:
[----:B------:R-:W-:Y:S05]  /*f8c0*/  BSYNC.RECONVERGENT B1 ;  /* 0x0000000000017941 */ /* 0x000fea0003800200 */
.L_x_242:
        /* <DEDUP_REMOVED lines=10> */
.L_x_237:
        /* <DEDUP_REMOVED lines=31> */
.L_x_249:
[----:B------:R-:W-:Y:S05]  /*fb60*/  BSYNC.RECONVERGENT B4 ;  /* 0x0000000000047941 */ /* 0x000fea0003800200 */
.L_x_248:
        /* <DEDUP_REMOVED lines=15> */
.L_x_247:
[----:B------:R-:W-:Y:S05]  /*fc60*/  BSYNC.RECONVERGENT B1 ;  /* 0x0000000000017941 */ /* 0x000fea0003800200 */
.L_x_246:
        /* <DEDUP_REMOVED lines=26> */
.L_x_253:
[----:B------:R-:W-:Y:S05]  /*fe10*/  BSYNC.RECONVERGENT B4 ;  /* 0x0000000000047941 */ /* 0x000fea0003800200 */
.L_x_252:
        /* <DEDUP_REMOVED lines=16> */
.L_x_251:
[----:B------:R-:W-:Y:S05]  /*ff20*/  BSYNC.RECONVERGENT B1 ;  /* 0x0000000000017941 */ /* 0x000fea0003800200 */
.L_x_250:
        /* <DEDUP_REMOVED lines=8> */
[----:B------:R-:W-:-:S11]  /*ffb0*/  DMUL R36, R30, R16 ;  /* 0x000000101e247228 */ /* 0x000fd60000000000 */
.L_x_206:
[----:B------:R-:W-:Y:S05]  /*ffc0*/  BSYNC.RECONVERGENT B3 ;  /* 0x0000000000037941 */ /* 0x000fea0003800200 */
.L_x_191:
[----:B------:R-:W-:Y:S01]  /*ffd0*/  DADD R16, R36, R36 ;  /* 0x0000000024107229 */ /* 0x000fe20000000024 */
[----:B------:R-:W-:-:S09]  /*ffe0*/  ISETP.NE.AND P0, PT, R7, 0x1, PT ;  /* 0x000000010700780c */ /* 0x000fd20003f05270 */
[----:B------:R-:W-:Y:S02]  /*fff0*/  FSEL R16, R16, R36, !P0 ;  /* 0x0000002410107208 */ /* 0x000fe40004000000 */
[----:B------:R-:W-:-:S06]  /*10000*/  FSEL R17, R17, R37, !P0 ;  /* 0x0000002511117208 */ /* 0x000fcc0004000000 */
[----:B------:R-:W-:-:S11]  /*10010*/  DADD R28, R28, R16 ;  /* 0x000000001c1c7229 */ /* 0x000fd60000000010 */
.L_x_132:
[----:B------:R-:W-:Y:S05]  /*10020*/  BSYNC.RECONVERGENT B2 ;  /* 0x0000000000027941 */ /* 0x000fea0003800200 */
.L_x_130:
[----:B------:R-:W2:Y:S01]  /*10030*/  LDC R25, c[0x0][0x3c4] ;  /* 0x0000f100ff197b82 */ /* 0x000ea20000000800 */
[----:B------:R-:W-:Y:S01]  /*10040*/  VIADD R18, R6, 0xffffffff ;  /* 0xffffffff06127836 */ /* 0x000fe20000000000 */
[----:B------:R-:W3:Y:S01]  /*10050*/  LDCU UR10, c[0x0][0x3c0] ;  /* 0x00007800ff0a77ac */ /* 0x000ee20008000800 */
[----:B------:R-:W-:Y:S03]  /*10060*/  BSSY.RECONVERGENT B2, `(.L_x_254) ;  /* 0x00007e8000027945 */ /* 0x000fe60003800200 */
[----:B------:R-:W-:Y:S02]  /*10070*/  IABS R32, R18 ;  /* 0x0000001200207213 */ /* 0x000fe40000000000 */
[----:B------:R-:W-:Y:S01]  /*10080*/  ISETP.GE.AND P2, PT, R18, RZ, PT ;  /* 0x000000ff1200720c */ /* 0x000fe20003f46270 */
[----:B---3--:R-:W-:Y:S01]  /*10090*/  UIMAD.WIDE UR8, UR10, 0x8, URZ ;  /* 0x000000080a0878a5 */ /* 0x008fe2000f8e02ff */
[----:B--2---:R-:W-:-:S05]  /*100a0*/  VIADD R7, R25, 0x1 ;  /* 0x0000000119077836 */ /* 0x004fca0000000000 */
[----:B------:R-:W-:-:S04]  /*100b0*/  IABS R21, R7 ;  /* 0x0000000700157213 */ /* 0x000fc80000000000 */
[----:B------:R-:W2:Y:S08]  /*100c0*/  I2F.RP R19, R21 ;  /* 0x0000001500137306 */ /* 0x000eb00000209400 */
[----:B--2---:R-:W2:Y:S02]  /*100d0*/  MUFU.RCP R19, R19 ;  /* 0x0000001300137308 */ /* 0x004ea40000001000 */
[----:B--2---:R-:W-:-:S06]  /*100e0*/  VIADD R16, R19, 0xffffffe ;  /* 0x0ffffffe13107836 */ /* 0x004fcc0000000000 */
[----:B------:R2:W3:Y:S02]  /*100f0*/  F2I.FTZ.U32.TRUNC.NTZ R17, R16 ;  /* 0x0000001000117305 */ /* 0x0004e4000021f000 */
[----:B--2---:R-:W-:Y:S02]  /*10100*/  IMAD.MOV.U32 R16, RZ, RZ, RZ ;  /* 0x000000ffff107224 */ /* 0x004fe400078e00ff */
[----:B---3--:R-:W-:-:S04]  /*10110*/  IMAD.MOV R20, RZ, RZ, -R17 ;  /* 0x000000ffff147224 */ /* 0x008fc800078e0a11 */
[----:B------:R-:W-:Y:S01]  /*10120*/  IMAD R23, R20, R21, RZ ;  /* 0x0000001514177224 */ /* 0x000fe200078e02ff */
[----:B------:R-:W-:-:S03]  /*10130*/  IABS R20, R7 ;  /* 0x0000000700147213 */ /* 0x000fc60000000000 */
[----:B------:R-:W-:-:S04]  /*10140*/  IMAD.HI.U32 R17, R17, R23, R16 ;  /* 0x0000001711117227 */ /* 0x000fc800078e0010 */
[----:B------:R-:W-:Y:S02]  /*10150*/  IMAD.MOV R16, RZ, RZ, -R20 ;  /* 0x000000ffff107224 */ /* 0x000fe400078e0a14 */
[----:B------:R-:W-:-:S04]  /*10160*/  IMAD.HI.U32 R17, R17, R32, RZ ;  /* 0x0000002011117227 */ /* 0x000fc800078e00ff */
[----:B------:R-:W-:-:S05]  /*10170*/  IMAD R32, R17, R16, R32 ;  /* 0x0000001011207224 */ /* 0x000fca00078e0220 */
[----:B------:R-:W-:-:S13]  /*10180*/  ISETP.GT.U32.AND P0, PT, R21, R32, PT ;  /* 0x000000201500720c */ /* 0x000fda0003f04070 */
[----:B------:R-:W-:Y:S01]  /*10190*/  @!P0 IMAD.IADD R32, R32, 0x1, -R21 ;  /* 0x0000000120208824 */ /* 0x000fe200078e0a15 */
[----:B------:R-:W-:-:S04]  /*101a0*/  ISETP.NE.AND P0, PT, R7, RZ, PT ;  /* 0x000000ff0700720c */ /* 0x000fc80003f05270 */
[----:B------:R-:W-:-:S13]  /*101b0*/  ISETP.GT.U32.AND P1, PT, R21, R32, PT ;  /* 0x000000201500720c */ /* 0x000fda0003f24070 */
[----:B------:R-:W-:Y:S01]  /*101c0*/  @!P1 IMAD.IADD R32, R32, 0x1, -R21 ;  /* 0x0000000120209824 */ /* 0x000fe200078e0a15 */
[----:B-----5:R-:W-:-:S03]  /*101d0*/  IADD3 R30, P1, PT, R12, UR8, RZ ;  /* 0x000000080c1e7c10 */ /* 0x020fc6000ff3e0ff */
[----:B------:R-:W-:Y:S01]  /*101e0*/  @!P2 IMAD.MOV R32, RZ, RZ, -R32 ;  /* 0x000000ffff20a224 */ /* 0x000fe200078e0a20 */
[----:B------:R-:W-:Y:S02]  /*101f0*/  @!P0 LOP3.LUT R32, RZ, R7, RZ, 0x33, !PT ;  /* 0x00000007ff208212 */ /* 0x000fe400078e33ff */
[----:B------:R-:W-:Y:S02]  /*10200*/  IADD3.X R31, PT, PT, R13, UR9, RZ, P1, !PT ;  /* 0x000000090d1f7c10 */ /* 0x000fe40008ffe4ff */
[----:B------:R-:W-:-:S13]  /*10210*/  ISETP.NE.AND P0, PT, R32, RZ, PT ;  /* 0x000000ff2000720c */ /* 0x000fda0003f05270 */
[----:B------:R-:W-:Y:S05]  /*10220*/  @P0 BRA `(.L_x_255) ;  /* 0x0000003c008c0947 */ /* 0x000fea0003800000 */
[----:B------:R-:W2:Y:S02]  /*10230*/  LDC R16, c[0x0][0x380] ;  /* 0x0000e000ff107b82 */ /* 0x000ea40000000800 */
[----:B--2---:R-:W-:-:S05]  /*10240*/  VIADD R17, R16, 0xffffffff ;  /* 0xffffffff10117836 */ /* 0x004fca0000000000 */
[----:B------:R-:W-:-:S13]  /*10250*/  ISETP.GT.U32.AND P0, PT, R17, 0x2, PT ;  /* 0x000000021100780c */ /* 0x000fda0003f04070 */
[----:B------:R-:W-:Y:S05]  /*10260*/  @P0 BRA `(.L_x_256) ;  /* 0x0000007c001c0947 */ /* 0x000fea0003800000 */
[----:B------:R-:W-:-:S04]  /*10270*/  ISETP.GE.AND P0, PT, R5, UR10, PT ;  /* 0x0000000a05007c0c */ /* 0x000fc8000bf06270 */
[----:B------:R-:W-:-:S13]  /*10280*/  ISETP.LT.OR P0, PT, R5, 0x1, P0 ;  /* 0x000000010500780c */ /* 0x000fda0000701670 */
[----:B------:R-:W-:Y:S05]  /*10290*/  @P0 BRA `(.L_x_257) ;  /* 0x0000001c00680947 */ /* 0x000fea0003800000 */
[----:B------:R2:W5:Y:S01]  /*102a0*/  LDG.E.64 R32, desc[UR6][R8.64] ;  /* 0x0000000608207981 */ /* 0x000562000c1e1b00 */
[----:B------:R-:W-:Y:S02]  /*102b0*/  ISETP.NE.AND P5, PT, R16, 0x1, PT ;  /* 0x000000011000780c */ /* 0x000fe40003fa5270 */
[----:B------:R-:W-:-:S11]  /*102c0*/  CS2R R34, SRZ ;  /* 0x0000000000227805 */ /* 0x000fd6000001ff00 */
[----:B--2---:R-:W-:Y:S05]  /*102d0*/  @P5 BRA `(.L_x_258) ;  /* 0x0000000c00d05947 */ /* 0x004fea0003800000 */
[----:B------:R2:W5:Y:S01]  /*102e0*/  LDG.E.64 R34, desc[UR6][R10.64] ;  /* 0x000000060a227981 */ /* 0x000562000c1e1b00 */
[----:B------:R-:W3:Y:S02]  /*102f0*/  LDC.64 R16, c[0x0][0x3d8] ;  /* 0x0000f600ff107b82 */ /* 0x000ee40000000a00 */
[----:B---3--:R-:W-:-:S14]  /*10300*/  DSETP.NEU.AND P0, PT, |R16|, +INF , PT ;  /* 0x7ff000001000742a */ /* 0x008fdc0003f0d200 */
[----:B------:R-:W-:Y:S01]  /*10310*/  @!P0 DMUL R36, RZ, R16 ;  /* 0x00000010ff248228 */ /* 0x000fe20000000000 */
[----:B------:R-:W-:Y:S01]  /*10320*/  @!P0 IMAD.MOV.U32 R40, RZ, RZ, RZ ;  /* 0x000000ffff288224 */ /* 0x000fe200078e00ff */
[----:B--2---:R-:W-:Y:S09]  /*10330*/  @!P0 BRA `(.L_x_259) ;  /* 0x0000000000688947 */ /* 0x004ff20003800000 */
[----:B------:R-:W-:Y:S01]  /*10340*/  UMOV UR4, 0x6dc9c883 ;  /* 0x6dc9c88300047882 */ /* 0x000fe20000000000 */
[----:B------:R-:W-:Y:S01]  /*10350*/  UMOV UR5, 0x3fe45f30 ;  /* 0x3fe45f3000057882 */ /* 0x000fe20000000000 */
[C---:B------:R-:W-:Y:S02]  /*10360*/  DSETP.GE.AND P0, PT, |R16|.reuse, 2.14748364800000000000e+09, PT ;  /* 0x41e000001000742a */ /* 0x040fe40003f06200 */
[----:B------:R-:W-:Y:S01]  /*10370*/  DMUL R40, R16, UR4 ;  /* 0x0000000410287c28 */ /* 0x000fe20008000000 */
[----:B------:R-:W-:Y:S01]  /*10380*/  UMOV UR4, 0x54442d18 ;  /* 0x54442d1800047882 */ /* 0x000fe20000000000 */
[----:B------:R-:W-:-:S08]  /*10390*/  UMOV UR5, 0x3ff921fb ;  /* 0x3ff921fb00057882 */ /* 0x000fd00000000000 */
[----:B------:R-:W2:Y:S08]  /*103a0*/  F2I.F64 R40, R40 ;  /* 0x0000002800287311 */ /* 0x000eb00000301100 */
[----:B--2---:R-:W2:Y:S02]  /*103b0*/  I2F.F64 R36, R40 ;  /* 0x0000002800247312 */ /* 0x004ea40000201c00 */
[----:B--2---:R-:W-:Y:S01]  /*103c0*/  DFMA R18, R36, -UR4, R16 ;  /* 0x8000000424127c2b */ /* 0x004fe20008000010 */
[----:B------:R-:W-:Y:S01]  /*103d0*/  UMOV UR4, 0x33145c00 ;  /* 0x33145c0000047882 */ /* 0x000fe20000000000 */
[----:B------:R-:W-:-:S06]  /*103e0*/  UMOV UR5, 0x3c91a626 ;  /* 0x3c91a62600057882 */ /* 0x000fcc0000000000 */
[----:B------:R-:W-:Y:S01]  /*103f0*/  DFMA R18, R36, -UR4, R18 ;  /* 0x8000000424127c2b */ /* 0x000fe20008000012 */
[----:B------:R-:W-:Y:S01]  /*10400*/  UMOV UR4, 0x252049c0 ;  /* 0x252049c000047882 */ /* 0x000fe20000000000 */
[----:B------:R-:W-:-:S06]  /*10410*/  UMOV UR5, 0x397b839a ;  /* 0x397b839a00057882 */ /* 0x000fcc0000000000 */
[----:B------:R-:W-:Y:S01]  /*10420*/  DFMA R36, R36, -UR4, R18 ;  /* 0x8000000424247c2b */ /* 0x000fe20008000012 */
[----:B------:R-:W-:Y:S10]  /*10430*/  @!P0 BRA `(.L_x_259) ;  /* 0x0000000000288947 */ /* 0x000ff40003800000 */
[----:B------:R-:W2:Y:S01]  /*10440*/  LDCU.64 UR4, c[0x0][0x3d8] ;  /* 0x00007b00ff0477ac */ /* 0x000ea20008000a00 */
[----:B------:R-:W-:Y:S01]  /*10450*/  BSSY.RECONVERGENT B3, `(.L_x_260) ;  /* 0x0000005000037945 */ /* 0x000fe20003800200 */
[----:B------:R-:W-:Y:S01]  /*10460*/  MOV R42, 0x104a0 ;  /* 0x000104a0002a7802 */ /* 0x000fe20000000f00 */
[----:B--2---:R-:W-:Y:S02]  /*10470*/  IMAD.U32 R17, RZ, RZ, UR4 ;  /* 0x00000004ff117e24 */ /* 0x004fe4000f8e00ff */
[----:B------:R-:W-:-:S07]  /*10480*/  IMAD.U32 R43, RZ, RZ, UR5 ;  /* 0x00000005ff2b7e24 */ /* 0x000fce000f8e00ff */
[----:B01---5:R-:W-:Y:S05]  /*10490*/  CALL.REL.NOINC `($_Z23update_muscl_fv_squaresiPdS_S_S_S_S_S_iiiddddddS_$__internal_trig_reduction_slowpathd) ;  /* 0x0000010000387944 */ /* 0x023fea0003c00000 */
[----:B------:R-:W-:Y:S05]  /*104a0*/  BSYNC.RECONVERGENT B3 ;  /* 0x0000000000037941 */ /* 0x000fea0003800200 */
.L_x_260:
[----:B------:R-:W-:Y:S02]  /*104b0*/  IMAD.MOV.U32 R40, RZ, RZ, R19 ;  /* 0x000000ffff287224 */ /* 0x000fe400078e0013 */
[----:B------:R-:W-:Y:S02]  /*104c0*/  IMAD.MOV.U32 R36, RZ, RZ, R20 ;  /* 0x000000ffff247224 */ /* 0x000fe400078e0014 */
[----:B------:R-:W-:-:S07]  /*104d0*/  IMAD.MOV.U32 R37, RZ, RZ, R21 ;  /* 0x000000ffff257224 */ /* 0x000fce00078e0015 */
.L_x_259:
[----:B------:R-:W2:Y:S01]  /*104e0*/  LDCU.64 UR4, c[0x4][0x8] ;  /* 0x01000100ff0477ac */ /* 0x000ea20008000a00 */
[----:B------:R-:W-:-:S05]  /*104f0*/  IMAD.SHL.U32 R16, R40, 0x40, RZ ;  /* 0x0000004028107824 */ /* 0x000fca00078e00ff */
[----:B------:R-:W-:-:S04]  /*10500*/  LOP3.LUT R16, R16, 0x40, RZ, 0xc0, !PT ;  /* 0x0000004010107812 */ /* 0x000fc800078ec0ff */
[----:B--2---:R-:W-:-:S05]  /*10510*/  IADD3 R42, P0, PT, R16, UR4, RZ ;  /* 0x00000004102a7c10 */ /* 0x004fca000ff1e0ff */
        /* <DEDUP_REMOVED lines=50> */
[----:B01---5:R-:W-:Y:S05]  /*10840*/  CALL.REL.NOINC `($_Z23update_muscl_fv_squaresiPdS_S_S_S_S_S_iiiddddddS_$__internal_trig_reduction_slowpathd) ;  /* 0x000000fc004c7944 */ /* 0x023fea0003c00000 */
[----:B------:R-:W-:Y:S02]  /*10850*/  IMAD.MOV.U32 R16, RZ, RZ, R19 ;  /* 0x000000ffff107224 */ /* 0x000fe400078e0013 */
[----:B------:R-:W-:Y:S02]  /*10860*/  IMAD.MOV.U32 R36, RZ, RZ, R20 ;  /* 0x000000ffff247224 */ /* 0x000fe400078e0014 */
[----:B------:R-:W-:-:S07]  /*10870*/  IMAD.MOV.U32 R37, RZ, RZ, R21 ;  /* 0x000000ffff257224 */ /* 0x000fce00078e0015 */
.L_x_264:
[----:B------:R-:W-:Y:S05]  /*10880*/  BSYNC.RECONVERGENT B4 ;  /* 0x0000000000047941 */ /* 0x000fea0003800200 */
.L_x_263:
[----:B------:R-:W-:-:S07]  /*10890*/  VIADD R42, R16, 0x1 ;  /* 0x00000001102a7836 */ /* 0x000fce0000000000 */
.L_x_262:
[----:B------:R-:W-:Y:S05]  /*108a0*/  BSYNC.RECONVERGENT B3 ;  /* 0x0000000000037941 */ /* 0x000fea0003800200 */
.L_x_261:
        /* <DEDUP_REMOVED lines=53> */
[----:B01----:R-:W-:Y:S05]  /*10c00*/  CALL.REL.NOINC `($_Z23update_muscl_fv_squaresiPdS_S_S_S_S_S_iiiddddddS_$__internal_trig_reduction_slowpathd) ;  /* 0x000000f8005c7944 */ /* 0x003fea0003c00000 */
[----:B------:R-:W-:Y:S02]  /*10c10*/  IMAD.MOV.U32 R40, RZ, RZ, R19 ;  /* 0x000000ffff287224 */ /* 0x000fe400078e0013 */
[----:B------:R-:W-:Y:S02]  /*10c20*/  IMAD.MOV.U32 R42, RZ, RZ, R20 ;  /* 0x000000ffff2a7224 */ /* 0x000fe400078e0014 */
[----:B------:R-:W-:-:S07]  /*10c30*/  IMAD.MOV.U32 R43, RZ, RZ, R21 ;  /* 0x000000ffff2b7224 */ /* 0x000fce00078e0015 */
.L_x_266:
[----:B------:R-:W-:Y:S05]  /*10c40*/  BSYNC.RECONVERGENT B3 ;  /* 0x0000000000037941 */ /* 0x000fea0003800200 */
.L_x_265:
[----:B------:R-:W2:Y:S01]  /*10c50*/  LDCU.64 UR4, c[0x4][0x8] ;  /* 0x01000100ff0477ac */ /* 0x000ea20008000a00 */
[----:B------:R-:W-:-:S05]  /*10c60*/  IMAD.SHL.U32 R16, R40, 0x40, RZ ;  /* 0x0000004028107824 */ /* 0x000fca00078e00ff */
[----:B------:R-:W-:-:S04]  /*10c70*/  LOP3.LUT R16, R16, 0x40, RZ, 0xc0, !PT ;  /* 0x0000004010107812 */ /* 0x000fc800078ec0ff */
[----:B--2---:R-:W-:-:S05]  /*10c80*/  IADD3 R46, P0, PT, R16, UR4, RZ ;  /* 0x00000004102e7c10 */ /* 0x004fca000ff1e0ff */
[----:B------:R-:W-:-:S05]  /*10c90*/  IMAD.X R47, RZ, RZ, UR5, P0 ;  /* 0x00000005ff2f7e24 */ /* 0x000fca00080e06ff */
[----:B------:R-:W2:Y:S04]  /*10ca0*/  LDG.E.128.CONSTANT R16, desc[UR6][R46.64] ;  /* 0x000000062e107981 */ /* 0x000ea8000c1e9d00 */
[----:B------:R-:W3:Y:S04]  /*10cb0*/  LDG.E.128.CONSTANT R20, desc[UR6][R46.64+0x10] ;  /* 0x000010062e147981 */ /* 0x000ee8000c1e9d00 */
[----:B------:R4:W5:Y:S01]  /*10cc0*/  LDG.E.128.CONSTANT R24, desc[UR6][R46.64+0x20] ;  /* 0x000020062e187981 */ /* 0x000962000c1e9d00 */
[----:B------:R-:W-:Y:S01]  /*10cd0*/  DMUL R38, R34, R34 ;  /* 0x0000002222267228 */ /* 0x000fe20000000000 */
[----:B------:R-:W-:Y:S01]  /*10ce0*/  LOP3.LUT R41, R40, 0x1, RZ, 0xc0, !PT ;  /* 0x0000000128297812 */ /* 0x000fe200078ec0ff */
[----:B------:R-:W-:Y:S01]  /*10cf0*/  IMAD.MOV.U32 R44, RZ, RZ, 0x652b82fe ;  /* 0x652b82feff2c7424 */ /* 0x000fe200078e00ff */
[----:B------:R-:W-:Y:S01]  /*10d00*/  UMOV UR4, 0xfefa39ef ;  /* 0xfefa39ef00047882 */ /* 0x000fe20000000000 */
[----:B------:R-:W-:Y:S01]  /*10d10*/  IMAD.MOV.U32 R45, RZ, RZ, 0x3ff71547 ;  /* 0x3ff71547ff2d7424 */ /* 0x000fe200078e00ff */
[----:B------:R-:W-:Y:S01]  /*10d20*/  ISETP.NE.U32.AND P0, PT, R41, 0x1, PT ;  /* 0x000000012900780c */ /* 0x000fe20003f05070 */
[----:B------:R-:W-:Y:S01]  /*10d30*/  IMAD.MOV.U32 R50, RZ, RZ, 0x20fd8164 ;  /* 0x20fd8164ff327424 */ /* 0x000fe200078e00ff */
[----:B------:R-:W-:Y:S01]  /*10d40*/  UMOV UR5, 0x3fe62e42 ;  /* 0x3fe62e4200057882 */ /* 0x000fe20000000000 */
[----:B------:R-:W-:Y:S01]  /*10d50*/  DFMA R38, R32, -R32, -R38 ;  /* 0x800000202026722b */ /* 0x000fe20000000826 */
[----:B------:R-:W-:Y:S01]  /*10d60*/  IMAD.MOV.U32 R41, RZ, RZ, 0x3da8ff83 ;  /* 0x3da8ff83ff297424 */ /* 0x000fe200078e00ff */
[----:B----4-:R-:W-:Y:S01]  /*10d70*/  DMUL R46, R42, R42 ;  /* 0x0000002a2a2e7228 */ /* 0x010fe20000000000 */
[----:B------:R-:W-:Y:S01]  /*10d80*/  FSEL R50, R50, -8.06006814911005101289e+34, !P0 ;  /* 0xf9785eba32327808 */ /* 0x000fe20004000000 */
[----:B------:R-:W-:Y:S02]  /*10d90*/  BSSY.RECONVERGENT B0, `(.L_x_267) ;  /* 0x0000043000007945 */ /* 0x000fe40003800200 */
[----:B------:R-:W-:-:S02]  /*10da0*/  FSEL R51, -R41, 0.11223486810922622681, !P0 ;  /* 0x3de5db6529337808 */ /* 0x000fc40004000100 */
[----:B------:R-:W-:Y:S02]  /*10db0*/  DFMA R44, R38, R44, 6.75539944105574400000e+15 ;  /* 0x43380000262c742b */ /* 0x000fe4000000002c */
[----:B------:R-:W-:Y:S02]  /*10dc0*/  FSETP.GEU.AND P1, PT, |R39|, 4.1917929649353027344, PT ;  /* 0x4086232b2700780b */ /* 0x000fe40003f2e200 */
[----:B--2---:R-:W-:-:S04]  /*10dd0*/  DFMA R50, R46, R50, R16 ;  /* 0x000000322e32722b */ /* 0x004fc80000000010 */
[----:B------:R-:W-:-:S04]  /*10de0*/  DADD R16, R44, -6.75539944105574400000e+15 ;  /* 0xc33800002c107429 */ /* 0x000fc80000000000 */
[----:B------:R-:W-:-:S04]  /*10df0*/  DFMA R18, R46, R50, R18 ;  /* 0x000000322e12722b */ /* 0x000fc80000000012 */
[----:B------:R-:W-:Y:S01]  /*10e00*/  DFMA R48, R16, -UR4, R38 ;  /* 0x8000000410307c2b */ /* 0x000fe20008000026 */
[----:B------:R-:W-:Y:S01]  /*10e10*/  UMOV UR4, 0x3b39803f ;  /* 0x3b39803f00047882 */ /* 0x000fe20000000000 */
[----:B------:R-:W-:Y:S02]  /*10e20*/  UMOV UR5, 0x3c7abc9e ;  /* 0x3c7abc9e00057882 */ /* 0x000fe40000000000 */
[----:B---3--:R-:W-:-:S04]  /*10e30*/  DFMA R18, R46, R18, R20 ;  /* 0x000000122e12722b */ /* 0x008fc80000000014 */
        /* <DEDUP_REMOVED lines=9> */
[----:B-----5:R-:W-:-:S05]  /*10ed0*/  DFMA R18, R46, R18, R24 ;  /* 0x000000122e12722b */ /* 0x020fca0000000018 */
        /* <DEDUP_REMOVED lines=46> */
.L_x_268:
[----:B------:R-:W-:Y:S05]  /*111c0*/  BSYNC.RECONVERGENT B0 ;  /* 0x0000000000007941 */ /* 0x000fea0003800200 */
.L_x_267:
[----:B------:R-:W2:Y:S01]  /*111d0*/  LDCU.64 UR4, c[0x0][0x3f8] ;  /* 0x00007f00ff0477ac */ /* 0x000ea20008000a00 */
[----:B------:R-:W-:Y:S02]  /*111e0*/  FSEL R18, R18, R20, !P0 ;  /* 0x0000001412127208 */ /* 0x000fe40004000000 */
[----:B------:R-:W-:-:S06]  /*111f0*/  FSEL R19, R19, R21, !P0 ;  /* 0x0000001513137208 */ /* 0x000fcc0004000000 */
[----:B------:R-:W-:-:S08]  /*11200*/  DFMA R18, R34, R18, R36 ;  /* 0x000000122212722b */ /* 0x000fd00000000024 */
[----:B--2---:R-:W-:-:S11]  /*11210*/  DFMA R34, R16, UR4, R18 ;  /* 0x0000000410227c2b */ /* 0x004fd60008000012 */
.L_x_258:
[----:B------:R-:W-:Y:S01]  /*11220*/  CS2R R36, SRZ ;  /* 0x0000000000247805 */ /* 0x000fe2000001ff00 */
[----:B------:R-:W-:Y:S06]  /*11230*/  @P5 BRA `(.L_x_269) ;  /* 0x0000000000f85947 */ /* 0x000fec0003800000 */
[----:B------:R-:W2:Y:S02]  /*11240*/  LDC.64 R16, c[0x0][0x3e0] ;  /* 0x0000f800ff107b82 */ /* 0x000ea40000000a00 */
[----:B--2---:R-:W-:-:S14]  /*11250*/  DSETP.NEU.AND P0, PT, |R16|, +INF , PT ;  /* 0x7ff000001000742a */ /* 0x004fdc0003f0d200 */
        /* <DEDUP_REMOVED lines=26> */
.L_x_272:
[----:B------:R-:W-:Y:S02]  /*11400*/  IMAD.MOV.U32 R36, RZ, RZ, R20 ;  /* 0x000000ffff247224 */ /* 0x000fe400078e0014 */
[----:B------:R-:W-:-:S07]  /*11410*/  IMAD.MOV.U32 R37, RZ, RZ, R21 ;  /* 0x000000ffff257224 */ /* 0x000fce00078e0015 */
.L_x_271:
[----:B------:R-:W-:-:S07]  /*11420*/  VIADD R40, R19, 0x1 ;  /* 0x0000000113287836 */ /* 0x000fce0000000000 */
.L_x_270:
        /* <DEDUP_REMOVED lines=30> */
[----:B------:R-:W-:-:S11]  /*11610*/  DMUL R36, R36, R16 ;  /* 0x0000001024247228 */ /* 0x000fd60000000000 */
.L_x_269:
[----:B------:R-:W-:Y:S01]  /*11620*/  CS2R R38, SRZ ;  /* 0x0000000000267805 */ /* 0x000fe2000001ff00 */
[----:B------:R-:W-:Y:S06]  /*11630*/  @P5 BRA `(.L_x_273) ;  /* 0x0000000000f85947 */ /* 0x000fec0003800000 */
[----:B------:R-:W2:Y:S01]  /*11640*/  LDC.64 R16, c[0x0][0x3e0] ;  /* 0x0000f800ff107b82 */ /* 0x000ea20000000a00 */
[----:B-----5:R-:W-:Y:S02]  /*11650*/  DFMA R38, R14, 0.5, R32 ;  /* 0x3fe000000e26782b */ /* 0x020fe40000000020 */
        /* <DEDUP_REMOVED lines=25> */
[----:B01----:R-:W-:Y:S05]  /*117f0*/  CALL.REL.NOINC `($_Z23update_muscl_fv_squaresiPdS_S_S_S_S_S_iiiddddddS_$__internal_trig_reduction_slowpathd) ;  /* 0x000000ec00607944 */ /* 0x003fea0003c00000 */
[----:B------:R-:W-:Y:S05]  /*11800*/  BSYNC.RECONVERGENT B3 ;  /* 0x0000000000037941 */ /* 0x000fea0003800200 */
.L_x_276:
[----:B------:R-:W-:Y:S02]  /*11810*/  IMAD.MOV.U32 R40, RZ, RZ, R20 ;  /* 0x000000ffff287224 */ /* 0x000fe400078e0014 */
[----:B------:R-:W-:-:S07]  /*11820*/  IMAD.MOV.U32 R41, RZ, RZ, R21 ;  /* 0x000000ffff297224 */ /* 0x000fce00078e0015 */
.L_x_275:
[----:B------:R-:W-:-:S07]  /*11830*/  VIADD R44, R19, 0x1 ;  /* 0x00000001132c7836 */ /* 0x000fce0000000000 */
.L_x_274:
        /* <DEDUP_REMOVED lines=29> */
[----:B------:R-:W-:-:S11]  /*11a10*/  DMUL R38, R38, R16 ;  /* 0x0000001026267228 */ /* 0x000fd60000000000 */
.L_x_273:
        /* <DEDUP_REMOVED lines=30> */
.L_x_280:
[----:B------:R-:W-:Y:S02]  /*11c00*/  IMAD.MOV.U32 R40, RZ, RZ, R20 ;  /* 0x000000ffff287224 */ /* 0x000fe400078e0014 */
[----:B------:R-:W-:-:S07]  /*11c10*/  IMAD.MOV.U32 R41, RZ, RZ, R21 ;  /* 0x000000ffff297224 */ /* 0x000fce00078e0015 */
.L_x_279:
[----:B------:R-:W-:-:S07]  /*11c20*/  VIADD R44, R19, 0x1 ;  /* 0x00000001132c7836 */ /* 0x000fce0000000000 */
.L_x_278:
        /* <DEDUP_REMOVED lines=29> */
[----:B-----5:R-:W-:-:S11]  /*11e00*/  DMUL R16, R32, R16 ;  /* 0x0000001020107228 */ /* 0x020fd60000000000 */
.L_x_277:
[----:B------:R-:W2:Y:S01]  /*11e10*/  MUFU.RCP64H R19, 3 ;  /* 0x4008000000137908 */ /* 0x000ea20000001800 */
[----:B------:R-:W-:Y:S01]  /*11e20*/  IMAD.MOV.U32 R20, RZ, RZ, 0x0 ;  /* 0x00000000ff147424 */ /* 0x000fe200078e00ff */
[----:B------:R-:W-:Y:S01]  /*11e30*/  DADD R36, R38, R36 ;  /* 0x0000000026247229 */ /* 0x000fe20000000024 */
[----:B------:R-:W-:Y:S01]  /*11e40*/  IMAD.MOV.U32 R21, RZ, RZ, 0x40080000 ;  /* 0x40080000ff157424 */ /* 0x000fe200078e00ff */
[----:B------:R-:W-:Y:S01]  /*11e50*/  BSSY.RECONVERGENT B1, `(.L_x_281) ;  /* 0x0000014000017945 */ /* 0x000fe20003800200 */
[----:B------:R-:W-:-:S06]  /*11e60*/  IMAD.MOV.U32 R18, RZ, RZ, 0x1 ;  /* 0x00000001ff127424 */ /* 0x000fcc00078e00ff */
[----:B--2---:R-:W-:-:S08]  /*11e70*/  DFMA R22, R18, -R20, 1 ;  /* 0x3ff000001216742b */ /* 0x004fd00000000814 */
        /* <DEDUP_REMOVED lines=16> */
[----:B01---5:R-:W-:Y:S05]  /*11f80*/  CALL.REL.NOINC `($__internal_0_$__cuda_sm20_div_rn_f64_full) ;  /* 0x000000dc00e87944 */ /* 0x023fea0003c00000 */
.L_x_282:
[----:B------:R-:W-:Y:S05]  /*11f90*/  BSYNC.RECONVERGENT B1 ;  /* 0x0000000000017941 */ /* 0x000fea0003800200 */
.L_x_281:
[C---:B------:R-:W-:Y:S01]  /*11fa0*/  DSETP.GEU.AND P0, PT, R16.reuse, RZ, PT ;  /* 0x000000ff1000722a */ /* 0x040fe20003f0e000 */
[----:B------:R-:W-:Y:S01]  /*11fb0*/  BSSY.RECONVERGENT B0, `(.L_x_283) ;  /* 0x0000004000007945 */ /* 0x000fe20003800200 */
[----:B------:R-:W-:-:S12]  /*11fc0*/  DMUL R16, R16, R14 ;  /* 0x0000000e10107228 */ /* 0x000fd80000000000 */
[----:B------:R-:W-:Y:S05]  /*11fd0*/  @P0 BRA `(.L_x_284) ;  /* 0x0000000000040947 */ /* 0x000fea0003800000 */
[----:B------:R2:W5:Y:S02]  /*11fe0*/  LDG.E.64 R34, desc[UR6][R12.64] ;  /* 0x000000060c227981 */ /* 0x000564000c1e1b00 */
.L_x_284:
[----:B------:R-:W-:Y:S05]  /*11ff0*/  BSYNC.RECONVERGENT B0 ;  /* 0x0000000000007941 */ /* 0x000fea0003800200 */
.L_x_283:
[----:B-----5:R-:W-:-:S08]  /*12000*/  DMUL R18, R16, R34 ;  /* 0x0000002210127228 */ /* 0x020fd00000000000 */
[----:B------:R-:W-:-:S08]  /*12010*/  DFMA R18, R16, R34, R18 ;  /* 0x000000221012722b */ /* 0x000fd00000000012 */
[----:B------:R-:W-:Y:S01]  /*12020*/  DADD R28, R28, -R18 ;  /* 0x000000001c1c7229 */ /* 0x000fe20000000812 */
[----:B------:R-:W-:Y:S10]  /*12030*/  BRA `(.L_x_256) ;  /* 0x0000005c00a87947 */ /* 0x000ff40003800000 */
.L_x_257:
        /* <DEDUP_REMOVED lines=33> */
.L_x_287:
[----:B------:R-:W-:Y:S02]  /*12250*/  IMAD.MOV.U32 R40, RZ, RZ, R19 ;  /* 0x000000ffff287224 */ /* 0x000fe400078e0013 */
[----:B------:R-:W-:Y:S02]  /*12260*/  IMAD.MOV.U32 R36, RZ, RZ, R20 ;  /* 0x000000ffff247224 */ /* 0x000fe400078e0014 */
[----:B------:R-:W-:-:S07]  /*12270*/  IMAD.MOV.U32 R37, RZ, RZ, R21 ;  /* 0x000000ffff257224 */ /* 0x000fce00078e0015 */
.L_x_286:
        /* <DEDUP_REMOVED lines=58> */
.L_x_291:
[----:B------:R-:W-:Y:S05]  /*12620*/  BSYNC.RECONVERGENT B4 ;  /* 0x0000000000047941 */ /* 0x000fea0003800200 */
.L_x_290:
[----:B------:R-:W-:-:S07]  /*12630*/  VIADD R42, R16, 0x1 ;  /* 0x00000001102a7836 */ /* 0x000fce0000000000 */
.L_x_289:
[----:B------:R-:W-:Y:S05]  /*12640*/  BSYNC.RECONVERGENT B3 ;  /* 0x0000000000037941 */ /* 0x000fea0003800200 */
.L_x_288:
        /* <DEDUP_REMOVED lines=57> */
.L_x_293:
[----:B------:R-:W-:Y:S05]  /*129e0*/  BSYNC.RECONVERGENT B3 ;  /* 0x0000000000037941 */ /* 0x000fea0003800200 */
.L_x_292:
        /* <DEDUP_REMOVED lines=87> */
.L_x_295:
[----:B------:R-:W-:Y:S05]  /*12f60*/  BSYNC.RECONVERGENT B0 ;  /* 0x0000000000007941 */ /* 0x000fea0003800200 */
.L_x_294:
[----:B------:R-:W2:Y:S01]  /*12f70*/  LDCU.64 UR4, c[0x0][0x3f8] ;  /* 0x00007f00ff0477ac */ /* 0x000ea20008000a00 */
[----:B------:R-:W-:Y:S02]  /*12f80*/  FSEL R18, R18, R20, !P0 ;  /* 0x0000001412127208 */ /* 0x000fe40004000000 */
[----:B------:R-:W-:-:S06]  /*12f90*/  FSEL R19, R19, R21, !P0 ;  /* 0x0000001513137208 */ /* 0x000fcc0004000000 */
[----:B------:R-:W-:-:S08]  /*12fa0*/  DFMA R18, R34, R18, R36 ;  /* 0x000000122212722b */ /* 0x000fd00000000024 */
[----:B--2---:R-:W-:-:S11]  /*12fb0*/  DFMA R34, R16, UR4, R18 ;  /* 0x0000000410227c2b */ /* 0x004fd60008000012 */
.L_x_285:
        /* <DEDUP_REMOVED lines=30> */
.L_x_299:
[----:B------:R-:W-:Y:S02]  /*131a0*/  IMAD.MOV.U32 R36, RZ, RZ, R20 ;  /* 0x000000ffff247224 */ /* 0x000fe400078e0014 */
[----:B------:R-:W-:-:S07]  /*131b0*/  IMAD.MOV.U32 R37, RZ, RZ, R21 ;  /* 0x000000ffff257224 */ /* 0x000fce00078e0015 */
.L_x_298:
[----:B------:R-:W-:-:S07]  /*131c0*/  VIADD R40, R19, 0x1 ;  /* 0x0000000113287836 */ /* 0x000fce0000000000 */
.L_x_297:
        /* <DEDUP_REMOVED lines=30> */
.L_x_296:
[----:B------:R-:W-:Y:S01]  /*133b0*/  ISETP.NE.AND P0, PT, R0, RZ, PT ;  /* 0x000000ff0000720c */ /* 0x000fe20003f05270 */
[----:B------:R-:W-:-:S12]  /*133c0*/  BSSY.RECONVERGENT B3, `(.L_x_300) ;  /* 0x00000c6000037945 */ /* 0x000fd80003800200 */
[----:B------:R-:W-:Y:S05]  /*133d0*/  @P0 BRA `(.L_x_301) ;  /* 0x00000004008c0947 */ /* 0x000fea0003800000 */
        /* <DEDUP_REMOVED lines=31> */
.L_x_305:
[----:B------:R-:W-:Y:S02]  /*135d0*/  IMAD.MOV.U32 R38, RZ, RZ, R20 ;  /* 0x000000ffff267224 */ /* 0x000fe400078e0014 */
[----:B------:R-:W-:-:S07]  /*135e0*/  IMAD.MOV.U32 R39, RZ, RZ, R21 ;  /* 0x000000ffff277224 */ /* 0x000fce00078e0015 */
.L_x_304:
[----:B------:R-:W-:-:S07]  /*135f0*/  VIADD R42, R19, 0x1 ;  /* 0x00000001132a7836 */ /* 0x000fce0000000000 */
.L_x_303:
        /* <DEDUP_REMOVED lines=29> */
[----:B------:R-:W-:-:S08]  /*137d0*/  DMUL R18, R32, R16 ;  /* 0x0000001020127228 */ /* 0x000fd00000000000 */
[----:B------:R-:W-:-:S11]  /*137e0*/  DFMA R16, R32, R16, R18 ;  /* 0x000000102010722b */ /* 0x000fd60000000012 */
.L_x_302:
[----:B------:R-:W2:Y:S01]  /*137f0*/  MUFU.RCP64H R19, 3 ;  /* 0x4008000000137908 */ /* 0x000ea20000001800 */
[----:B------:R-:W-:Y:S01]  /*13800*/  IMAD.MOV.U32 R20, RZ, RZ, 0x0 ;  /* 0x00000000ff147424 */ /* 0x000fe200078e00ff */
[----:B------:R-:W-:Y:S01]  /*13810*/  BSSY.RECONVERGENT B1, `(.L_x_306) ;  /* 0x0000015000017945 */ /* 0x000fe20003800200 */
[----:B------:R-:W-:Y:S02]  /*13820*/  IMAD.MOV.U32 R21, RZ, RZ, 0x40080000 ;  /* 0x40080000ff157424 */ /* 0x000fe400078e00ff */
        /* <DEDUP_REMOVED lines=19> */
.L_x_307:
[----:B------:R-:W-:Y:S05]  /*13960*/  BSYNC.RECONVERGENT B1 ;  /* 0x0000000000017941 */ /* 0x000fea0003800200 */
.L_x_306:
[----:B------:R-:W-:-:S14]  /*13970*/  DSETP.GEU.AND P0, PT, R16, RZ, PT ;  /* 0x000000ff1000722a */ /* 0x000fdc0003f0e000 */
[----:B------:R-:W-:Y:S05]  /*13980*/  @P0 BRA `(.L_x_308) ;  /* 0x0000000000140947 */ /* 0x000fea0003800000 */
[----:B------:R-:W2:Y:S02]  /*13990*/  LDC.64 R18, c[0x0][0x398] ;  /* 0x0000e600ff127b82 */ /* 0x000ea40000000a00 */
[----:B--2---:R-:W2:Y:S01]  /*139a0*/  LDG.E.64 R18, desc[UR6][R18.64] ;  /* 0x0000000612127981 */ /* 0x004ea2000c1e1b00 */
[----:B------:R-:W-:-:S08]  /*139b0*/  DMUL R16, R16, R14 ;  /* 0x0000000e10107228 */ /* 0x000fd00000000000 */
[----:B--2---:R-:W-:Y:S01]  /*139c0*/  DMUL R34, R18, R16 ;  /* 0x0000001012227228 */ /* 0x004fe20000000000 */
[----:B------:R-:W-:Y:S10]  /*139d0*/  BRA `(.L_x_309) ;  /* 0x0000000400907947 */ /* 0x000ff40003800000 */
.L_x_308:
[----:B------:R-:W-:-:S08]  /*139e0*/  DMUL R16, R16, R14 ;  /* 0x0000000e10107228 */ /* 0x000fd00000000000 */
[----:B------:R-:W-:Y:S01]  /*139f0*/  DMUL R34, R16, R34 ;  /* 0x0000002210227228 */ /* 0x000fe20000000000 */
[----:B------:R-:W-:Y:S10]  /*13a00*/  BRA `(.L_x_309) ;  /* 0x0000000400847947 */ /* 0x000ff40003800000 */
.L_x_301:
        /* <DEDUP_REMOVED lines=30> */
.L_x_313:
[----:B------:R-:W-:Y:S02]  /*13bf0*/  IMAD.MOV.U32 R38, RZ, RZ, R20 ;  /* 0x000000ffff267224 */ /* 0x000fe400078e0014 */
[----:B------:R-:W-:-:S07]  /*13c00*/  IMAD.MOV.U32 R39, RZ, RZ, R21 ;  /* 0x000000ffff277224 */ /* 0x000fce00078e0015 */
.L_x_312:
[----:B------:R-:W-:-:S07]  /*13c10*/  VIADD R42, R19, 0x1 ;  /* 0x00000001132a7836 */ /* 0x000fce0000000000 */
.L_x_311:
        /* <DEDUP_REMOVED lines=10> */
[----:B-----5:R-:W-:Y:S01]  /*13cc0*/  DFMA R32, R14, -0.5, R32 ;  /* 0xbfe000000e20782b */ /* 0x020fe20000000020 */
        /* <DEDUP_REMOVED lines=21> */
.L_x_310:
        /* <DEDUP_REMOVED lines=23> */
.L_x_315:
[----:B------:R-:W-:Y:S05]  /*13f90*/  BSYNC.RECONVERGENT B1 ;  /* 0x0000000000017941 */ /* 0x000fea0003800200 */
.L_x_314:
[----:B------:R-:W-:-:S14]  /*13fa0*/  DSETP.GEU.AND P0, PT, R16, RZ, PT ;  /* 0x000000ff1000722a */ /* 0x000fdc0003f0e000 */
[----:B------:R-:W-:Y:S05]  /*13fb0*/  @P0 BRA `(.L_x_316) ;  /* 0x0000000000100947 */ /* 0x000fea0003800000 */
[----:B------:R-:W2:Y:S01]  /*13fc0*/  LDG.E.64 R34, desc[UR6][R12.64] ;  /* 0x000000060c227981 */ /* 0x000ea2000c1e1b00 */
[----:B------:R-:W-:-:S08]  /*13fd0*/  DMUL R16, R16, R14 ;  /* 0x0000000e10107228 */ /* 0x000fd00000000000 */
[----:B--2---:R-:W-:Y:S01]  /*13fe0*/  DMUL R34, R34, R16 ;  /* 0x0000001022227228 */ /* 0x004fe20000000000 */
[----:B------:R-:W-:Y:S10]  /*13ff0*/  BRA `(.L_x_309) ;  /* 0x0000000000087947 */ /* 0x000ff40003800000 */
.L_x_316:
[----:B------:R-:W-:-:S08]  /*14000*/  DMUL R16, R16, R14 ;  /* 0x0000000e10107228 */ /* 0x000fd00000000000 */
[----:B------:R-:W-:-:S11]  /*14010*/  DMUL R34, R16, R34 ;  /* 0x0000002210227228 */ /* 0x000fd60000000000 */
.L_x_309:
[----:B------:R-:W-:Y:S05]  /*14020*/  BSYNC.RECONVERGENT B3 ;  /* 0x0000000000037941 */ /* 0x000fea0003800200 */
.L_x_300:
[----:B------:R-:W-:-:S08]  /*14030*/  DADD R34, R34, R34 ;  /* 0x0000000022227229 */ /* 0x000fd00000000022 */
[----:B------:R-:W-:Y:S01]  /*14040*/  DADD R28, R28, -R34 ;  /* 0x000000001c1c7229 */ /* 0x000fe20000000822 */
[----:B------:R-:W-:Y:S10]  /*14050*/  BRA `(.L_x_256) ;  /* 0x0000003c00a07947 */ /* 0x000ff40003800000 */
.L_x_255:
[----:B------:R-:W-:Y:S01]  /*14060*/  ISETP.NE.AND P0, PT, R32, 0x1, PT ;  /* 0x000000012000780c */ /* 0x000fe20003f05270 */
[----:B------:R-:W-:Y:S01]  /*14070*/  IMAD R16, R5, R25, R32 ;  /* 0x0000001905107224 */ /* 0x000fe200078e0220 */
[----:B------:R-:W-:Y:S03]  /*14080*/  BSSY.RECONVERGENT B3, `(.L_x_317) ;  /* 0x00003df000037945 */ /* 0x000fe60003800200 */
[----:B------:R-:W-:-:S08]  /*14090*/  VIADD R19, R16, 0xffffffff ;  /* 0xffffffff10137836 */ /* 0x000fd00000000000 */
[----:B------:R-:W-:Y:S05]  /*140a0*/  @P0 BRA `(.L_x_318) ;  /* 0x0000001800000947 */ /* 0x000fea0003800000 */
[----:B------:R-:W2:Y:S02]  /*140b0*/  LDC.64 R34, c[0x0][0x390] ;  /* 0x0000e400ff227b82 */ /* 0x000ea40000000a00 */
[----:B--2---:R-:W-:-:S06]  /*140c0*/  IMAD.WIDE R34, R19, 0x8, R34 ;  /* 0x0000000813227825 */ /* 0x004fcc00078e0222 */
[----:B------:R-:W2:Y:S02]  /*140d0*/  LDG.E.64 R34, desc[UR6][R34.64] ;  /* 0x0000000622227981 */ /* 0x000ea4000c1e1b00 */
[----:B--2---:R-:W-:-:S14]  /*140e0*/  DSETP.GT.AND P0, PT, R34, RZ, PT ;  /* 0x000000ff2200722a */ /* 0x004fdc0003f04000 */
[----:B------:R-:W-:Y:S05]  /*140f0*/  @!P0 BRA `(.L_x_319) ;  /* 0x0000001000448947 */ /* 0x000fea0003800000 */
[----:B------:R-:W2:Y:S01]  /*14100*/  LDC.64 R40, c[0x0][0x398] ;  /* 0x0000e600ff287b82 */ /* 0x000ea20000000a00 */
[----:B------:R-:W-:-:S06]  /*14110*/  ULOP3.LUT UR4, URZ, UR10, URZ, 0x33, !UPT ;  /* 0x0000000aff047292 */ /* 0x000fcc000f8e33ff */
[----:B------:R-:W-:-:S05]  /*14120*/  VIADD R17, R0, UR4 ;  /* 0x0000000400117c36 */ /* 0x000fca0008000000 */
[----:B------:R-:W3:Y:S01]  /*14130*/  LDCU UR4, c[0x0][0x380] ;  /* 0x00007000ff0477ac */ /* 0x000ee20008000800 */
[----:B--2---:R-:W-:-:S06]  /*14140*/  IMAD.WIDE R40, R17, 0x8, R40 ;  /* 0x0000000811287825 */ /* 0x004fcc00078e0228 */
[----:B------:R-:W5:Y:S01]  /*14150*/  LDG.E.64 R40, desc[UR6][R40.64] ;  /* 0x0000000628287981 */ /* 0x000f62000c1e1b00 */
[----:B---3--:R-:W-:-:S04]  /*14160*/  UIADD3 UR5, UPT, UPT, UR4, -0x1, URZ ;  /* 0xffffffff04057890 */ /* 0x008fc8000fffe0ff */
[----:B------:R-:W-:-:S09]  /*14170*/  UISETP.GT.U32.AND UP0, UPT, UR5, 0x2, UPT ;  /* 0x000000020500788c */ /* 0x000fd2000bf04070 */
[----:B------:R-:W-:Y:S05]  /*14180*/  BRA.U UP0, `(.L_x_320) ;  /* 0x0000001100147547 */ /* 0x000fea000b800000 */
[----:B------:R-:W2:Y:S01]  /*14190*/  LDC.64 R38, c[0x0][0x3a0] ;  /* 0x0000e800ff267b82 */ /* 0x000ea20000000a00 */
[----:B------:R-:W-:-:S07]  /*141a0*/  UISETP.NE.AND UP0, UPT, UR4, 0x1, UPT ;  /* 0x000000010400788c */ /* 0x000fce000bf05270 */
[----:B------:R-:W3:Y:S01]  /*141b0*/  LDC.64 R36, c[0x0][0x3a8] ;  /* 0x0000ea00ff247b82 */ /* 0x000ee20000000a00 */
[----:B--2---:R-:W-:-:S04]  /*141c0*/  IMAD.WIDE R38, R17, 0x8, R38 ;  /* 0x0000000811267825 */ /* 0x004fc800078e0226 */
[----:B---3--:R-:W-:Y:S01]  /*141d0*/  IMAD.WIDE R36, R17, 0x8, R36 ;  /* 0x0000000811247825 */ /* 0x008fe200078e0224 */
[----:B------:R-:W-:Y:S01]  /*141e0*/  CS2R R16, SRZ ;  /* 0x0000000000107805 */ /* 0x000fe2000001ff00 */
[----:B------:R-:W-:Y:S06]  /*141f0*/  BRA.U UP0, `(.L_x_321) ;  /* 0x0000000d00d87547 */ /* 0x000fec000b800000 */
[----:B------:R-:W5:Y:S01]  /*14200*/  LDG.E.64 R38, desc[UR6][R38.64] ;  /* 0x0000000626267981 */ /* 0x000f62000c1e1b00 */
[----:B------:R-:W2:Y:S03]  /*14210*/  LDC.64 R16, c[0x0][0x3d8] ;  /* 0x0000f600ff107b82 */ /* 0x000ea60000000a00 */
[----:B------:R-:W5:Y:S01]  /*14220*/  LDG.E.64 R36, desc[UR6][R36.64] ;  /* 0x0000000624247981 */ /* 0x000f62000c1e1b00 */
[----:B--2---:R-:W-:-:S14]  /*14230*/  DSETP.NEU.AND P0, PT, |R16|, +INF , PT ;  /* 0x7ff000001000742a */ /* 0x004fdc0003f0d200 */
[----:B------:R-:W-:Y:S01]  /*14240*/  @!P0 DMUL R42, RZ, R16 ;  /* 0x00000010ff2a8228 */ /* 0x000fe20000000000 */
[----:B------:R-:W-:Y:S01]  /*14250*/  @!P0 IMAD.MOV.U32 R33, RZ, RZ, RZ ;  /* 0x000000ffff218224 */ /* 0x000fe200078e00ff */
[----:B------:R-:W-:Y:S09]  /*14260*/  @!P0 BRA `(.L_x_322) ;  /* 0x0000000000688947 */ /* 0x000ff20003800000 */
[----:B------:R-:W-:Y:S01]  /*14270*/  UMOV UR4, 0x6dc9c883 ;  /* 0x6dc9c88300047882 */ /* 0x000fe20000000000 */
[----:B------:R-:W-:Y:S01]  /*14280*/  UMOV UR5, 0x3fe45f30 ;  /* 0x3fe45f3000057882 */ /* 0x000fe20000000000 */
[C---:B------:R-:W-:Y:S02]  /*14290*/  DSETP.GE.AND P0, PT, |R16|.reuse, 2.14748364800000000000e+09, PT ;  /* 0x41e000001000742a */ /* 0x040fe40003f06200 */
[----:B------:R-:W-:Y:S01]  /*142a0*/  DMUL R18, R16, UR4 ;  /* 0x0000000410127c28 */ /* 0x000fe20008000000 */
[----:B------:R-:W-:Y:S01]  /*142b0*/  UMOV UR4, 0x54442d18 ;  /* 0x54442d1800047882 */ /* 0x000fe20000000000 */
[----:B------:R-:W-:-:S04]  /*142c0*/  UMOV UR5, 0x3ff921fb ;  /* 0x3ff921fb00057882 */ /* 0x000fc80000000000 */
        /* <DEDUP_REMOVED lines=17> */
.L_x_323:
[----:B------:R-:W-:Y:S02]  /*143e0*/  IMAD.MOV.U32 R33, RZ, RZ, R19 ;  /* 0x000000ffff217224 */ /* 0x000fe400078e0013 */
[----:B------:R-:W-:Y:S02]  /*143f0*/  IMAD.MOV.U32 R42, RZ, RZ, R20 ;  /* 0x000000ffff2a7224 */ /* 0x000fe400078e0014 */
[----:B------:R-:W-:-:S07]  /*14400*/  IMAD.MOV.U32 R43, RZ, RZ, R21 ;  /* 0x000000ffff2b7224 */ /* 0x000fce00078e0015 */
.L_x_322:
        /* <DEDUP_REMOVED lines=58> */
.L_x_327:
[----:B------:R-:W-:Y:S05]  /*147b0*/  BSYNC.RECONVERGENT B5 ;  /* 0x0000000000057941 */ /* 0x000fea0003800200 */
.L_x_326:
[----:B------:R-:W-:-:S07]  /*147c0*/  VIADD R33, R16, 0x1 ;  /* 0x0000000110217836 */ /* 0x000fce0000000000 */
.L_x_325:
[----:B------:R-:W-:Y:S05]  /*147d0*/  BSYNC.RECONVERGENT B4 ;  /* 0x0000000000047941 */ /* 0x000fea0003800200 */
.L_x_324:
        /* <DEDUP_REMOVED lines=14> */
[----:B------:R-:W-:Y:S02]  /*148c0*/  FSEL R43, -R43, 0.11223486810922622681, !P0 ;  /* 0x3de5db652b2b7808 */ /* 0x000fe40004000100 */
[----:B------:R-:W-:-:S06]  /*148d0*/  FSEL R42, R42, -8.06006814911005101289e+34, !P0 ;  /* 0xf9785eba2a2a7808 */ /* 0x000fcc0004000000 */
[----:B--2---:R-:W-:Y:S02]  /*148e0*/  DFMA R16, R44, R42, R16 ;  /* 0x0000002a2c10722b */ /* 0x004fe40000000010 */
[----:B------:R-:W-:-:S06]  /*148f0*/  @!P3 DMUL R42, RZ, R48 ;  /* 0x00000030ff2ab228 */ /* 0x000fcc0000000000 */
        /* <DEDUP_REMOVED lines=39> */
.L_x_329:
[----:B------:R-:W-:Y:S05]  /*14b70*/  BSYNC.RECONVERGENT B4 ;  /* 0x0000000000047941 */ /* 0x000fea0003800200 */
.L_x_328:
        /* <DEDUP_REMOVED lines=10> */
[----:B------:R-:W-:Y:S01]  /*14c20*/  DADD R36, R36, -R2 ;  /* 0x0000000024247229 */ /* 0x000fe20000000802 */
[----:B------:R-:W-:Y:S01]  /*14c30*/  UMOV UR4, 0xfefa39ef ;  /* 0xfefa39ef00047882 */ /* 0x000fe20000000000 */
[----:B------:R-:W-:Y:S01]  /*14c40*/  ISETP.NE.U32.AND P0, PT, R44, 0x1, PT ;  /* 0x000000012c00780c */ /* 0x000fe20003f05070 */
[----:B------:R-:W-:Y:S01]  /*14c50*/  IMAD.MOV.U32 R44, RZ, RZ, 0x3da8ff83 ;  /* 0x3da8ff83ff2c7424 */ /* 0x000fe200078e00ff */
[----:B------:R-:W-:Y:S01]  /*14c60*/  UMOV UR5, 0x3fe62e42 ;  /* 0x3fe62e4200057882 */ /* 0x000fe20000000000 */
[----:B------:R-:W-:Y:S01]  /*14c70*/  BSSY.RECONVERGENT B0, `(.L_x_330) ;  /* 0x0000049000007945 */ /* 0x000fe20003800200 */
[----:B------:R-:W-:-:S02]  /*14c80*/  FSEL R48, R48, -8.06006814911005101289e+34, !P0 ;  /* 0xf9785eba30307808 */ /* 0x000fc40004000000 */
[----:B------:R-:W-:Y:S01]  /*14c90*/  FSEL R49, -R44, 0.11223486810922622681, !P0 ;  /* 0x3de5db652c317808 */ /* 0x000fe20004000100 */
[----:B------:R-:W-:-:S08]  /*14ca0*/  DMUL R44, R42, R42 ;  /* 0x0000002a2a2c7228 */ /* 0x000fd00000000000 */
[----:B--2---:R-:W-:Y:S02]  /*14cb0*/  DFMA R16, R44, R48, R16 ;  /* 0x000000302c10722b */ /* 0x004fe40000000010 */
[----:B------:R-:W-:-:S06]  /*14cc0*/  DMUL R48, R36, R36 ;  /* 0x0000002424307228 */ /* 0x000fcc0000000000 */
[----:B------:R-:W-:Y:S02]  /*14cd0*/  DFMA R16, R44, R16, R18 ;  /* 0x000000102c10722b */ /* 0x000fe40000000012 */
[----:B------:R-:W-:Y:S01]  /*14ce0*/  DFMA R48, R38, -R38, -R48 ;  /* 0x800000262630722b */ /* 0x000fe20000000830 */
[----:B------:R-:W-:Y:S02]  /*14cf0*/  IMAD.MOV.U32 R38, RZ, RZ, 0x652b82fe ;  /* 0x652b82feff267424 */ /* 0x000fe400078e00ff */
[----:B------:R-:W-:-:S03]  /*14d00*/  IMAD.MOV.U32 R39, RZ, RZ, 0x3ff71547 ;  /* 0x3ff71547ff277424 */ /* 0x000fc600078e00ff */
[----:B---3--:R-:W-:-:S03]  /*14d10*/  DFMA R20, R44, R16, R20 ;  /* 0x000000102c14722b */ /* 0x008fc60000000014 */
[----:B------:R-:W-:Y:S01]  /*14d20*/  DFMA R38, R48, R38, 6.75539944105574400000e+15 ;  /* 0x433800003026742b */ /* 0x000fe20000000026 */
[----:B------:R-:W-:-:S04]  /*14d30*/  FSETP.GEU.AND P1, PT, |R49|, 4.1917929649353027344, PT ;  /* 0x4086232b3100780b */ /* 0x000fc80003f2e200 */
[----:B------:R-:W-:-:S03]  /*14d40*/  DFMA R20, R44, R20, R22 ;  /* 0x000000142c14722b */ /* 0x000fc60000000016 */
[----:B------:R-:W-:-:S05]  /*14d50*/  DADD R18, R38, -6.75539944105574400000e+15 ;  /* 0xc338000026127429 */ /* 0x000fca0000000000 */
[----:B----4-:R-:W-:-:S03]  /*14d60*/  DFMA R20, R44, R20, R24 ;  /* 0x000000142c14722b */ /* 0x010fc60000000018 */
[----:B------:R-:W-:Y:S01]  /*14d70*/  DFMA R16, R18, -UR4, R48 ;  /* 0x8000000412107c2b */ /* 0x000fe20008000030 */
[----:B------:R-:W-:Y:S01]  /*14d80*/  UMOV UR4, 0x3b39803f ;  /* 0x3b39803f00047882 */ /* 0x000fe20000000000 */
[----:B------:R-:W-:-:S03]  /*14d90*/  UMOV UR5, 0x3c7abc9e ;  /* 0x3c7abc9e00057882 */ /* 0x000fc60000000000 */
[----:B------:R-:W-:-:S03]  /*14da0*/  DFMA R20, R44, R20, R26 ;  /* 0x000000142c14722b */ /* 0x000fc6000000001a */
[----:B------:R-:W-:Y:S01]  /*14db0*/  DFMA R18, R18, -UR4, R16 ;  /* 0x8000000412127c2b */ /* 0x000fe20008000010 */
[----:B------:R-:W-:Y:S01]  /*14dc0*/  UMOV UR4, 0x69ce2bdf ;  /* 0x69ce2bdf00047882 */ /* 0x000fe20000000000 */
[----:B------:R-:W-:Y:S01]  /*14dd0*/  IMAD.MOV.U32 R16, RZ, RZ, -0x35dec16 ;  /* 0xfca213eaff107424 */ /* 0x000fe200078e00ff */
[----:B------:R-:W-:Y:S01]  /*14de0*/  UMOV UR5, 0x3e5ade15 ;  /* 0x3e5ade1500057882 */ /* 0x000fe20000000000 */
[----:B------:R-:W-:Y:S01]  /*14df0*/  IMAD.MOV.U32 R17, RZ, RZ, 0x3e928af3 ;  /* 0x3e928af3ff117424 */ /* 0x000fe200078e00ff */
[----:B------:R-:W-:Y:S02]  /*14e00*/  DFMA R42, R20, R42, R42 ;  /* 0x0000002a142a722b */ /* 0x000fe4000000002a */
[----:B------:R-:W-:-:S03]  /*14e10*/  DFMA R44, R44, R20, 1 ;  /* 0x3ff000002c2c742b */ /* 0x000fc60000000014 */
        /* <DEDUP_REMOVED lines=26> */
[----:B------:R-:W-:Y:S01]  /*14fc0*/  DFMA R20, R18, R16, 1 ;  /* 0x3ff000001214742b */ /* 0x000fe20000000010 */
[----:B------:R-:W-:Y:S02]  /*14fd0*/  FSEL R18, R44, R42, !P0 ;  /* 0x0000002a2c127208 */ /* 0x000fe40004000000 */
[----:B------:R-:W-:Y:S02]  /*14fe0*/  FSEL R19, R45, R43, !P0 ;  /* 0x0000002b2d137208 */ /* 0x000fe40004000000 */
[----:B------:R-:W-:-:S04]  /*14ff0*/  LOP3.LUT P0, RZ, R33, 0x2, RZ, 0xc0, !PT ;  /* 0x0000000221ff7812 */ /* 0x000fc8000780c0ff */
[----:B------:R-:W-:Y:S01]  /*15000*/  DADD R22, RZ, -R18 ;  /* 0x00000000ff167229 */ /* 0x000fe20000000812 */
[----:B------:R-:W-:Y:S02]  /*15010*/  IMAD R17, R38, 0x100000, R21 ;  /* 0x0010000026117824 */ /* 0x000fe400078e0215 */
[----:B------:R-:W-:Y:S01]  /*15020*/  IMAD.MOV.U32 R16, RZ, RZ, R20 ;  /* 0x000000ffff107224 */ /* 0x000fe200078e0014 */
[----:B------:R-:W-:Y:S07]  /*15030*/  @!P1 BRA `(.L_x_331) ;  /* 0x0000000000309947 */ /* 0x000fee0003800000 */
        /* <DEDUP_REMOVED lines=12> */
.L_x_331:
[----:B------:R-:W-:Y:S05]  /*15100*/  BSYNC.RECONVERGENT B0 ;  /* 0x0000000000007941 */ /* 0x000fea0003800200 */
.L_x_330:
[----:B------:R-:W2:Y:S01]  /*15110*/  LDCU.64 UR4, c[0x0][0x3f8] ;  /* 0x00007f00ff0477ac */ /* 0x000ea20008000a00 */
[----:B------:R-:W-:Y:S02]  /*15120*/  FSEL R18, R18, R22, !P0 ;  /* 0x0000001612127208 */ /* 0x000fe40004000000 */
[----:B------:R-:W-:-:S06]  /*15130*/  FSEL R19, R19, R23, !P0 ;  /* 0x0000001713137208 */ /* 0x000fcc0004000000 */
[----:B------:R-:W-:-:S08]  /*15140*/  DFMA R18, R36, R18, R46 ;  /* 0x000000122412722b */ /* 0x000fd0000000002e */
[----:B--2---:R-:W-:-:S11]  /*15150*/  DFMA R16, R16, UR4, R18 ;  /* 0x0000000410107c2b */ /* 0x004fd60008000012 */
.L_x_321:
[----:B------:R-:W2:Y:S01]  /*15160*/  LDG.E.64 R18, desc[UR6][R12.64] ;  /* 0x000000060c127981 */ /* 0x000ea2000c1e1b00 */
[----:B------:R-:W3:Y:S01]  /*15170*/  LDC.64 R20, c[0x0][0x3f0] ;  /* 0x0000fc00ff147b82 */ /* 0x000ee20000000a00 */
[----:B-----5:R-:W-:Y:S02]  /*15180*/  DADD R16, R40, -R16 ;  /* 0x0000000028107229 */ /* 0x020fe40000000810 */
[----:B---3--:R-:W-:Y:S02]  /*15190*/  DADD R22, -R20, 1 ;  /* 0x3ff0000014167429 */ /* 0x008fe40000000100 */
[----:B--2---:R-:W-:-:S08]  /*151a0*/  DADD R18, -R40, R18 ;  /* 0x0000000028127229 */ /* 0x004fd00000000112 */
[----:B------:R-:W-:-:S08]  /*151b0*/  DMUL R18, R22, R18 ;  /* 0x0000001216127228 */ /* 0x000fd00000000000 */
[----:B------:R-:W-:-:S08]  /*151c0*/  DFMA R16, R16, R20, R18 ;  /* 0x000000141010722b */ /* 0x000fd00000000012 */
[----:B------:R-:W-:-:S11]  /*151d0*/  DFMA R40, R16, 0.5, R40 ;  /* 0x3fe000001028782b */ /* 0x000fd60000000028 */
.L_x_320:
[----:B------:R-:W-:-:S08]  /*151e0*/  DMUL R34, R34, R14 ;  /* 0x0000000e22227228 */ /* 0x000fd00000000000 */
[----:B-----5:R-:W-:Y:S01]  /*151f0*/  DMUL R40, R34, R40 ;  /* 0x0000002822287228 */ /* 0x020fe20000000000 */
[----:B------:R-:W-:Y:S10]  /*15200*/  BRA `(.L_x_332) ;  /* 0x0000002c00187947 */ /* 0x000ff40003800000 */
.L_x_319:
[----:B------:R-:W-:Y:S01]  /*15210*/  ULOP3.LUT UR4, UR8, 0xfffffff8, URZ, 0x3c, !UPT ;  /* 0xfffffff808047892 */ /* 0x000fe2000f8e3cff */
[----:B------:R-:W2:Y:S01]  /*15220*/  LDG.E.64 R42, desc[UR6][R12.64] ;  /* 0x000000060c2a7981 */ /* 0x000ea2000c1e1b00 */
[----:B------:R-:W-:-:S03]  /*15230*/  ULOP3.LUT UR5, URZ, UR9, URZ, 0x33, !UPT ;  /* 0x00000009ff057292 */ /* 0x000fc6000f8e33ff */
[----:B------:R-:W3:Y:S01]  /*15240*/  LDG.E.64 R48, desc[UR6][R30.64+0x8] ;  /* 0x000008061e307981 */ /* 0x000ee2000c1e1b00 */
[----:B------:R-:W-:-:S04]  /*15250*/  IADD3 R16, P0, PT, R12, UR4, RZ ;  /* 0x000000040c107c10 */ /* 0x000fc8000ff1e0ff */
[----:B------:R-:W-:-:S03]  /*15260*/  IADD3.X R17, PT, PT, R13, UR5, RZ, P0, !PT ;  /* 0x000000050d117c10 */ /* 0x000fc600087fe4ff */
[----:B------:R-:W4:Y:S02]  /*15270*/  LDCU.64 UR4, c[0x0][0x3e8] ;  /* 0x00007d00ff0477ac */ /* 0x000f240008000a00 */
[----:B------:R-:W2:Y:S01]  /*15280*/  LDG.E.64 R46, desc[UR6][R16.64] ;  /* 0x00000006102e7981 */ /* 0x000ea2000c1e1b00 */
[----:B------:R-:W-:Y:S01]  /*15290*/  BSSY.RECONVERGENT B1, `(.L_x_333) ;  /* 0x000002b000017945 */ /* 0x000fe20003800200 */
[----:B------:R-:W-:Y:S01]  /*152a0*/  CS2R R44, SRZ ;  /* 0x00000000002c7805 */ /* 0x000fe2000001ff00 */
[----:B--2---:R-:W-:-:S08]  /*152b0*/  DADD R46, R42, -R46 ;  /* 0x000000002a2e7229 */ /* 0x004fd0000000082e */
[----:B----4-:R-:W-:Y:S02]  /*152c0*/  DSETP.GT.AND P0, PT, |R46|, UR4, PT ;  /* 0x000000042e007e2a */ /* 0x010fe4000bf04200 */
[----:B---3--:R-:W-:-:S12]  /*152d0*/  DADD R48, -R42, R48 ;  /* 0x000000002a307229 */ /* 0x008fd80000000130 */
[----:B------:R-:W-:Y:S05]  /*152e0*/  @!P0 BRA `(.L_x_334) ;  /* 0x0000000000948947 */ /* 0x000fea0003800000 */
[----:B------:R-:W2:Y:S01]  /*152f0*/  MUFU.RCP64H R17, R47 ;  /* 0x0000002f00117308 */ /* 0x000ea20000001800 */
[----:B------:R-:W-:Y:S01]  /*15300*/  IMAD.MOV.U32 R16, RZ, RZ, 0x1 ;  /* 0x00000001ff107424 */ /* 0x000fe200078e00ff */
[----:B------:R-:W-:Y:S01]  /*15310*/  FSETP.GEU.AND P1, PT, |R49|, 6.5827683646048100446e-37, PT ;  /* 0x036000003100780b */ /* 0x000fe20003f2e200 */
[----:B------:R-:W-:Y:S04]  /*15320*/  BSSY.RECONVERGENT B4, `(.L_x_335) ;  /* 0x0000012000047945 */ /* 0x000fe80003800200 */
[----:B--2---:R-:W-:-:S08]  /*15330*/  DFMA R18, -R46, R16, 1 ;  /* 0x3ff000002e12742b */ /* 0x004fd00000000110 */
        /* <DEDUP_REMOVED lines=15> */
[----:B01----:R-:W-:Y:S05]  /*15430*/  CALL.REL.NOINC `($__internal_0_$__cuda_sm20_div_rn_f64_full) ;  /* 0x000000a800bc7944 */ /* 0x003fea0003c00000 */
.L_x_336:
[----:B------:R-:W-:Y:S05]  /*15440*/  BSYNC.RECONVERGENT B4 ;  /* 0x0000000000047941 */ /* 0x000fea0003800200 */
.L_x_335:
        /* <DEDUP_REMOVED lines=15> */
.L_x_334:
[----:B------:R-:W-:Y:S05]  /*15540*/  BSYNC.RECONVERGENT B1 ;  /* 0x0000000000017941 */ /* 0x000fea0003800200 */
.L_x_333:
[----:B------:R-:W2:Y:S01]  /*15550*/  LDCU.64 UR4, c[0x0][0x3e8] ;  /* 0x00007d00ff0477ac */ /* 0x000ea20008000a00 */
[----:B------:R-:W-:Y:S01]  /*15560*/  BSSY.RECONVERGENT B1, `(.L_x_337) ;  /* 0x000002a000017945 */ /* 0x000fe20003800200 */
[----:B------:R-:W-:Y:S01]  /*15570*/  CS2R R16, SRZ ;  /* 0x0000000000107805 */ /* 0x000fe2000001ff00 */
[----:B--2---:R-:W-:-:S14]  /*15580*/  DSETP.GT.AND P0, PT, |R48|, UR4, PT ;  /* 0x0000000430007e2a */ /* 0x004fdc000bf04200 */
        /* <DEDUP_REMOVED lines=22> */
.L_x_340:
[----:B------:R-:W-:Y:S05]  /*156f0*/  BSYNC.RECONVERGENT B4 ;  /* 0x0000000000047941 */ /* 0x000fea0003800200 */
.L_x_339:
        /* <DEDUP_REMOVED lines=16> */
.L_x_338:
[----:B------:R-:W-:Y:S05]  /*15800*/  BSYNC.RECONVERGENT B1 ;  /* 0x0000000000017941 */ /* 0x000fea0003800200 */
.L_x_337:
[----:B------:R-:W2:Y:S01]  /*15810*/  LDC.64 R18, c[0x0][0x3f0] ;  /* 0x0000fc00ff127b82 */ /* 0x000ea20000000a00 */
[----:B------:R-:W-:Y:S02]  /*15820*/  DMUL R34, R34, R14 ;  /* 0x0000000e22227228 */ /* 0x000fe40000000000 */
[----:B--2---:R-:W-:Y:S02]  /*15830*/  DADD R20, -R18, 1 ;  /* 0x3ff0000012147429 */ /* 0x004fe40000000100 */
[----:B------:R-:W-:-:S06]  /*15840*/  DMUL R16, R16, R18 ;  /* 0x0000001210107228 */ /* 0x000fcc0000000000 */
[----:B------:R-:W-:-:S08]  /*15850*/  DMUL R44, R20, R44 ;  /* 0x0000002c142c7228 */ /* 0x000fd00000000000 */
[----:B------:R-:W-:-:S08]  /*15860*/  DMUL R44, R46, R44 ;  /* 0x0000002c2e2c7228 */ /* 0x000fd00000000000 */
[----:B------:R-:W-:-:S08]  /*15870*/  DFMA R16, R48, R16, R44 ;  /* 0x000000103010722b */ /* 0x000fd0000000002c */
[----:B------:R-:W-:-:S08]  /*15880*/  DFMA R16, R16, -0.5, R42 ;  /* 0xbfe000001010782b */ /* 0x000fd0000000002a */
[----:B------:R-:W-:Y:S01]  /*15890*/  DMUL R40, R34, R16 ;  /* 0x0000001022287228 */ /* 0x000fe20000000000 */
[----:B------:R-:W-:Y:S10]  /*158a0*/  BRA `(.L_x_332) ;  /* 0x0000002400707947 */ /* 0x000ff40003800000 */
.L_x_318:
[----:B------:R-:W-:-:S13]  /*158b0*/  ISETP.NE.AND P0, PT, R32, R25, PT ;  /* 0x000000192000720c */ /* 0x000fda0003f05270 */
[----:B------:R-:W-:Y:S05]  /*158c0*/  @P0 BRA `(.L_x_341) ;  /* 0x0000001800000947 */ /* 0x000fea0003800000 */
[----:B------:R-:W2:Y:S02]  /*158d0*/  LDC.64 R16, c[0x0][0x390] ;  /* 0x0000e400ff107b82 */ /* 0x000ea40000000a00 */
[----:B--2---:R-:W-:-:S05]  /*158e0*/  IMAD.WIDE R16, R19, 0x8, R16 ;  /* 0x0000000813107825 */ /* 0x004fca00078e0210 */
[----:B------:R-:W2:Y:S02]  /*158f0*/  LDG.E.64 R34, desc[UR6][R16.64] ;  /* 0x0000000610227981 */ /* 0x000ea4000c1e1b00 */
[----:B--2---:R-:W-:-:S14]  /*15900*/  DSETP.GT.AND P0, PT, R34, RZ, PT ;  /* 0x000000ff2200722a */ /* 0x004fdc0003f04000 */
[----:B------:R-:W-:Y:S05]  /*15910*/  @!P0 BRA `(.L_x_342) ;  /* 0x0000000400b08947 */ /* 0x000fea0003800000 */
[----:B------:R-:W-:Y:S01]  /*15920*/  ULOP3.LUT UR4, UR8, 0xfffffff8, URZ, 0x3c, !UPT ;  /* 0xfffffff808047892 */ /* 0x000fe2000f8e3cff */
[----:B------:R-:W2:Y:S01]  /*15930*/  LDG.E.64 R46, desc[UR6][R12.64] ;  /* 0x000000060c2e7981 */ /* 0x000ea2000c1e1b00 */
[----:B------:R-:W-:-:S04]  /*15940*/  ULOP3.LUT UR5, URZ, UR9, URZ, 0x33, !UPT ;  /* 0x00000009ff057292 */ /* 0x000fc8000f8e33ff */
[----:B------:R-:W-:-:S04]  /*15950*/  IADD3 R48, P0, PT, R12, UR4, RZ ;  /* 0x000000040c307c10 */ /* 0x000fc8000ff1e0ff */
[----:B------:R-:W-:Y:S02]  /*15960*/  IADD3.X R49, PT, PT, R13, UR5, RZ, P0, !PT ;  /* 0x000000050d317c10 */ /* 0x000fe400087fe4ff */
[----:B------:R-:W-:-:S04]  /*15970*/  IADD3 R16, P0, PT, R48, UR4, RZ ;  /* 0x0000000430107c10 */ /* 0x000fc8000ff1e0ff */
[----:B------:R-:W-:Y:S01]  /*15980*/  IADD3.X R17, PT, PT, R49, UR5, RZ, P0, !PT ;  /* 0x0000000531117c10 */ /* 0x000fe200087fe4ff */
[----:B------:R-:W3:Y:S01]  /*15990*/  LDCU.64 UR4, c[0x0][0x3e8] ;  /* 0x00007d00ff0477ac */ /* 0x000ee20008000a00 */
[----:B------:R-:W4:Y:S04]  /*159a0*/  LDG.E.64 R48, desc[UR6][R48.64] ;  /* 0x0000000630307981 */ /* 0x000f28000c1e1b00 */
[----:B------:R-:W4:Y:S01]  /*159b0*/  LDG.E.64 R44, desc[UR6][R16.64] ;  /* 0x00000006102c7981 */ /* 0x000f22000c1e1b00 */
[----:B------:R-:W-:Y:S01]  /*159c0*/  BSSY.RECONVERGENT B1, `(.L_x_343) ;  /* 0x000002b000017945 */ /* 0x000fe20003800200 */
[----:B------:R-:W-:Y:S01]  /*159d0*/  CS2R R42, SRZ ;  /* 0x00000000002a7805 */ /* 0x000fe2000001ff00 */
[----:B----4-:R-:W-:-:S08]  /*159e0*/  DADD R44, R48, -R44 ;  /* 0x00000000302c7229 */ /* 0x010fd0000000082c */
[----:B---3--:R-:W-:Y:S02]  /*159f0*/  DSETP.GT.AND P0, PT, |R44|, UR4, PT ;  /* 0x000000042c007e2a */ /* 0x008fe4000bf04200 */
[----:B--2---:R-:W-:-:S12]  /*15a00*/  DADD R46, R46, -R48 ;  /* 0x000000002e2e7229 */ /* 0x004fd80000000830 */
        /* <DEDUP_REMOVED lines=22> */
.L_x_346:
[----:B------:R-:W-:Y:S05]  /*15b70*/  BSYNC.RECONVERGENT B4 ;  /* 0x0000000000047941 */ /* 0x000fea0003800200 */
.L_x_345:
        /* <DEDUP_REMOVED lines=15> */
.L_x_344:
[----:B------:R-:W-:Y:S05]  /*15c70*/  BSYNC.RECONVERGENT B1 ;  /* 0x0000000000017941 */ /* 0x000fea0003800200 */
.L_x_343:
        /* <DEDUP_REMOVED lines=26> */
.L_x_350:
[----:B------:R-:W-:Y:S05]  /*15e20*/  BSYNC.RECONVERGENT B4 ;  /* 0x0000000000047941 */ /* 0x000fea0003800200 */
.L_x_349:
        /* <DEDUP_REMOVED lines=16> */
.L_x_348:
[----:B------:R-:W-:Y:S05]  /*15f30*/  BSYNC.RECONVERGENT B1 ;  /* 0x0000000000017941 */ /* 0x000fea0003800200 */
.L_x_347:
[----:B------:R-:W2:Y:S01]  /*15f40*/  LDC.64 R18, c[0x0][0x3f0] ;  /* 0x0000fc00ff127b82 */ /* 0x000ea20000000a00 */
[----:B------:R-:W-:Y:S02]  /*15f50*/  DMUL R34, R34, R14 ;  /* 0x0000000e22227228 */ /* 0x000fe40000000000 */
[----:B--2---:R-:W-:Y:S02]  /*15f60*/  DADD R20, -R18, 1 ;  /* 0x3ff0000012147429 */ /* 0x004fe40000000100 */
[----:B------:R-:W-:-:S06]  /*15f70*/  DMUL R42, R42, R18 ;  /* 0x000000122a2a7228 */ /* 0x000fcc0000000000 */
[----:B------:R-:W-:-:S08]  /*15f80*/  DMUL R16, R20, R16 ;  /* 0x0000001014107228 */ /* 0x000fd00000000000 */
[----:B------:R-:W-:-:S08]  /*15f90*/  DMUL R16, R46, R16 ;  /* 0x000000102e107228 */ /* 0x000fd00000000000 */
[----:B------:R-:W-:-:S08]  /*15fa0*/  DFMA R16, R44, R42, R16 ;  /* 0x0000002a2c10722b */ /* 0x000fd00000000010 */
[----:B------:R-:W-:-:S08]  /*15fb0*/  DFMA R16, R16, 0.5, R48 ;  /* 0x3fe000001010782b */ /* 0x000fd00000000030 */
[----:B------:R-:W-:Y:S01]  /*15fc0*/  DMUL R40, R16, R34 ;  /* 0x0000002210287228 */ /* 0x000fe20000000000 */
[----:B------:R-:W-:Y:S10]  /*15fd0*/  BRA `(.L_x_332) ;  /* 0x0000001c00a47947 */ /* 0x000ff40003800000 */
.L_x_342:
[----:B------:R2:W5:Y:S01]  /*15fe0*/  LDG.E.64 R40, desc[UR6][R12.64] ;  /* 0x000000060c287981 */ /* 0x000562000c1e1b00 */
[----:B------:R-:W3:Y:S02]  /*15ff0*/  LDCU UR4, c[0x0][0x380] ;  /* 0x00007000ff0477ac */ /* 0x000ee40008000800 */
[----:B---3--:R-:W-:-:S04]  /*16000*/  UIADD3 UR5, UPT, UPT, UR4, -0x1, URZ ;  /* 0xffffffff04057890 */ /* 0x008fc8000fffe0ff */
[----:B------:R-:W-:-:S09]  /*16010*/  UISETP.GT.U32.AND UP0, UPT, UR5, 0x2, UPT ;  /* 0x000000020500788c */ /* 0x000fd2000bf04070 */
[----:B--2---:R-:W-:Y:S05]  /*16020*/  BRA.U UP0, `(.L_x_351) ;  /* 0x00000011001c7547 */ /* 0x004fea000b800000 */
[----:B------:R-:W-:Y:S01]  /*16030*/  UISETP.NE.AND UP0, UPT, UR4, 0x1, UPT ;  /* 0x000000010400788c */ /* 0x000fe2000bf05270 */
[----:B------:R-:W-:-:S08]  /*16040*/  CS2R R16, SRZ ;  /* 0x0000000000107805 */ /* 0x000fd0000001ff00 */
[----:B------:R-:W-:Y:S05]  /*16050*/  BRA.U UP0, `(.L_x_352) ;  /* 0x0000000d00d87547 */ /* 0x000fea000b800000 */
[----:B------:R2:W5:Y:S01]  /*16060*/  LDG.E.64 R38, desc[UR6][R8.64] ;  /* 0x0000000608267981 */ /* 0x000562000c1e1b00 */
[----:B------:R-:W3:Y:S03]  /*16070*/  LDC.64 R16, c[0x0][0x3d8] ;  /* 0x0000f600ff107b82 */ /* 0x000ee60000000a00 */
[----:B------:R2:W5:Y:S01]  /*16080*/  LDG.E.64 R36, desc[UR6][R10.64] ;  /* 0x000000060a247981 */ /* 0x000562000c1e1b00 */
        /* <DEDUP_REMOVED lines=27> */
.L_x_354:
[----:B------:R-:W-:Y:S02]  /*16240*/  IMAD.MOV.U32 R33, RZ, RZ, R19 ;  /* 0x000000ffff217224 */ /* 0x000fe400078e0013 */
[----:B------:R-:W-:Y:S02]  /*16250*/  IMAD.MOV.U32 R42, RZ, RZ, R20 ;  /* 0x000000ffff2a7224 */ /* 0x000fe400078e0014 */
[----:B------:R-:W-:-:S07]  /*16260*/  IMAD.MOV.U32 R43, RZ, RZ, R21 ;  /* 0x000000ffff2b7224 */ /* 0x000fce00078e0015 */
.L_x_353:
        /* <DEDUP_REMOVED lines=58> */
.L_x_358:
[----:B------:R-:W-:Y:S05]  /*16610*/  BSYNC.RECONVERGENT B5 ;  /* 0x0000000000057941 */ /* 0x000fea0003800200 */
.L_x_357:
[----:B------:R-:W-:-:S07]  /*16620*/  VIADD R33, R16, 0x1 ;  /* 0x0000000110217836 */ /* 0x000fce0000000000 */
.L_x_356:
[----:B------:R-:W-:Y:S05]  /*16630*/  BSYNC.RECONVERGENT B4 ;  /* 0x0000000000047941 */ /* 0x000fea0003800200 */
.L_x_355:
        /* <DEDUP_REMOVED lines=57> */
.L_x_360:
[----:B------:R-:W-:Y:S05]  /*169d0*/  BSYNC.RECONVERGENT B4 ;  /* 0x0000000000047941 */ /* 0x000fea0003800200 */
.L_x_359:
        /* <DEDUP_REMOVED lines=10> */
[----:B------:R-:W-:Y:S01]  /*16a80*/  DADD R36, R36, R2 ;  /* 0x0000000024247229 */ /* 0x000fe20000000002 */
        /* <DEDUP_REMOVED lines=77> */
.L_x_362:
[----:B------:R-:W-:Y:S05]  /*16f60*/  BSYNC.RECONVERGENT B0 ;  /* 0x0000000000007941 */ /* 0x000fea0003800200 */
.L_x_361:
[----:B------:R-:W2:Y:S01]  /*16f70*/  LDCU.64 UR4, c[0x0][0x3f8] ;  /* 0x00007f00ff0477ac */ /* 0x000ea20008000a00 */
[----:B------:R-:W-:Y:S02]  /*16f80*/  FSEL R18, R18, R22, !P0 ;  /* 0x0000001612127208 */ /* 0x000fe40004000000 */
[----:B------:R-:W-:-:S06]  /*16f90*/  FSEL R19, R19, R23, !P0 ;  /* 0x0000001713137208 */ /* 0x000fcc0004000000 */
[----:B------:R-:W-:-:S08]  /*16fa0*/  DFMA R18, R36, R18, R46 ;  /* 0x000000122412722b */ /* 0x000fd0000000002e */
[----:B--2---:R-:W-:-:S11]  /*16fb0*/  DFMA R16, R16, UR4, R18 ;  /* 0x0000000410107c2b */ /* 0x004fd60008000012 */
.L_x_352:
[----:B------:R-:W2:Y:S01]  /*16fc0*/  LDCU UR4, c[0x0][0x3c0] ;  /* 0x00007800ff0477ac */ /* 0x000ea20008000800 */
[----:B------:R-:W3:Y:S01]  /*16fd0*/  LDC.64 R20, c[0x0][0x3f0] ;  /* 0x0000fc00ff147b82 */ /* 0x000ee20000000a00 */
[----:B--2---:R-:W-:-:S04]  /*16fe0*/  UIMAD.WIDE UR4, UR4, 0x8, URZ ;  /* 0x00000008040478a5 */ /* 0x004fc8000f8e02ff */
[----:B------:R-:W-:Y:S02]  /*16ff0*/  ULOP3.LUT UR11, UR4, 0xfffffff8, URZ, 0x3c, !UPT ;  /* 0xfffffff8040b7892 */ /* 0x000fe4000f8e3cff */
[----:B------:R-:W-:-:S04]  /*17000*/  ULOP3.LUT UR4, URZ, UR5, URZ, 0x33, !UPT ;  /* 0x00000005ff047292 */ /* 0x000fc8000f8e33ff */
[----:B------:R-:W-:-:S04]  /*17010*/  IADD3 R24, P0, PT, R12, UR11, RZ ;  /* 0x0000000b0c187c10 */ /* 0x000fc8000ff1e0ff */
[----:B------:R-:W-:-:S05]  /*17020*/  IADD3.X R25, PT, PT, R13, UR4, RZ, P0, !PT ;  /* 0x000000040d197c10 */ /* 0x000fca00087fe4ff */
[----:B------:R-:W2:Y:S01]  /*17030*/  LDG.E.64 R18, desc[UR6][R24.64] ;  /* 0x0000000618127981 */ /* 0x000ea2000c1e1b00 */
[----:B---3--:R-:W-:Y:S02]  /*17040*/  DADD R22, -R20, 1 ;  /* 0x3ff0000014167429 */ /* 0x008fe40000000100 */
[C---:B-----5:R-:W-:Y:S02]  /*17050*/  DADD R16, -R40.reuse, R16 ;  /* 0x0000000028107229 */ /* 0x060fe40000000110 */
[----:B--2---:R-:W-:-:S08]  /*17060*/  DADD R18, R40, -R18 ;  /* 0x0000000028127229 */ /* 0x004fd00000000812 */
[----:B------:R-:W-:-:S08]  /*17070*/  DMUL R18, R22, R18 ;  /* 0x0000001216127228 */ /* 0x000fd00000000000 */
[----:B------:R-:W-:-:S08]  /*17080*/  DFMA R16, R16, R20, R18 ;  /* 0x000000141010722b */ /* 0x000fd00000000012 */
[----:B------:R-:W-:-:S11]  /*17090*/  DFMA R40, R16, -0.5, R40 ;  /* 0xbfe000001028782b */ /* 0x000fd60000000028 */
.L_x_351:
[----:B------:R-:W-:-:S08]  /*170a0*/  DMUL R34, R34, R14 ;  /* 0x0000000e22227228 */ /* 0x000fd00000000000 */
[----:B-----5:R-:W-:Y:S01]  /*170b0*/  DMUL R40, R34, R40 ;  /* 0x0000002822287228 */ /* 0x020fe20000000000 */
[----:B------:R-:W-:Y:S10]  /*170c0*/  BRA `(.L_x_332) ;  /* 0x0000000c00687947 */ /* 0x000ff40003800000 */
.L_x_341:
        /* <DEDUP_REMOVED lines=19> */
[----:B--2---:R-:W-:-:S12]  /*17200*/  DADD R48, -R42, R48 ;  /* 0x000000002a307229 */ /* 0x004fd80000000130 */
        /* <DEDUP_REMOVED lines=22> */
.L_x_367:
[----:B------:R-:W-:Y:S05]  /*17370*/  BSYNC.RECONVERGENT B4 ;  /* 0x0000000000047941 */ /* 0x000fea0003800200 */
.L_x_366:
        /* <DEDUP_REMOVED lines=15> */
.L_x_365:
[----:B------:R-:W-:Y:S05]  /*17470*/  BSYNC.RECONVERGENT B1 ;  /* 0x0000000000017941 */ /* 0x000fea0003800200 */
.L_x_364:
        /* <DEDUP_REMOVED lines=26> */
.L_x_371:
[----:B------:R-:W-:Y:S05]  /*17620*/  BSYNC.RECONVERGENT B4 ;  /* 0x0000000000047941 */ /* 0x000fea0003800200 */
.L_x_370:
        /* <DEDUP_REMOVED lines=16> */
.L_x_369:
[----:B------:R-:W-:Y:S05]  /*17730*/  BSYNC.RECONVERGENT B1 ;  /* 0x0000000000017941 */ /* 0x000fea0003800200 */
.L_x_368:
        /* <DEDUP_REMOVED lines=10> */
.L_x_363:
        /* <DEDUP_REMOVED lines=12> */
[----:B---3--:R-:W-:-:S12]  /*178a0*/  DADD R46, R46, -R48 ;  /* 0x000000002e2e7229 */ /* 0x008fd80000000830 */
        /* <DEDUP_REMOVED lines=22> */
.L_x_375:
[----:B------:R-:W-:Y:S05]  /*17a10*/  BSYNC.RECONVERGENT B4 ;  /* 0x0000000000047941 */ /* 0x000fea0003800200 */
.L_x_374:
        /* <DEDUP_REMOVED lines=15> */
.L_x_373:
[----:B------:R-:W-:Y:S05]  /*17b10*/  BSYNC.RECONVERGENT B1 ;  /* 0x0000000000017941 */ /* 0x000fea0003800200 */
.L_x_372:
        /* <DEDUP_REMOVED lines=26> */
.L_x_379:
[----:B------:R-:W-:Y:S05]  /*17cc0*/  BSYNC.RECONVERGENT B4 ;  /* 0x0000000000047941 */ /* 0x000fea0003800200 */
.L_x_378:
        /* <DEDUP_REMOVED lines=16> */
.L_x_377:
[----:B------:R-:W-:Y:S05]  /*17dd0*/  BSYNC.RECONVERGENT B1 ;  /* 0x0000000000017941 */ /* 0x000fea0003800200 */
.L_x_376:
        /* <DEDUP_REMOVED lines=8> */
[----:B------:R-:W-:-:S11]  /*17e60*/  DMUL R40, R34, R16 ;  /* 0x0000001022287228 */ /* 0x000fd60000000000 */
.L_x_332:
[----:B------:R-:W-:Y:S05]  /*17e70*/  BSYNC.RECONVERGENT B3 ;  /* 0x0000000000037941 */ /* 0x000fea0003800200 */
.L_x_317:
[----:B------:R-:W2:Y:S01]  /*17e80*/  LDCU UR4, c[0x0][0x3c4] ;  /* 0x00007880ff0477ac */ /* 0x000ea20008000800 */
[----:B------:R-:W-:Y:S01]  /*17e90*/  DADD R16, R40, R40 ;  /* 0x0000000028107229 */ /* 0x000fe20000000028 */
[----:B--2---:R-:W-:-:S09]  /*17ea0*/  ISETP.NE.AND P0, PT, R32, UR4, PT ;  /* 0x0000000420007c0c */ /* 0x004fd2000bf05270 */
[----:B------:R-:W-:Y:S02]  /*17eb0*/  FSEL R16, R16, R40, !P0 ;  /* 0x0000002810107208 */ /* 0x000fe40004000000 */
[----:B------:R-:W-:-:S06]  /*17ec0*/  FSEL R17, R17, R41, !P0 ;  /* 0x0000002911117208 */ /* 0x000fcc0004000000 */
[----:B------:R-:W-:-:S11]  /*17ed0*/  DADD R28, R28, -R16 ;  /* 0x000000001c1c7229 */ /* 0x000fd60000000810 */
.L_x_256:
[----:B------:R-:W-:Y:S05]  /*17ee0*/  BSYNC.RECONVERGENT B2 ;  /* 0x0000000000027941 */ /* 0x000fea0003800200 */
.L_x_254:
[-C--:B------:R-:W-:Y:S01]  /*17ef0*/  IABS R19, R7.reuse ;  /* 0x0000000700137213 */ /* 0x080fe20000000000 */
[----:B------:R-:W-:Y:S01]  /*17f00*/  BSSY.RECONVERGENT B2, `(.L_x_380) ;  /* 0x00007e5000027945 */ /* 0x000fe20003800200 */
[----:B------:R-:W-:Y:S02]  /*17f10*/  IABS R22, R6 ;  /* 0x0000000600167213 */ /* 0x000fe40000000000 */
[----:B------:R-:W3:Y:S01]  /*17f20*/  I2F.RP R18, R19 ;  /* 0x0000001300127306 */ /* 0x000ee20000209400 */
[----:B------:R-:W-:Y:S02]  /*17f30*/  IABS R23, R7 ;  /* 0x0000000700177213 */ /* 0x000fe40000000000 */
[----:B------:R-:W-:Y:S02]  /*17f40*/  ISETP.GE.AND P1, PT, R6, RZ, PT ;  /* 0x000000ff0600720c */ /* 0x000fe40003f26270 */
[----:B------:R-:W-:-:S03]  /*17f50*/  ISETP.NE.AND P2, PT, R7, RZ, PT ;  /* 0x000000ff0700720c */ /* 0x000fc60003f45270 */
[----:B---3--:R-:W3:Y:S02]  /*17f60*/  MUFU.RCP R18, R18 ;  /* 0x0000001200127308 */ /* 0x008ee40000001000 */
[----:B---3--:R-:W-:Y:S02]  /*17f70*/  VIADD R16, R18, 0xffffffe ;  /* 0x0ffffffe12107836 */ /* 0x008fe40000000000 */
[----:B------:R-:W-:-:S04]  /*17f80*/  IMAD.MOV R18, RZ, RZ, -R23 ;  /* 0x000000ffff127224 */ /* 0x000fc800078e0a17 */
[----:B------:R3:W4:Y:S02]  /*17f90*/  F2I.FTZ.U32.TRUNC.NTZ R17, R16 ;  /* 0x0000001000117305 */ /* 0x000724000021f000 */
[----:B---3--:R-:W-:Y:S02]  /*17fa0*/  IMAD.MOV.U32 R16, RZ, RZ, RZ ;  /* 0x000000ffff107224 */ /* 0x008fe400078e00ff */
[----:B----4-:R-:W-:-:S04]  /*17fb0*/  IMAD.MOV R20, RZ, RZ, -R17 ;  /* 0x000000ffff147224 */ /* 0x010fc800078e0a11 */
        /* <DEDUP_REMOVED lines=14> */
[----:B------:R-:W3:Y:S02]  /*180a0*/  LDC R6, c[0x0][0x380] ;  /* 0x0000e000ff067b82 */ /* 0x000ee40000000800 */
[----:B---3--:R-:W-:-:S05]  /*180b0*/  VIADD R7, R6, 0xffffffff ;  /* 0xffffffff06077836 */ /* 0x008fca0000000000 */
[----:B------:R-:W-:-:S13]  /*180c0*/  ISETP.GT.U32.AND P0, PT, R7, 0x2, PT ;  /* 0x000000020700780c */ /* 0x000fda0003f04070 */
[----:B------:R-:W-:Y:S05]  /*180d0*/  @P0 BRA `(.L_x_382) ;  /* 0x0000007c001c0947 */ /* 0x000fea0003800000 */
[----:B------:R-:W3:Y:S02]  /*180e0*/  LDCU UR4, c[0x0][0x3c0] ;  /* 0x00007800ff0477ac */ /* 0x000ee40008000800 */
[----:B---3--:R-:W-:-:S04]  /*180f0*/  ISETP.GE.AND P0, PT, R5, UR4, PT ;  /* 0x0000000405007c0c */ /* 0x008fc8000bf06270 */
[----:B------:R-:W-:-:S13]  /*18100*/  ISETP.LT.OR P0, PT, R5, 0x1, P0 ;  /* 0x000000010500780c */ /* 0x000fda0000701670 */
[----:B------:R-:W-:Y:S05]  /*18110*/  @P0 BRA `(.L_x_383) ;  /* 0x0000001c00800947 */ /* 0x000fea0003800000 */
[----:B------:R-:W5:Y:S01]  /*18120*/  LDG.E.64 R8, desc[UR6][R8.64] ;  /* 0x0000000608087981 */ /* 0x000f62000c1e1b00 */
[----:B------:R-:W-:Y:S02]  /*18130*/  ISETP.NE.AND P0, PT, R6, 0x1, PT ;  /* 0x000000010600780c */ /* 0x000fe40003f05270 */
[----:B------:R-:W-:-:S11]  /*18140*/  CS2R R4, SRZ ;  /* 0x0000000000047805 */ /* 0x000fd6000001ff00 */
[----:B------:R-:W-:Y:S05]  /*18150*/  @P0 BRA `(.L_x_384) ;  /* 0x0000000c00d00947 */ /* 0x000fea0003800000 */
[----:B------:R-:W5:Y:S01]  /*18160*/  LDG.E.64 R10, desc[UR6][R10.64] ;  /* 0x000000060a0a7981 */ /* 0x000f62000c1e1b00 */
[----:B------:R-:W3:Y:S02]  /*18170*/  LDC.64 R4, c[0x0][0x3d8] ;  /* 0x0000f600ff047b82 */ /* 0x000ee40000000a00 */
[----:B---3--:R-:W-:-:S14]  /*18180*/  DSETP.NEU.AND P0, PT, |R4|, +INF , PT ;  /* 0x7ff000000400742a */ /* 0x008fdc0003f0d200 */
        /* <DEDUP_REMOVED lines=8> */
[----:B------:R-:W-:-:S08]  /*18210*/  UMOV UR5, 0x3ff921fb ;  /* 0x3ff921fb00057882 */ /* 0x000fd00000000000 */
[----:B------:R-:W3:Y:S08]  /*18220*/  F2I.F64 R24, R24 ;  /* 0x0000001800187311 */ /* 0x000ef00000301100 */
[----:B---3--:R-:W3:Y:S02]  /*18230*/  I2F.F64 R26, R24 ;  /* 0x00000018001a7312 */ /* 0x008ee40000201c00 */
[----:B---3--:R-:W-:Y:S01]  /*18240*/  DFMA R6, R26, -UR4, R4 ;  /* 0x800000041a067c2b */ /* 0x008fe20008000004 */
[----:B------:R-:W-:Y:S01]  /*18250*/  UMOV UR4, 0x33145c00 ;  /* 0x33145c0000047882 */ /* 0x000fe20000000000 */
[----:B------:R-:W-:-:S06]  /*18260*/  UMOV UR5, 0x3c91a626 ;  /* 0x3c91a62600057882 */ /* 0x000fcc0000000000 */
[----:B------:R-:W-:Y:S01]  /*18270*/  DFMA R6, R26, -UR4, R6 ;  /* 0x800000041a067c2b */ /* 0x000fe20008000006 */
[----:B------:R-:W-:Y:S01]  /*18280*/  UMOV UR4, 0x252049c0 ;  /* 0x252049c000047882 */ /* 0x000fe20000000000 */
[----:B------:R-:W-:-:S06]  /*18290*/  UMOV UR5, 0x397b839a ;  /* 0x397b839a00057882 */ /* 0x000fcc0000000000 */
[----:B------:R-:W-:Y:S01]  /*182a0*/  DFMA R26, R26, -UR4, R6 ;  /* 0x800000041a1a7c2b */ /* 0x000fe20008000006 */
[----:B------:R-:W-:Y:S10]  /*182b0*/  @!P0 BRA `(.L_x_385) ;  /* 0x0000000000288947 */ /* 0x000ff40003800000 */
[----:B------:R-:W3:Y:S01]  /*182c0*/  LDCU.64 UR4, c[0x0][0x3d8] ;  /* 0x00007b00ff0477ac */ /* 0x000ee20008000a00 */
[----:B------:R-:W-:Y:S01]  /*182d0*/  BSSY.RECONVERGENT B3, `(.L_x_386) ;  /* 0x0000005000037945 */ /* 0x000fe20003800200 */
[----:B------:R-:W-:Y:S01]  /*182e0*/  MOV R42, 0x18320 ;  /* 0x00018320002a7802 */ /* 0x000fe20000000f00 */
[----:B---3--:R-:W-:Y:S02]  /*182f0*/  IMAD.U32 R17, RZ, RZ, UR4 ;  /* 0x00000004ff117e24 */ /* 0x008fe4000f8e00ff */
[----:B------:R-:W-:-:S07]  /*18300*/  IMAD.U32 R43, RZ, RZ, UR5 ;  /* 0x00000005ff2b7e24 */ /* 0x000fce000f8e00ff */
[----:B012--5:R-:W-:Y:S05]  /*18310*/  CALL.REL.NOINC `($_Z23update_muscl_fv_squaresiPdS_S_S_S_S_S_iiiddddddS_$__internal_trig_reduction_slowpathd) ;  /* 0x0000008000987944 */ /* 0x027fea0003c00000 */
[----:B------:R-:W-:Y:S05]  /*18320*/  BSYNC.RECONVERGENT B3 ;  /* 0x0000000000037941 */ /* 0x000fea0003800200 */
.L_x_386:
[----:B------:R-:W-:Y:S02]  /*18330*/  IMAD.MOV.U32 R24, RZ, RZ, R19 ;  /* 0x000000ffff187224 */ /* 0x000fe400078e0013 */
[----:B------:R-:W-:Y:S02]  /*18340*/  IMAD.MOV.U32 R26, RZ, RZ, R20 ;  /* 0x000000ffff1a7224 */ /* 0x000fe400078e0014 */
[----:B------:R-:W-:-:S07]  /*18350*/  IMAD.MOV.U32 R27, RZ, RZ, R21 ;  /* 0x000000ffff1b7224 */ /* 0x000fce00078e0015 */
.L_x_385:
[----:B------:R-:W3:Y:S01]  /*18360*/  LDCU.64 UR4, c[0x4][0x8] ;  /* 0x01000100ff0477ac */ /* 0x000ee20008000a00 */
[----:B------:R-:W-:-:S05]  /*18370*/  IMAD.SHL.U32 R4, R24, 0x40, RZ ;  /* 0x0000004018047824 */ /* 0x000fca00078e00ff */
[----:B------:R-:W-:-:S04]  /*18380*/  LOP3.LUT R4, R4, 0x40, RZ, 0xc0, !PT ;  /* 0x0000004004047812 */ /* 0x000fc800078ec0ff */
[----:B---3--:R-:W-:-:S05]  /*18390*/  IADD3 R30, P0, PT, R4, UR4, RZ ;  /* 0x00000004041e7c10 */ /* 0x008fca000ff1e0ff */
[----:B------:R-:W-:-:S05]  /*183a0*/  IMAD.X R31, RZ, RZ, UR5, P0 ;  /* 0x00000005ff1f7e24 */ /* 0x000fca00080e06ff */
[----:B------:R-:W3:Y:S04]  /*183b0*/  LDG.E.128.CONSTANT R4, desc[UR6][R30.64] ;  /* 0x000000061e047981 */ /* 0x000ee8000c1e9d00 */
[----:B------:R-:W4:Y:S04]  /*183c0*/  LDG.E.128.CONSTANT R16, desc[UR6][R30.64+0x10] ;  /* 0x000010061e107981 */ /* 0x000f28000c1e9d00 */
[----:B------:R-:W2:Y:S01]  /*183d0*/  LDG.E.128.CONSTANT R20, desc[UR6][R30.64+0x20] ;  /* 0x000020061e147981 */ /* 0x000ea2000c1e9d00 */
[----:B------:R-:W-:Y:S01]  /*183e0*/  LOP3.LUT R25, R24, 0x1, RZ, 0xc0, !PT ;  /* 0x0000000118197812 */ /* 0x000fe200078ec0ff */
[----:B------:R-:W-:Y:S01]  /*183f0*/  IMAD.MOV.U32 R34, RZ, RZ, 0x20fd8164 ;  /* 0x20fd8164ff227424 */ /* 0x000fe200078e00ff */
[----:B-----5:R-:W-:Y:S01]  /*18400*/  DMUL R32, R26, R26 ;  /* 0x0000001a1a207228 */ /* 0x020fe20000000000 */
[----:B------:R-:W-:Y:S01]  /*18410*/  BSSY.RECONVERGENT B3, `(.L_x_387) ;  /* 0x0000030000037945 */ /* 0x000fe20003800200 */
[----:B------:R-:W-:Y:S01]  /*18420*/  ISETP.NE.U32.AND P0, PT, R25, 0x1, PT ;  /* 0x000000011900780c */ /* 0x000fe20003f05070 */
[----:B------:R-:W-:-:S03]  /*18430*/  IMAD.MOV.U32 R25, RZ, RZ, 0x3da8ff83 ;  /* 0x3da8ff83ff197424 */ /* 0x000fc600078e00ff */
[----:B------:R-:W-:Y:S02]  /*18440*/  FSEL R34, R34, -8.06006814911005101289e+34, !P0 ;  /* 0xf9785eba22227808 */ /* 0x000fe40004000000 */
[----:B------:R-:W-:-:S06]  /*18450*/  FSEL R35, -R25, 0.11223486810922622681, !P0 ;  /* 0x3de5db6519237808 */ /* 0x000fcc0004000100 */
[----:B---3--:R-:W-:-:S08]  /*18460*/  DFMA R4, R32, R34, R4 ;  /* 0x000000222004722b */ /* 0x008fd00000000004 */
[----:B------:R-:W-:-:S08]  /*18470*/  DFMA R4, R32, R4, R6 ;  /* 0x000000042004722b */ /* 0x000fd00000000006 */
[----:B----4-:R-:W-:-:S08]  /*18480*/  DFMA R4, R32, R4, R16 ;  /* 0x000000042004722b */ /* 0x010fd00000000010 */
[----:B------:R-:W-:-:S08]  /*18490*/  DFMA R4, R32, R4, R18 ;  /* 0x000000042004722b */ /* 0x000fd00000000012 */
[----:B--2---:R-:W-:-:S08]  /*184a0*/  DFMA R4, R32, R4, R20 ;  /* 0x000000042004722b */ /* 0x004fd00000000014 */
        /* <DEDUP_REMOVED lines=35> */
[----:B------:R-:W-:-:S07]  /*186e0*/  IMAD.MOV.U32 R31, RZ, RZ, R21 ;  /* 0x000000ffff1f7224 */ /* 0x000fce00078e0015 */
.L_x_390:
[----:B------:R-:W-:Y:S05]  /*186f0*/  BSYNC.RECONVERGENT B4 ;  /* 0x0000000000047941 */ /* 0x000fea0003800200 */
.L_x_389:
[----:B------:R-:W-:-:S07]  /*18700*/  VIADD R4, R19, 0x1 ;  /* 0x0000000113047836 */ /* 0x000fce0000000000 */
.L_x_388:
[----:B------:R-:W-:Y:S05]  /*18710*/  BSYNC.RECONVERGENT B3 ;  /* 0x0000000000037941 */ /* 0x000fea0003800200 */
.L_x_387:
        /* <DEDUP_REMOVED lines=13> */
[----:B------:R-:W-:Y:S01]  /*187f0*/  IMAD.MOV.U32 R5, RZ, RZ, 0x3da8ff83 ;  /* 0x3da8ff83ff057424 */ /* 0x000fe200078e00ff */
[----:B------:R-:W-:-:S02]  /*18800*/  DSETP.NEU.AND P1, PT, |R6|, +INF , PT ;  /* 0x7ff000000600742a */ /* 0x000fc40003f2d200 */
        /* <DEDUP_REMOVED lines=12> */
[----:B------:R-:W-:Y:S01]  /*188d0*/  FSEL R19, R17, R31, !P0 ;  /* 0x0000001f11137208 */ /* 0x000fe20004000000 */
[----:B------:R-:W-:Y:S01]  /*188e0*/  @!P1 DMUL R30, RZ, R6 ;  /* 0x00000006ff1e9228 */ /* 0x000fe20000000000 */
[----:B------:R-:W-:-:S04]  /*188f0*/  LOP3.LUT P0, RZ, R4, 0x2, RZ, 0xc0, !PT ;  /* 0x0000000204ff7812 */ /* 0x000fc8000780c0ff */
        /* <DEDUP_REMOVED lines=28> */
.L_x_392:
[----:B------:R-:W-:Y:S05]  /*18ac0*/  BSYNC.RECONVERGENT B3 ;  /* 0x0000000000037941 */ /* 0x000fea0003800200 */
.L_x_391:
        /* <DEDUP_REMOVED lines=9> */
[----:B------:R-:W-:Y:S01]  /*18b60*/  IMAD.MOV.U32 R34, RZ, RZ, 0x652b82fe ;  /* 0x652b82feff227424 */ /* 0x000fe200078e00ff */
[----:B------:R-:W-:Y:S01]  /*18b70*/  UMOV UR4, 0xfefa39ef ;  /* 0xfefa39ef00047882 */ /* 0x000fe20000000000 */
[----:B------:R-:W-:Y:S01]  /*18b80*/  IMAD.MOV.U32 R35, RZ, RZ, 0x3ff71547 ;  /* 0x3ff71547ff237424 */ /* 0x000fe200078e00ff */
[----:B------:R-:W-:Y:S01]  /*18b90*/  UMOV UR5, 0x3fe62e42 ;  /* 0x3fe62e4200057882 */ /* 0x000fe20000000000 */
[----:B------:R-:W-:Y:S01]  /*18ba0*/  LOP3.LUT R33, R32, 0x1, RZ, 0xc0, !PT ;  /* 0x0000000120217812 */ /* 0x000fe200078ec0ff */
[----:B------:R-:W-:Y:S01]  /*18bb0*/  IMAD.MOV.U32 R42, RZ, RZ, 0x20fd8164 ;  /* 0x20fd8164ff2a7424 */ /* 0x000fe200078e00ff */
[----:B------:R-:W-:Y:S01]  /*18bc0*/  BSSY.RECONVERGENT B0, `(.L_x_393) ;  /* 0x0000048000007945 */ /* 0x000fe20003800200 */
[----:B------:R-:W-:Y:S01]  /*18bd0*/  DFMA R6, R8, -R8, -R6 ;  /* 0x800000080806722b */ /* 0x000fe20000000806 */
[----:B------:R-:W-:Y:S01]  /*18be0*/  ISETP.NE.U32.AND P0, PT, R33, 0x1, PT ;  /* 0x000000012100780c */ /* 0x000fe20003f05070 */
[----:B------:R-:W-:-:S03]  /*18bf0*/  IMAD.MOV.U32 R33, RZ, RZ, 0x3da8ff83 ;  /* 0x3da8ff83ff217424 */ /* 0x000fc600078e00ff */
[----:B------:R-:W-:Y:S02]  /*18c00*/  FSEL R42, R42, -8.06006814911005101289e+34, !P0 ;  /* 0xf9785eba2a2a7808 */ /* 0x000fe40004000000 */
[----:B------:R-:W-:Y:S01]  /*18c10*/  FSEL R43, -R33, 0.11223486810922622681, !P0 ;  /* 0x3de5db65212b7808 */ /* 0x000fe20004000100 */
[----:B------:R-:W-:Y:S02]  /*18c20*/  DFMA R34, R6, R34, 6.75539944105574400000e+15 ;  /* 0x433800000622742b */ /* 0x000fe40000000022 */
[----:B------:R-:W-:-:S06]  /*18c30*/  FSETP.GEU.AND P1, PT, |R7|, 4.1917929649353027344, PT ;  /* 0x4086232b0700780b */ /* 0x000fcc0003f2e200 */
        /* <DEDUP_REMOVED lines=9> */
[----:B----4-:R-:W-:Y:S01]  /*18cd0*/  DFMA R38, R36, UR4, R40 ;  /* 0x0000000424267c2b */ /* 0x010fe20008000028 */
[----:B------:R-:W-:Y:S01]  /*18ce0*/  UMOV UR4, 0x62401315 ;  /* 0x6240131500047882 */ /* 0x000fe20000000000 */
[----:B------:R-:W-:-:S06]  /*18cf0*/  UMOV UR5, 0x3ec71dee ;  /* 0x3ec71dee00057882 */ /* 0x000fcc0000000000 */
[----:B------:R-:W-:Y:S01]  /*18d00*/  DFMA R40, R36, R38, UR4 ;  /* 0x0000000424287e2b */ /* 0x000fe20008000026 */
[----:B------:R-:W-:Y:S01]  /*18d10*/  UMOV UR4, 0x7c89eb71 ;  /* 0x7c89eb7100047882 */ /* 0x000fe20000000000 */
[----:B------:R-:W-:Y:S01]  /*18d20*/  UMOV UR5, 0x3efa0199 ;  /* 0x3efa019900057882 */ /* 0x000fe20000000000 */
[----:B------:R-:W-:-:S05]  /*18d30*/  DMUL R38, R30, R30 ;  /* 0x0000001e1e267228 */ /* 0x000fca0000000000 */
        /* <DEDUP_REMOVED lines=27> */
[----:B-----5:R-:W-:-:S08]  /*18ef0*/  DFMA R16, R38, R16, R24 ;  /* 0x000000102610722b */ /* 0x020fd00000000018 */
        /* <DEDUP_REMOVED lines=20> */
.L_x_394:
[----:B------:R-:W-:Y:S05]  /*19040*/  BSYNC.RECONVERGENT B0 ;  /* 0x0000000000007941 */ /* 0x000fea0003800200 */
.L_x_393:
[----:B------:R-:W2:Y:S01]  /*19050*/  LDCU.64 UR4, c[0x0][0x3f8] ;  /* 0x00007f00ff0477ac */ /* 0x000ea20008000a00 */
[----:B------:R-:W-:Y:S02]  /*19060*/  FSEL R6, R20, R16, !P0 ;  /* 0x0000001014067208 */ /* 0x000fe40004000000 */
[----:B------:R-:W-:-:S06]  /*19070*/  FSEL R7, R21, R17, !P0 ;  /* 0x0000001115077208 */ /* 0x000fcc0004000000 */
[----:B------:R-:W-:-:S08]  /*19080*/  DFMA R4, R10, R6, R4 ;  /* 0x000000060a04722b */ /* 0x000fd00000000004 */
[----:B--2---:R-:W-:-:S11]  /*19090*/  DFMA R4, R18, UR4, R4 ;  /* 0x0000000412047c2b */ /* 0x004fd60008000004 */
.L_x_384:
[----:B------:R-:W3:Y:S01]  /*190a0*/  LDCU UR4, c[0x0][0x380] ;  /* 0x00007000ff0477ac */ /* 0x000ee20008000800 */
[----:B------:R-:W-:Y:S01]  /*190b0*/  CS2R R10, SRZ ;  /* 0x00000000000a7805 */ /* 0x000fe2000001ff00 */
[----:B---3--:R-:W-:-:S09]  /*190c0*/  UISETP.NE.AND UP0, UPT, UR4, 0x1, UPT ;  /* 0x000000010400788c */ /* 0x008fd2000bf05270 */
[----:B------:R-:W-:Y:S05]  /*190d0*/  BRA.U UP0, `(.L_x_395) ;  /* 0x0000000100fc7547 */ /* 0x000fea000b800000 */
[----:B------:R-:W3:Y:S02]  /*190e0*/  LDC.64 R16, c[0x0][0x3e0] ;  /* 0x0000f800ff107b82 */ /* 0x000ee40000000a00 */
[----:B---3--:R-:W-:-:S14]  /*190f0*/  DSETP.NEU.AND P0, PT, |R16|, +INF , PT ;  /* 0x7ff000001000742a */ /* 0x008fdc0003f0d200 */
        /* <DEDUP_REMOVED lines=26> */
.L_x_398:
[----:B------:R-:W-:Y:S02]  /*192a0*/  IMAD.MOV.U32 R6, RZ, RZ, R19 ;  /* 0x000000ffff067224 */ /* 0x000fe400078e0013 */
[----:B------:R-:W-:Y:S02]  /*192b0*/  IMAD.MOV.U32 R10, RZ, RZ, R20 ;  /* 0x000000ffff0a7224 */ /* 0x000fe400078e0014 */
[----:B------:R-:W-:-:S07]  /*192c0*/  IMAD.MOV.U32 R11, RZ, RZ, R21 ;  /* 0x000000ffff0b7224 */ /* 0x000fce00078e0015 */
.L_x_397:
[----:B------:R-:W-:-:S07]  /*192d0*/  VIADD R6, R6, 0x1 ;  /* 0x0000000106067836 */ /* 0x000fce0000000000 */
.L_x_396:
        /* <DEDUP_REMOVED lines=10> */
[----:B-----5:R-:W-:-:S02]  /*19380*/  DMUL R32, R10, R10 ;  /* 0x0000000a0a207228 */ /* 0x020fc40000000000 */
        /* <DEDUP_REMOVED lines=14> */
[----:B------:R-:W-:Y:S01]  /*19470*/  LOP3.LUT P0, RZ, R6, 0x2, RZ, 0xc0, !PT ;  /* 0x0000000206ff7812 */ /* 0x000fe2000780c0ff */
[----:B------:R-:W-:-:S03]  /*19480*/  DFMA R6, R14, -0.5, R8 ;  /* 0xbfe000000e06782b */ /* 0x000fc60000000008 */
[----:B------:R-:W-:-:S10]  /*19490*/  DADD R10, RZ, -R16 ;  /* 0x00000000ff0a7229 */ /* 0x000fd40000000810 */
[----:B------:R-:W-:Y:S02]  /*194a0*/  FSEL R10, R16, R10, !P0 ;  /* 0x0000000a100a7208 */ /* 0x000fe40004000000 */
[----:B------:R-:W-:-:S06]  /*194b0*/  FSEL R11, R17, R11, !P0 ;  /* 0x0000000b110b7208 */ /* 0x000fcc0004000000 */
[----:B------:R-:W-:-:S11]  /*194c0*/  DMUL R10, R6, R10 ;  /* 0x0000000a060a7228 */ /* 0x000fd60000000000 */
.L_x_395:
[----:B------:R-:W3:Y:S01]  /*194d0*/  LDCU UR4, c[0x0][0x380] ;  /* 0x00007000ff0477ac */ /* 0x000ee20008000800 */
[----:B------:R-:W-:Y:S01]  /*194e0*/  CS2R R6, SRZ ;  /* 0x0000000000067805 */ /* 0x000fe2000001ff00 */
[----:B---3--:R-:W-:-:S09]  /*194f0*/  UISETP.NE.AND UP0, UPT, UR4, 0x1, UPT ;  /* 0x000000010400788c */ /* 0x008fd2000bf05270 */
[----:B------:R-:W-:Y:S05]  /*19500*/  BRA.U UP0, `(.L_x_399) ;  /* 0x0000000100f87547 */ /* 0x000fea000b800000 */
[----:B------:R-:W3:Y:S01]  /*19510*/  LDC.64 R16, c[0x0][0x3e0] ;  /* 0x0000f800ff107b82 */ /* 0x000ee20000000a00 */
[----:B-----5:R-:W-:Y:S02]  /*19520*/  DFMA R6, R14, 0.5, R8 ;  /* 0x3fe000000e06782b */ /* 0x020fe40000000008 */
        /* <DEDUP_REMOVED lines=25> */
[----:B012---:R-:W-:Y:S05]  /*196c0*/  CALL.REL.NOINC `($_Z23update_muscl_fv_squaresiPdS_S_S_S_S_S_iiiddddddS_$__internal_trig_reduction_slowpathd) ;  /* 0x0000006c00ac7944 */ /* 0x007fea0003c00000 */
[----:B------:R-:W-:Y:S05]  /*196d0*/  BSYNC.RECONVERGENT B3 ;  /* 0x0000000000037941 */ /* 0x000fea0003800200 */
.L_x_402:
[----:B------:R-:W-:Y:S02]  /*196e0*/  IMAD.MOV.U32 R32, RZ, RZ, R20 ;  /* 0x000000ffff207224 */ /* 0x000fe400078e0014 */
[----:B------:R-:W-:-:S07]  /*196f0*/  IMAD.MOV.U32 R33, RZ, RZ, R21 ;  /* 0x000000ffff217224 */ /* 0x000fce00078e0015 */
.L_x_401:
[----:B------:R-:W-:-:S07]  /*19700*/  VIADD R30, R19, 0x1 ;  /* 0x00000001131e7836 */ /* 0x000fce0000000000 */
.L_x_400:
[----:B------:R-:W3:Y:S01]  /*19710*/  LDCU.64 UR4, c[0x4][0x8] ;  /* 0x01000100ff0477ac */ /* 0x000ee20008000a00 */
[----:B------:R-:W-:-:S05]  /*19720*/  IMAD.SHL.U32 R16, R30, 0x40, RZ ;  /* 0x000000401e107824 */ /* 0x000fca00078e00ff */
[----:B------:R-:W-:-:S04]  /*19730*/  LOP3.LUT R16, R16, 0x40, RZ, 0xc0, !PT ;  /* 0x0000004010107812 */ /* 0x000fc800078ec0ff */
[----:B---3--:R-:W-:-:S05]  /*19740*/  IADD3 R36, P0, PT, R16, UR4, RZ ;  /* 0x0000000410247c10 */ /* 0x008fca000ff1e0ff */
[----:B------:R-:W-:-:S05]  /*19750*/  IMAD.X R37, RZ, RZ, UR5, P0 ;  /* 0x00000005ff257e24 */ /* 0x000fca00080e06ff */
[----:B------:R-:W3:Y:S04]  /*19760*/  LDG.E.128.CONSTANT R16, desc[UR6][R36.64] ;  /* 0x0000000624107981 */ /* 0x000ee8000c1e9d00 */
[----:B------:R-:W4:Y:S04]  /*19770*/  LDG.E.128.CONSTANT R20, desc[UR6][R36.64+0x10] ;  /* 0x0000100624147981 */ /* 0x000f28000c1e9d00 */
[----:B------:R-:W5:Y:S01]  /*19780*/  LDG.E.128.CONSTANT R24, desc[UR6][R36.64+0x20] ;  /* 0x0000200624187981 */ /* 0x000f62000c1e9d00 */
[----:B------:R-:W-:Y:S01]  /*19790*/  LOP3.LUT R31, R30, 0x1, RZ, 0xc0, !PT ;  /* 0x000000011e1f7812 */ /* 0x000fe200078ec0ff */
[----:B------:R-:W-:Y:S01]  /*197a0*/  IMAD.MOV.U32 R38, RZ, RZ, 0x20fd8164 ;  /* 0x20fd8164ff267424 */ /* 0x000fe200078e00ff */
[----:B------:R-:W-:-:S02]  /*197b0*/  DMUL R34, R32, R32 ;  /* 0x0000002020227228 */ /* 0x000fc40000000000 */
        /* <DEDUP_REMOVED lines=19> */
.L_x_399:
[----:B------:R-:W3:Y:S01]  /*198f0*/  LDCU UR4, c[0x0][0x380] ;  /* 0x00007000ff0477ac */ /* 0x000ee20008000800 */
[----:B------:R-:W-:Y:S01]  /*19900*/  CS2R R16, SRZ ;  /* 0x0000000000107805 */ /* 0x000fe2000001ff00 */
[----:B---3--:R-:W-:-:S09]  /*19910*/  UISETP.NE.AND UP0, UPT, UR4, 0x1, UPT ;  /* 0x000000010400788c */ /* 0x008fd2000bf05270 */
[----:B------:R-:W-:Y:S05]  /*19920*/  BRA.U UP0, `(.L_x_403) ;  /* 0x0000000100f47547 */ /* 0x000fea000b800000 */
[----:B------:R-:W3:Y:S02]  /*19930*/  LDC.64 R16, c[0x0][0x3e0] ;  /* 0x0000f800ff107b82 */ /* 0x000ee40000000a00 */
[----:B---3--:R-:W-:-:S14]  /*19940*/  DSETP.NEU.AND P0, PT, |R16|, +INF , PT ;  /* 0x7ff000001000742a */ /* 0x008fdc0003f0d200 */
[----:B-----5:R-:W-:Y:S01]  /*19950*/  @!P0 DMUL R32, RZ, R16 ;  /* 0x00000010ff208228 */ /* 0x020fe20000000000 */
        /* <DEDUP_REMOVED lines=25> */
.L_x_406:
[----:B------:R-:W-:Y:S02]  /*19af0*/  IMAD.MOV.U32 R32, RZ, RZ, R20 ;  /* 0x000000ffff207224 */ /* 0x000fe400078e0014 */
[----:B------:R-:W-:-:S07]  /*19b00*/  IMAD.MOV.U32 R33, RZ, RZ, R21 ;  /* 0x000000ffff217224 */ /* 0x000fce00078e0015 */
.L_x_405:
[----:B------:R-:W-:-:S07]  /*19b10*/  VIADD R30, R19, 0x1 ;  /* 0x00000001131e7836 */ /* 0x000fce0000000000 */
.L_x_404:
        /* <DEDUP_REMOVED lines=30> */
.L_x_403:
[----:B-----5:R-:W3:Y:S01]  /*19d00*/  MUFU.RCP64H R9, 3 ;  /* 0x4008000000097908 */ /* 0x020ee20000001800 */
[----:B------:R-:W-:Y:S01]  /*19d10*/  IMAD.MOV.U32 R18, RZ, RZ, 0x0 ;  /* 0x00000000ff127424 */ /* 0x000fe200078e00ff */
[----:B------:R-:W-:Y:S01]  /*19d20*/  DADD R6, R6, R10 ;  /* 0x0000000006067229 */ /* 0x000fe2000000000a */
[----:B------:R-:W-:Y:S01]  /*19d30*/  IMAD.MOV.U32 R19, RZ, RZ, 0x40080000 ;  /* 0x40080000ff137424 */ /* 0x000fe200078e00ff */
[----:B------:R-:W-:Y:S01]  /*19d40*/  BSSY.RECONVERGENT B1, `(.L_x_407) ;  /* 0x0000014000017945 */ /* 0x000fe20003800200 */
[----:B------:R-:W-:-:S06]  /*19d50*/  IMAD.MOV.U32 R8, RZ, RZ, 0x1 ;  /* 0x00000001ff087424 */ /* 0x000fcc00078e00ff */
[----:B---3--:R-:W-:-:S08]  /*19d60*/  DFMA R20, R8, -R18, 1 ;  /* 0x3ff000000814742b */ /* 0x008fd00000000812 */
        /* <DEDUP_REMOVED lines=16> */
[----:B012---:R-:W-:Y:S05]  /*19e70*/  CALL.REL.NOINC `($__internal_0_$__cuda_sm20_div_rn_f64_full) ;  /* 0x00000060002c7944 */ /* 0x007fea0003c00000 */
.L_x_408:
[----:B------:R-:W-:Y:S05]  /*19e80*/  BSYNC.RECONVERGENT B1 ;  /* 0x0000000000017941 */ /* 0x000fea0003800200 */
.L_x_407:
[C---:B------:R-:W-:Y:S01]  /*19e90*/  DSETP.GT.AND P0, PT, R16.reuse, RZ, PT ;  /* 0x000000ff1000722a */ /* 0x040fe20003f04000 */
[----:B------:R-:W-:Y:S01]  /*19ea0*/  BSSY.RECONVERGENT B0, `(.L_x_409) ;  /* 0x0000004000007945 */ /* 0x000fe20003800200 */
[----:B------:R-:W-:-:S12]  /*19eb0*/  DMUL R16, R16, R14 ;  /* 0x0000000e10107228 */ /* 0x000fd80000000000 */
[----:B------:R-:W-:Y:S05]  /*19ec0*/  @!P0 BRA `(.L_x_410) ;  /* 0x0000000000048947 */ /* 0x000fea0003800000 */
[----:B------:R3:W5:Y:S02]  /*19ed0*/  LDG.E.64 R4, desc[UR6][R12.64] ;  /* 0x000000060c047981 */ /* 0x000764000c1e1b00 */
.L_x_410:
[----:B------:R-:W-:Y:S05]  /*19ee0*/  BSYNC.RECONVERGENT B0 ;  /* 0x0000000000007941 */ /* 0x000fea0003800200 */
.L_x_409:
[----:B-----5:R-:W-:-:S08]  /*19ef0*/  DMUL R4, R16, R4 ;  /* 0x0000000410047228 */ /* 0x020fd00000000000 */
[----:B------:R-:W-:Y:S01]  /*19f00*/  DFMA R28, R4, 2, R28 ;  /* 0x40000000041c782b */ /* 0x000fe2000000001c */
[----:B------:R-:W-:Y:S10]  /*19f10*/  BRA `(.L_x_382) ;  /* 0x0000005c008c7947 */ /* 0x000ff40003800000 */
.L_x_383:
[----:B------:R-:W5:Y:S01]  /*19f20*/  LDG.E.64 R8, desc[UR6][R8.64] ;  /* 0x0000000608087981 */ /* 0x000f62000c1e1b00 */
[----:B------:R-:W-:Y:S02]  /*19f30*/  ISETP.NE.AND P0, PT, R6, 0x1, PT ;  /* 0x000000010600780c */ /* 0x000fe40003f05270 */
[----:B------:R-:W-:-:S11]  /*19f40*/  CS2R R6, SRZ ;  /* 0x0000000000067805 */ /* 0x000fd6000001ff00 */
[----:B------:R-:W-:Y:S05]  /*19f50*/  @P0 BRA `(.L_x_411) ;  /* 0x0000000c00d40947 */ /* 0x000fea0003800000 */
[----:B------:R3:W5:Y:S01]  /*19f60*/  LDG.E.64 R30, desc[UR6][R10.64] ;  /* 0x000000060a1e7981 */ /* 0x000762000c1e1b00 */
[----:B------:R-:W4:Y:S02]  /*19f70*/  LDC.64 R16, c[0x0][0x3d8] ;  /* 0x0000f600ff107b82 */ /* 0x000f240000000a00 */
[----:B----4-:R-:W-:-:S14]  /*19f80*/  DSETP.NEU.AND P0, PT, |R16|, +INF , PT ;  /* 0x7ff000001000742a */ /* 0x010fdc0003f0d200 */
[----:B------:R-:W-:Y:S01]  /*19f90*/  @!P0 DMUL R6, RZ, R16 ;  /* 0x00000010ff068228 */ /* 0x000fe20000000000 */
[----:B------:R-:W-:Y:S01]  /*19fa0*/  @!P0 IMAD.MOV.U32 R5, RZ, RZ, RZ ;  /* 0x000000ffff058224 */ /* 0x000fe200078e00ff */
[----:B---3--:R-:W-:Y:S09]  /*19fb0*/  @!P0 BRA `(.L_x_412) ;  /* 0x0000000000688947 */ /* 0x008ff20003800000 */
[----:B------:R-:W-:Y:S01]  /*19fc0*/  UMOV UR4, 0x6dc9c883 ;  /* 0x6dc9c88300047882 */ /* 0x000fe20000000000 */
[----:B------:R-:W-:Y:S01]  /*19fd0*/  UMOV UR5, 0x3fe45f30 ;  /* 0x3fe45f3000057882 */ /* 0x000fe20000000000 */
[C---:B------:R-:W-:Y:S02]  /*19fe0*/  DSETP.GE.AND P0, PT, |R16|.reuse, 2.14748364800000000000e+09, PT ;  /* 0x41e000001000742a */ /* 0x040fe40003f06200 */
[----:B------:R-:W-:Y:S01]  /*19ff0*/  DMUL R10, R16, UR4 ;  /* 0x00000004100a7c28 */ /* 0x000fe20008000000 */
[----:B------:R-:W-:Y:S01]  /*1a000*/  UMOV UR4, 0x54442d18 ;  /* 0x54442d1800047882 */ /* 0x000fe20000000000 */
[----:B------:R-:W-:-:S04]  /*1a010*/  UMOV UR5, 0x3ff921fb ;  /* 0x3ff921fb00057882 */ /* 0x000fc80000000000 */
        /* <DEDUP_REMOVED lines=17> */
.L_x_413:
[----:B------:R-:W-:Y:S02]  /*1a130*/  IMAD.MOV.U32 R5, RZ, RZ, R19 ;  /* 0x000000ffff057224 */ /* 0x000fe400078e0013 */
[----:B------:R-:W-:Y:S02]  /*1a140*/  IMAD.MOV.U32 R6, RZ, RZ, R20 ;  /* 0x000000ffff067224 */ /* 0x000fe400078e0014 */
[----:B------:R-:W-:-:S07]  /*1a150*/  IMAD.MOV.U32 R7, RZ, RZ, R21 ;  /* 0x000000ffff077224 */ /* 0x000fce00078e0015 */
.L_x_412:
[----:B------:R-:W3:Y:S01]  /*1a160*/  LDCU.64 UR4, c[0x4][0x8] ;  /* 0x01000100ff0477ac */ /* 0x000ee20008000a00 */
[----:B------:R-:W-:-:S05]  /*1a170*/  IMAD.SHL.U32 R10, R5, 0x40, RZ ;  /* 0x00000040050a7824 */ /* 0x000fca00078e00ff */
[----:B------:R-:W-:-:S04]  /*1a180*/  LOP3.LUT R10, R10, 0x40, RZ, 0xc0, !PT ;  /* 0x000000400a0a7812 */ /* 0x000fc800078ec0ff */
[----:B---3-5:R-:W-:-:S05]  /*1a190*/  IADD3 R32, P0, PT, R10, UR4, RZ ;  /* 0x000000040a207c10 */ /* 0x028fca000ff1e0ff */
[----:B------:R-:W-:-:S05]  /*1a1a0*/  IMAD.X R33, RZ, RZ, UR5, P0 ;  /* 0x00000005ff217e24 */ /* 0x000fca00080e06ff */
[----:B------:R-:W3:Y:S04]  /*1a1b0*/  LDG.E.128.CONSTANT R16, desc[UR6][R32.64] ;  /* 0x0000000620107981 */ /* 0x000ee8000c1e9d00 */
[----:B------:R-:W4:Y:S04]  /*1a1c0*/  LDG.E.128.CONSTANT R20, desc[UR6][R32.64+0x10] ;  /* 0x0000100620147981 */ /* 0x000f28000c1e9d00 */
[----:B------:R-:W2:Y:S01]  /*1a1d0*/  LDG.E.128.CONSTANT R24, desc[UR6][R32.64+0x20] ;  /* 0x0000200620187981 */ /* 0x000ea2000c1e9d00 */
        /* <DEDUP_REMOVED lines=50> */
.L_x_417:
[----:B------:R-:W-:Y:S05]  /*1a500*/  BSYNC.RECONVERGENT B4 ;  /* 0x0000000000047941 */ /* 0x000fea0003800200 */
.L_x_416:
[----:B------:R-:W-:-:S07]  /*1a510*/  VIADD R5, R5, 0x1 ;  /* 0x0000000105057836 */ /* 0x000fce0000000000 */
.L_x_415:
[----:B------:R-:W-:Y:S05]  /*1a520*/  BSYNC.RECONVERGENT B3 ;  /* 0x0000000000037941 */ /* 0x000fea0003800200 */
.L_x_414:
        /* <DEDUP_REMOVED lines=10> */
[----:B------:R-:W-:Y:S01]  /*1a5d0*/  DSETP.NEU.AND P1, PT, |R10|, +INF , PT ;  /* 0x7ff000000a00742a */ /* 0x000fe20003f2d200 */
[----:B------:R-:W-:Y:S01]  /*1a5e0*/  IMAD.MOV.U32 R37, RZ, RZ, 0x3da8ff83 ;  /* 0x3da8ff83ff257424 */ /* 0x000fe200078e00ff */
[----:B------:R-:W-:Y:S01]  /*1a5f0*/  ISETP.NE.U32.AND P0, PT, R32, 0x1, PT ;  /* 0x000000012000780c */ /* 0x000fe20003f05070 */
[----:B------:R-:W-:Y:S01]  /*1a600*/  DMUL R32, R6, R6 ;  /* 0x0000000606207228 */ /* 0x000fe20000000000 */
[----:B------:R-:W-:Y:S02]  /*1a610*/  BSSY.RECONVERGENT B3, `(.L_x_418) ;  /* 0x000002c000037945 */ /* 0x000fe40003800200 */
[----:B------:R-:W-:-:S02]  /*1a620*/  FSEL R36, R36, -8.06006814911005101289e+34, !P0 ;  /* 0xf9785eba24247808 */ /* 0x000fc40004000000 */
        /* <DEDUP_REMOVED lines=42> */
.L_x_419:
[----:B------:R-:W-:Y:S05]  /*1a8d0*/  BSYNC.RECONVERGENT B3 ;  /* 0x0000000000037941 */ /* 0x000fea0003800200 */
.L_x_418:
        /* <DEDUP_REMOVED lines=19> */
[----:B------:R-:W-:Y:S02]  /*1aa10*/  FSEL R43, -R43, 0.11223486810922622681, !P0 ;  /* 0x3de5db652b2b7808 */ /* 0x000fe40004000100 */
[----:B------:R-:W-:Y:S01]  /*1aa20*/  FSEL R42, R42, -8.06006814911005101289e+34, !P0 ;  /* 0xf9785eba2a2a7808 */ /* 0x000fe20004000000 */
        /* <DEDUP_REMOVED lines=66> */
.L_x_421:
[----:B------:R-:W-:Y:S05]  /*1ae50*/  BSYNC.RECONVERGENT B0 ;  /* 0x0000000000007941 */ /* 0x000fea0003800200 */
.L_x_420:
[----:B------:R-:W2:Y:S01]  /*1ae60*/  LDCU.64 UR4, c[0x0][0x3f8] ;  /* 0x00007f00ff0477ac */ /* 0x000ea20008000a00 */
[----:B------:R-:W-:Y:S02]  /*1ae70*/  FSEL R10, R20, R16, !P0 ;  /* 0x00000010140a7208 */ /* 0x000fe40004000000 */
[----:B------:R-:W-:-:S06]  /*1ae80*/  FSEL R11, R21, R17, !P0 ;  /* 0x00000011150b7208 */ /* 0x000fcc0004000000 */
[----:B------:R-:W-:-:S08]  /*1ae90*/  DFMA R6, R30, R10, R6 ;  /* 0x0000000a1e06722b */ /* 0x000fd00000000006 */
[----:B--2---:R-:W-:-:S11]  /*1aea0*/  DFMA R6, R18, UR4, R6 ;  /* 0x0000000412067c2b */ /* 0x004fd60008000006 */
.L_x_411:
        /* <DEDUP_REMOVED lines=32> */
.L_x_425:
[----:B------:R-:W-:Y:S02]  /*1b0b0*/  IMAD.MOV.U32 R10, RZ, RZ, R20 ;  /* 0x000000ffff0a7224 */ /* 0x000fe400078e0014 */
[----:B------:R-:W-:-:S07]  /*1b0c0*/  IMAD.MOV.U32 R11, RZ, RZ, R21 ;  /* 0x000000ffff0b7224 */ /* 0x000fce00078e0015 */
.L_x_424:
[----:B------:R-:W-:-:S07]  /*1b0d0*/  VIADD R5, R19, 0x1 ;  /* 0x0000000113057836 */ /* 0x000fce0000000000 */
.L_x_423:
        /* <DEDUP_REMOVED lines=9> */
[----:B------:R-:W-:-:S02]  /*1b170*/  IMAD.MOV.U32 R34, RZ, RZ, 0x20fd8164 ;  /* 0x20fd8164ff227424 */ /* 0x000fc400078e00ff */
        /* <DEDUP_REMOVED lines=20> */
.L_x_422:
[----:B------:R-:W3:Y:S02]  /*1b2c0*/  LDCU UR4, c[0x0][0x3c4] ;  /* 0x00007880ff0477ac */ /* 0x000ee40008000800 */
[----:B---3--:R-:W-:-:S05]  /*1b2d0*/  IMAD R5, R4, UR4, RZ ;  /* 0x0000000404057c24 */ /* 0x008fca000f8e02ff */
[----:B------:R-:W-:-:S13]  /*1b2e0*/  ISETP.NE.AND P0, PT, R0, R5, PT ;  /* 0x000000050000720c */ /* 0x000fda0003f05270 */
[----:B------:R-:W-:Y:S05]  /*1b2f0*/  @P0 BRA `(.L_x_426) ;  /* 0x00000004009c0947 */ /* 0x000fea0003800000 */
        /* <DEDUP_REMOVED lines=33> */
.L_x_430:
[----:B------:R-:W-:Y:S02]  /*1b510*/  IMAD.MOV.U32 R4, RZ, RZ, R19 ;  /* 0x000000ffff047224 */ /* 0x000fe400078e0013 */
[----:B------:R-:W-:Y:S02]  /*1b520*/  IMAD.MOV.U32 R30, RZ, RZ, R20 ;  /* 0x000000ffff1e7224 */ /* 0x000fe400078e0014 */
[----:B------:R-:W-:-:S07]  /*1b530*/  IMAD.MOV.U32 R31, RZ, RZ, R21 ;  /* 0x000000ffff1f7224 */ /* 0x000fce00078e0015 */
.L_x_429:
[----:B------:R-:W-:-:S07]  /*1b540*/  VIADD R4, R4, 0x1 ;  /* 0x0000000104047836 */ /* 0x000fce0000000000 */
.L_x_428:
        /* <DEDUP_REMOVED lines=31> */
.L_x_427:
[----:B-----5:R-:W3:Y:S01]  /*1b740*/  MUFU.RCP64H R9, 3 ;  /* 0x4008000000097908 */ /* 0x020ee20000001800 */
[----:B------:R-:W-:Y:S01]  /*1b750*/  IMAD.MOV.U32 R16, RZ, RZ, 0x0 ;  /* 0x00000000ff107424 */ /* 0x000fe200078e00ff */
[----:B------:R-:W-:Y:S01]  /*1b760*/  BSSY.RECONVERGENT B1, `(.L_x_431) ;  /* 0x0000015000017945 */ /* 0x000fe20003800200 */
[----:B------:R-:W-:Y:S02]  /*1b770*/  IMAD.MOV.U32 R17, RZ, RZ, 0x40080000 ;  /* 0x40080000ff117424 */ /* 0x000fe400078e00ff */
[----:B------:R-:W-:-:S06]  /*1b780*/  IMAD.MOV.U32 R8, RZ, RZ, 0x1 ;  /* 0x00000001ff087424 */ /* 0x000fcc00078e00ff */
[----:B---3--:R-:W-:-:S08]  /*1b790*/  DFMA R18, R8, -R16, 1 ;  /* 0x3ff000000812742b */ /* 0x008fd00000000810 */
[----:B------:R-:W-:-:S08]  /*1b7a0*/  DFMA R18, R18, R18, R18 ;  /* 0x000000121212722b */ /* 0x000fd00000000012 */
[----:B------:R-:W-:Y:S02]  /*1b7b0*/  DFMA R8, R8, R18, R8 ;  /* 0x000000120808722b */ /* 0x000fe40000000008 */
[----:B------:R-:W-:-:S06]  /*1b7c0*/  DADD R18, R4, R10 ;  /* 0x0000000004127229 */ /* 0x000fcc000000000a */
[----:B------:R-:W-:-:S04]  /*1b7d0*/  DFMA R16, R8, -R16, 1 ;  /* 0x3ff000000810742b */ /* 0x000fc80000000810 */
[----:B------:R-:W-:-:S04]  /*1b7e0*/  FSETP.GEU.AND P1, PT, |R19|, 6.5827683646048100446e-37, PT ;  /* 0x036000001300780b */ /* 0x000fc80003f2e200 */
        /* <DEDUP_REMOVED lines=12> */
.L_x_432:
[----:B------:R-:W-:Y:S05]  /*1b8b0*/  BSYNC.RECONVERGENT B1 ;  /* 0x0000000000017941 */ /* 0x000fea0003800200 */
.L_x_431:
[----:B------:R-:W-:-:S14]  /*1b8c0*/  DSETP.GT.AND P0, PT, R16, RZ, PT ;  /* 0x000000ff1000722a */ /* 0x000fdc0003f04000 */
[----:B------:R-:W-:Y:S05]  /*1b8d0*/  @!P0 BRA `(.L_x_433) ;  /* 0x0000000000148947 */ /* 0x000fea0003800000 */
[----:B012---:R-:W2:Y:S01]  /*1b8e0*/  LDG.E.64 R12, desc[UR6][R12.64] ;  /* 0x000000060c0c7981 */ /* 0x007ea2000c1e1b00 */
[----:B------:R-:W-:-:S08]  /*1b8f0*/  DMUL R16, R16, R14 ;  /* 0x0000000e10107228 */ /* 0x000fd00000000000 */
[----:B--2---:R-:W-:-:S08]  /*1b900*/  DMUL R16, R12, R16 ;  /* 0x000000100c107228 */ /* 0x004fd00000000000 */
[----:B------:R-:W-:Y:S01]  /*1b910*/  DFMA R28, R16, 2, R28 ;  /* 0x40000000101c782b */ /* 0x000fe2000000001c */
[----:B------:R-:W-:Y:S10]  /*1b920*/  BRA `(.L_x_382) ;  /* 0x0000004400087947 */ /* 0x000ff40003800000 */
.L_x_433:
[----:B------:R-:W-:-:S08]  /*1b930*/  DMUL R16, R16, R14 ;  /* 0x0000000e10107228 */ /* 0x000fd00000000000 */
[----:B------:R-:W-:-:S08]  /*1b940*/  DMUL R6, R16, R6 ;  /* 0x0000000610067228 */ /* 0x000fd00000000000 */
[----:B------:R-:W-:Y:S01]  /*1b950*/  DFMA R28, R6, 2, R28 ;  /* 0x40000000061c782b */ /* 0x000fe2000000001c */
[----:B------:R-:W-:Y:S10]  /*1b960*/  BRA `(.L_x_382) ;  /* 0x0000004000f87947 */ /* 0x000ff40003800000 */
.L_x_426:
        /* <DEDUP_REMOVED lines=32> */
.L_x_437:
[----:B------:R-:W-:Y:S02]  /*1bb70*/  IMAD.MOV.U32 R4, RZ, RZ, R19 ;  /* 0x000000ffff047224 */ /* 0x000fe400078e0013 */
[----:B------:R-:W-:Y:S02]  /*1bb80*/  IMAD.MOV.U32 R30, RZ, RZ, R20 ;  /* 0x000000ffff1e7224 */ /* 0x000fe400078e0014 */
[----:B------:R-:W-:-:S07]  /*1bb90*/  IMAD.MOV.U32 R31, RZ, RZ, R21 ;  /* 0x000000ffff1f7224 */ /* 0x000fce00078e0015 */
.L_x_436:
[----:B------:R-:W-:-:S07]  /*1bba0*/  VIADD R4, R4, 0x1 ;  /* 0x0000000104047836 */ /* 0x000fce0000000000 */
.L_x_435:
        /* <DEDUP_REMOVED lines=12> */
[----:B------:R-:W-:Y:S01]  /*1bc70*/  IMAD.MOV.U32 R5, RZ, RZ, 0x3da8ff83 ;  /* 0x3da8ff83ff057424 */ /* 0x000fe200078e00ff */
[----:B------:R-:W-:Y:S02]  /*1bc80*/  DFMA R8, R14, -0.5, R8 ;  /* 0xbfe000000e08782b */ /* 0x000fe40000000008 */
        /* <DEDUP_REMOVED lines=18> */
.L_x_434:
        /* <DEDUP_REMOVED lines=23> */
.L_x_439:
[----:B------:R-:W-:Y:S05]  /*1bf20*/  BSYNC.RECONVERGENT B1 ;  /* 0x0000000000017941 */ /* 0x000fea0003800200 */
.L_x_438:
[----:B------:R-:W-:-:S14]  /*1bf30*/  DSETP.GT.AND P0, PT, R16, RZ, PT ;  /* 0x000000ff1000722a */ /* 0x000fdc0003f04000 */
[----:B------:R-:W-:Y:S05]  /*1bf40*/  @!P0 BRA `(.L_x_440) ;  /* 0x0000000000148947 */ /* 0x000fea0003800000 */
[----:B012---:R-:W2:Y:S01]  /*1bf50*/  LDG.E.64 R12, desc[UR6][R12.64] ;  /* 0x000000060c0c7981 */ /* 0x007ea2000c1e1b00 */
[----:B------:R-:W-:-:S08]  /*1bf60*/  DMUL R16, R16, R14 ;  /* 0x0000000e10107228 */ /* 0x000fd00000000000 */
[----:B--2---:R-:W-:-:S08]  /*1bf70*/  DMUL R16, R12, R16 ;  /* 0x000000100c107228 */ /* 0x004fd00000000000 */
[----:B------:R-:W-:Y:S01]  /*1bf80*/  DFMA R28, R16, 2, R28 ;  /* 0x40000000101c782b */ /* 0x000fe2000000001c */
[----:B------:R-:W-:Y:S10]  /*1bf90*/  BRA `(.L_x_382) ;  /* 0x0000003c006c7947 */ /* 0x000ff40003800000 */
.L_x_440:
[----:B------:R-:W-:-:S08]  /*1bfa0*/  DMUL R16, R16, R14 ;  /* 0x0000000e10107228 */ /* 0x000fd00000000000 */
[----:B------:R-:W-:-:S08]  /*1bfb0*/  DMUL R6, R16, R6 ;  /* 0x0000000610067228 */ /* 0x000fd00000000000 */
[----:B------:R-:W-:Y:S01]  /*1bfc0*/  DFMA R28, R6, 2, R28 ;  /* 0x40000000061c782b */ /* 0x000fe2000000001c */
[----:B------:R-:W-:Y:S10]  /*1bfd0*/  BRA `(.L_x_382) ;  /* 0x0000003c005c7947 */ /* 0x000ff40003800000 */
.L_x_381:
[----:B------:R-:W3:Y:S01]  /*1bfe0*/  LDC R17, c[0x0][0x3c4] ;  /* 0x0000f100ff117b82 */ /* 0x000ee20000000800 */
[----:B------:R-:W-:Y:S01]  /*1bff0*/  ISETP.NE.AND P0, PT, R6, 0x1, PT ;  /* 0x000000010600780c */ /* 0x000fe20003f05270 */
[----:B------:R-:W-:Y:S01]  /*1c000*/  BSSY.RECONVERGENT B3, `(.L_x_441) ;  /* 0x00003cf000037945 */ /* 0x000fe20003800200 */
[----:B---3--:R-:W-:-:S04]  /*1c010*/  IMAD R5, R5, R17, R6 ;  /* 0x0000001105057224 */ /* 0x008fc800078e0206 */
[----:B------:R-:W-:-:S07]  /*1c020*/  VIADD R7, R5, 0xffffffff ;  /* 0xffffffff05077836 */ /* 0x000fce0000000000 */
[----:B------:R-:W-:Y:S05]  /*1c030*/  @P0 BRA `(.L_x_442) ;  /* 0x0000001400d40947 */ /* 0x000fea0003800000 */
[----:B-----5:R-:W3:Y:S02]  /*1c040*/  LDC.64 R32, c[0x0][0x390] ;  /* 0x0000e400ff207b82 */ /* 0x020ee40000000a00 */
[----:B---3--:R-:W-:-:S06]  /*1c050*/  IMAD.WIDE R32, R7, 0x8, R32 ;  /* 0x0000000807207825 */ /* 0x008fcc00078e0220 */
[----:B------:R-:W3:Y:S02]  /*1c060*/  LDG.E.64 R32, desc[UR6][R32.64] ;  /* 0x0000000620207981 */ /* 0x000ee4000c1e1b00 */
[----:B---3--:R-:W-:-:S14]  /*1c070*/  DSETP.GT.AND P0, PT, R32, RZ, PT ;  /* 0x000000ff2000722a */ /* 0x008fdc0003f04000 */
[----:B------:R-:W-:Y:S05]  /*1c080*/  @!P0 BRA `(.L_x_443) ;  /* 0x00000010002c8947 */ /* 0x000fea0003800000 */
[----:B012---:R-:W5:Y:S01]  /*1c090*/  LDG.E.64 R12, desc[UR6][R12.64] ;  /* 0x000000060c0c7981 */ /* 0x007f62000c1e1b00 */
[----:B------:R-:W0:Y:S02]  /*1c0a0*/  LDCU UR4, c[0x0][0x380] ;  /* 0x00007000ff0477ac */ /* 0x000e240008000800 */
[----:B0-----:R-:W-:-:S04]  /*1c0b0*/  UIADD3 UR5, UPT, UPT, UR4, -0x1, URZ ;  /* 0xffffffff04057890 */ /* 0x001fc8000fffe0ff */
[----:B------:R-:W-:-:S09]  /*1c0c0*/  UISETP.GT.U32.AND UP0, UPT, UR5, 0x2, UPT ;  /* 0x000000020500788c */ /* 0x000fd2000bf04070 */
[----:B------:R-:W-:Y:S05]  /*1c0d0*/  BRA.U UP0, `(.L_x_444) ;  /* 0x00000011000c7547 */ /* 0x000fea000b800000 */
[----:B------:R-:W-:Y:S01]  /*1c0e0*/  UISETP.NE.AND UP0, UPT, UR4, 0x1, UPT ;  /* 0x000000010400788c */ /* 0x000fe2000bf05270 */
[----:B------:R-:W-:-:S08]  /*1c0f0*/  CS2R R4, SRZ ;  /* 0x0000000000047805 */ /* 0x000fd0000001ff00 */
[----:B------:R-:W-:Y:S05]  /*1c100*/  BRA.U UP0, `(.L_x_445) ;  /* 0x0000000d00e07547 */ /* 0x000fea000b800000 */
[----:B------:R-:W5:Y:S01]  /*1c110*/  LDG.E.64 R8, desc[UR6][R8.64] ;  /* 0x0000000608087981 */ /* 0x000f62000c1e1b00 */
[----:B------:R-:W0:Y:S03]  /*1c120*/  LDC.64 R16, c[0x0][0x3d8] ;  /* 0x0000f600ff107b82 */ /* 0x000e260000000a00 */
[----:B------:R-:W5:Y:S01]  /*1c130*/  LDG.E.64 R10, desc[UR6][R10.64] ;  /* 0x000000060a0a7981 */ /* 0x000f62000c1e1b00 */
[----:B0-----:R-:W-:-:S14]  /*1c140*/  DSETP.NEU.AND P0, PT, |R16|, +INF , PT ;  /* 0x7ff000001000742a */ /* 0x001fdc0003f0d200 */
        /* <DEDUP_REMOVED lines=26> */
.L_x_447:
[----:B------:R-:W-:Y:S02]  /*1c2f0*/  IMAD.MOV.U32 R4, RZ, RZ, R19 ;  /* 0x000000ffff047224 */ /* 0x000fe400078e0013 */
[----:B------:R-:W-:Y:S02]  /*1c300*/  IMAD.MOV.U32 R34, RZ, RZ, R20 ;  /* 0x000000ffff227224 */ /* 0x000fe400078e0014 */
[----:B------:R-:W-:-:S07]  /*1c310*/  IMAD.MOV.U32 R35, RZ, RZ, R21 ;  /* 0x000000ffff237224 */ /* 0x000fce00078e0015 */
.L_x_446:
        /* <DEDUP_REMOVED lines=58> */
.L_x_451:
[----:B------:R-:W-:Y:S05]  /*1c6c0*/  BSYNC.RECONVERGENT B5 ;  /* 0x0000000000057941 */ /* 0x000fea0003800200 */
.L_x_450:
[----:B------:R-:W-:-:S07]  /*1c6d0*/  VIADD R7, R7, 0x1 ;  /* 0x0000000107077836 */ /* 0x000fce0000000000 */
.L_x_449:
[----:B------:R-:W-:Y:S05]  /*1c6e0*/  BSYNC.RECONVERGENT B4 ;  /* 0x0000000000047941 */ /* 0x000fea0003800200 */
.L_x_448:
        /* <DEDUP_REMOVED lines=58> */
.L_x_453:
[----:B------:R-:W-:Y:S05]  /*1ca90*/  BSYNC.RECONVERGENT B4 ;  /* 0x0000000000047941 */ /* 0x000fea0003800200 */
.L_x_452:
        /* <DEDUP_REMOVED lines=8> */
[----:B------:R-:W-:Y:S01]  /*1cb20*/  DADD R10, R10, -R2 ;  /* 0x000000000a0a7229 */ /* 0x000fe20000000802 */
[----:B------:R-:W-:Y:S01]  /*1cb30*/  UMOV UR4, 0xfefa39ef ;  /* 0xfefa39ef00047882 */ /* 0x000fe20000000000 */
[----:B------:R-:W-:Y:S01]  /*1cb40*/  UMOV UR5, 0x3fe62e42 ;  /* 0x3fe62e4200057882 */ /* 0x000fe20000000000 */
[----:B------:R-:W-:Y:S01]  /*1cb50*/  IMAD.MOV.U32 R44, RZ, RZ, 0x20fd8164 ;  /* 0x20fd8164ff2c7424 */ /* 0x000fe200078e00ff */
[----:B------:R-:W-:Y:S01]  /*1cb60*/  BSSY.RECONVERGENT B0, `(.L_x_454) ;  /* 0x000004d000007945 */ /* 0x000fe20003800200 */
[----:B------:R-:W-:-:S03]  /*1cb70*/  IMAD.MOV.U32 R45, RZ, RZ, 0x3da8ff83 ;  /* 0x3da8ff83ff2d7424 */ /* 0x000fc600078e00ff */
[----:B------:R-:W-:Y:S01]  /*1cb80*/  DMUL R34, R10, R10 ;  /* 0x0000000a0a227228 */ /* 0x000fe20000000000 */
[----:B0-----:R-:W-:-:S04]  /*1cb90*/  LOP3.LUT R40, R7, 0x1, RZ, 0xc0, !PT ;  /* 0x0000000107287812 */ /* 0x001fc800078ec0ff */
[----:B------:R-:W-:Y:S01]  /*1cba0*/  ISETP.NE.U32.AND P0, PT, R40, 0x1, PT ;  /* 0x000000012800780c */ /* 0x000fe20003f05070 */
[----:B------:R-:W-:Y:S02]  /*1cbb0*/  DMUL R40, R36, R36 ;  /* 0x0000002424287228 */ /* 0x000fe40000000000 */
[----:B------:R-:W-:Y:S01]  /*1cbc0*/  DFMA R8, R8, -R8, -R34 ;  /* 0x800000080808722b */ /* 0x000fe20000000822 */
[----:B------:R-:W-:Y:S01]  /*1cbd0*/  FSEL R44, R44, -8.06006814911005101289e+34, !P0 ;  /* 0xf9785eba2c2c7808 */ /* 0x000fe20004000000 */
[----:B------:R-:W-:Y:S01]  /*1cbe0*/  IMAD.MOV.U32 R34, RZ, RZ, 0x652b82fe ;  /* 0x652b82feff227424 */ /* 0x000fe200078e00ff */
[----:B------:R-:W-:Y:S01]  /*1cbf0*/  FSEL R45, -R45, 0.11223486810922622681, !P0 ;  /* 0x3de5db652d2d7808 */ /* 0x000fe20004000100 */
[----:B------:R-:W-:-:S06]  /*1cc00*/  IMAD.MOV.U32 R35, RZ, RZ, 0x3ff71547 ;  /* 0x3ff71547ff237424 */ /* 0x000fcc00078e00ff */
        /* <DEDUP_REMOVED lines=57> */
[----:B------:R-:W-:Y:S01]  /*1cfa0*/  @!P2 LEA.HI R7, R34, R34, RZ, 0x1 ;  /* 0x000000222207a211 */ /* 0x000fe200078f08ff */
[----:B------:R-:W-:Y:S01]  /*1cfb0*/  @!P2 IMAD.MOV.U32 R8, RZ, RZ, R42 ;  /* 0x000000ffff08a224 */ /* 0x000fe200078e002a */
[----:B------:R-:W-:Y:S02]  /*1cfc0*/  FSEL R19, R19, RZ, P1 ;  /* 0x000000ff13137208 */ /* 0x000fe40000800000 */
[----:B------:R-:W-:-:S05]  /*1cfd0*/  @!P2 SHF.R.S32.HI R7, RZ, 0x1, R7 ;  /* 0x00000001ff07a819 */ /* 0x000fca0000011407 */
[----:B------:R-:W-:Y:S02]  /*1cfe0*/  @!P2 IMAD.IADD R20, R34, 0x1, -R7 ;  /* 0x000000012214a824 */ /* 0x000fe400078e0a07 */
[----:B------:R-:W-:-:S03]  /*1cff0*/  @!P2 IMAD R9, R7, 0x100000, R43 ;  /* 0x001000000709a824 */ /* 0x000fc600078e022b */
[----:B------:R-:W-:Y:S01]  /*1d000*/  @!P2 LEA R21, R20, 0x3ff00000, 0x14 ;  /* 0x3ff000001415a811 */ /* 0x000fe200078ea0ff */
[----:B------:R-:W-:-:S06]  /*1d010*/  @!P2 IMAD.MOV.U32 R20, RZ, RZ, RZ ;  /* 0x000000ffff14a224 */ /* 0x000fcc00078e00ff */
[----:B------:R-:W-:-:S11]  /*1d020*/  @!P2 DMUL R18, R8, R20 ;  /* 0x000000140812a228 */ /* 0x000fd60000000000 */
.L_x_455:
[----:B------:R-:W-:Y:S05]  /*1d030*/  BSYNC.RECONVERGENT B0 ;  /* 0x0000000000007941 */ /* 0x000fea0003800200 */
.L_x_454:
[----:B------:R-:W0:Y:S01]  /*1d040*/  LDCU.64 UR4, c[0x0][0x3f8] ;  /* 0x00007f00ff0477ac */ /* 0x000e220008000a00 */
[----:B------:R-:W-:Y:S02]  /*1d050*/  FSEL R8, R22, R16, !P0 ;  /* 0x0000001016087208 */ /* 0x000fe40004000000 */
[----:B------:R-:W-:-:S06]  /*1d060*/  FSEL R9, R23, R17, !P0 ;  /* 0x0000001117097208 */ /* 0x000fcc0004000000 */
[----:B------:R-:W-:-:S08]  /*1d070*/  DFMA R4, R10, R8, R4 ;  /* 0x000000080a04722b */ /* 0x000fd00000000004 */
[----:B0-----:R-:W-:-:S11]  /*1d080*/  DFMA R4, R18, UR4, R4 ;  /* 0x0000000412047c2b */ /* 0x001fd60008000004 */
.L_x_445:
[----:B------:R-:W2:Y:S01]  /*1d090*/  LDG.E.64 R30, desc[UR6][R30.64+0x8] ;  /* 0x000008061e1e7981 */ /* 0x000ea2000c1e1b00 */
[----:B------:R-:W0:Y:S01]  /*1d0a0*/  LDC.64 R10, c[0x0][0x3f0] ;  /* 0x0000fc00ff0a7b82 */ /* 0x000e220000000a00 */
[----:B-----5:R-:W-:Y:S02]  /*1d0b0*/  DADD R4, R12, -R4 ;  /* 0x000000000c047229 */ /* 0x020fe40000000804 */
[----:B0-----:R-:W-:Y:S02]  /*1d0c0*/  DADD R16, -R10, 1 ;  /* 0x3ff000000a107429 */ /* 0x001fe40000000100 */
[----:B--2---:R-:W-:-:S08]  /*1d0d0*/  DADD R8, -R12, R30 ;  /* 0x000000000c087229 */ /* 0x004fd0000000011e */
[----:B------:R-:W-:-:S08]  /*1d0e0*/  DMUL R8, R16, R8 ;  /* 0x0000000810087228 */ /* 0x000fd00000000000 */
[----:B------:R-:W-:-:S08]  /*1d0f0*/  DFMA R4, R4, R10, R8 ;  /* 0x0000000a0404722b */ /* 0x000fd00000000008 */
[----:B------:R-:W-:-:S11]  /*1d100*/  DFMA R12, R4, 0.5, R12 ;  /* 0x3fe00000040c782b */ /* 0x000fd6000000000c */
.L_x_444:
[----:B------:R-:W-:-:S08]  /*1d110*/  DMUL R32, R32, R14 ;  /* 0x0000000e20207228 */ /* 0x000fd00000000000 */
[----:B-----5:R-:W-:Y:S01]  /*1d120*/  DMUL R12, R32, R12 ;  /* 0x0000000c200c7228 */ /* 0x020fe20000000000 */
[----:B------:R-:W-:Y:S10]  /*1d130*/  BRA `(.L_x_456) ;  /* 0x0000002800ec7947 */ /* 0x000ff40003800000 */
.L_x_443:
[----:B------:R-:W3:Y:S04]  /*1d140*/  LDG.E.64 R30, desc[UR6][R30.64+0x8] ;  /* 0x000008061e1e7981 */ /* 0x000ee8000c1e1b00 */
[----:B------:R-:W3:Y:S01]  /*1d150*/  LDG.E.64 R8, desc[UR6][R12.64] ;  /* 0x000000060c087981 */ /* 0x000ee2000c1e1b00 */
[----:B------:R-:W-:Y:S01]  /*1d160*/  IMAD.SHL.U32 R17, R4, 0x2, RZ ;  /* 0x0000000204117824 */ /* 0x000fe200078e00ff */
[----:B------:R-:W4:Y:S03]  /*1d170*/  LDCU.64 UR4, c[0x0][0x3e8] ;  /* 0x00007d00ff0477ac */ /* 0x000f260008000a00 */
[----:B------:R-:W-:-:S05]  /*1d180*/  IMAD.WIDE R16, R17, 0x8, R12 ;  /* 0x0000000811107825 */ /* 0x000fca00078e020c */
[----:B------:R-:W5:Y:S01]  /*1d190*/  LDG.E.64 R10, desc[UR6][R16.64] ;  /* 0x00000006100a7981 */ /* 0x000f62000c1e1b00 */
[----:B------:R-:W-:Y:S01]  /*1d1a0*/  BSSY.RECONVERGENT B1, `(.L_x_457) ;  /* 0x000002a000017945 */ /* 0x000fe20003800200 */
[----:B------:R-:W-:Y:S01]  /*1d1b0*/  CS2R R4, SRZ ;  /* 0x0000000000047805 */ /* 0x000fe2000001ff00 */
[----:B---3--:R-:W-:-:S08]  /*1d1c0*/  DADD R8, R30, -R8 ;  /* 0x000000001e087229 */ /* 0x008fd00000000808 */
[----:B----4-:R-:W-:Y:S02]  /*1d1d0*/  DSETP.GT.AND P0, PT, |R8|, UR4, PT ;  /* 0x0000000408007e2a */ /* 0x010fe4000bf04200 */
[----:B-----5:R-:W-:-:S12]  /*1d1e0*/  DADD R10, -R30, R10 ;  /* 0x000000001e0a7229 */ /* 0x020fd8000000010a */
[----:B------:R-:W-:Y:S05]  /*1d1f0*/  @!P0 BRA `(.L_x_458) ;  /* 0x0000000000908947 */ /* 0x000fea0003800000 */
[----:B------:R-:W0:Y:S01]  /*1d200*/  MUFU.RCP64H R5, R9 ;  /* 0x0000000900057308 */ /* 0x000e220000001800 */
[----:B------:R-:W-:Y:S01]  /*1d210*/  IMAD.MOV.U32 R4, RZ, RZ, 0x1 ;  /* 0x00000001ff047424 */ /* 0x000fe200078e00ff */
[----:B------:R-:W-:Y:S01]  /*1d220*/  FSETP.GEU.AND P1, PT, |R11|, 6.5827683646048100446e-37, PT ;  /* 0x036000000b00780b */ /* 0x000fe20003f2e200 */
[----:B------:R-:W-:Y:S04]  /*1d230*/  BSSY.RECONVERGENT B4, `(.L_x_459) ;  /* 0x0000012000047945 */ /* 0x000fe80003800200 */
[----:B012---:R-:W-:-:S08]  /*1d240*/  DFMA R12, -R8, R4, 1 ;  /* 0x3ff00000080c742b */ /* 0x007fd00000000104 */
        /* <DEDUP_REMOVED lines=16> */
.L_x_460:
[----:B------:R-:W-:Y:S05]  /*1d350*/  BSYNC.RECONVERGENT B4 ;  /* 0x0000000000047941 */ /* 0x000fea0003800200 */
.L_x_459:
[----:B------:R-:W-:Y:S01]  /*1d360*/  DSETP.MAX.AND P0, P1, RZ, R16, PT ;  /* 0x00000010ff00722a */ /* 0x000fe2000390f000 */
[----:B------:R-:W-:Y:S02]  /*1d370*/  IMAD.MOV.U32 R5, RZ, RZ, R17 ;  /* 0x000000ffff057224 */ /* 0x000fe400078e0011 */
[----:B------:R-:W-:Y:S02]  /*1d380*/  IMAD.MOV.U32 R4, RZ, RZ, RZ ;  /* 0x000000ffff047224 */ /* 0x000fe400078e00ff */
[----:B------:R-:W-:-:S03]  /*1d390*/  IMAD.MOV.U32 R12, RZ, RZ, 0x80000 ;  /* 0x00080000ff0c7424 */ /* 0x000fc600078e00ff */
[C---:B------:R-:W-:Y:S02]  /*1d3a0*/  FSEL R7, R4.reuse, R5, P0 ;  /* 0x0000000504077208 */ /* 0x040fe40000000000 */
[----:B------:R-:W-:-:S04]  /*1d3b0*/  SEL R4, R4, R16, P0 ;  /* 0x0000001004047207 */ /* 0x000fc80000000000 */
        /* <DEDUP_REMOVED lines=8> */
.L_x_458:
[----:B------:R-:W-:Y:S05]  /*1d440*/  BSYNC.RECONVERGENT B1 ;  /* 0x0000000000017941 */ /* 0x000fea0003800200 */
.L_x_457:
[----:B------:R-:W3:Y:S01]  /*1d450*/  LDCU.64 UR4, c[0x0][0x3e8] ;  /* 0x00007d00ff0477ac */ /* 0x000ee20008000a00 */
[----:B------:R-:W-:Y:S01]  /*1d460*/  BSSY.RECONVERGENT B1, `(.L_x_461) ;  /* 0x0000028000017945 */ /* 0x000fe20003800200 */
[----:B012---:R-:W-:Y:S01]  /*1d470*/  CS2R R12, SRZ ;  /* 0x00000000000c7805 */ /* 0x007fe2000001ff00 */
[----:B---3--:R-:W-:-:S14]  /*1d480*/  DSETP.GT.AND P0, PT, |R10|, UR4, PT ;  /* 0x000000040a007e2a */ /* 0x008fdc000bf04200 */
        /* <DEDUP_REMOVED lines=22> */
.L_x_464:
[----:B------:R-:W-:Y:S05]  /*1d5f0*/  BSYNC.RECONVERGENT B4 ;  /* 0x0000000000047941 */ /* 0x000fea0003800200 */
.L_x_463:
[----:B------:R-:W-:Y:S01]  /*1d600*/  DSETP.MAX.AND P0, P1, RZ, R16, PT ;  /* 0x00000010ff00722a */ /* 0x000fe2000390f000 */
[----:B------:R-:W-:Y:S02]  /*1d610*/  IMAD.MOV.U32 R18, RZ, RZ, R17 ;  /* 0x000000ffff127224 */ /* 0x000fe400078e0011 */
[----:B------:R-:W-:Y:S02]  /*1d620*/  IMAD.MOV.U32 R7, RZ, RZ, RZ ;  /* 0x000000ffff077224 */ /* 0x000fe400078e00ff */
[----:B------:R-:W-:-:S03]  /*1d630*/  IMAD.MOV.U32 R12, RZ, RZ, RZ ;  /* 0x000000ffff0c7224 */ /* 0x000fc600078e00ff */
[----:B------:R-:W-:Y:S02]  /*1d640*/  FSEL R13, R7, R18, P0 ;  /* 0x00000012070d7208 */ /* 0x000fe40000000000 */
[----:B------:R-:W-:Y:S01]  /*1d650*/  SEL R12, R12, R16, P0 ;  /* 0x000000100c0c7207 */ /* 0x000fe20000000000 */
[----:B------:R-:W-:-:S03]  /*1d660*/  IMAD.MOV.U32 R16, RZ, RZ, 0x80000 ;  /* 0x00080000ff107424 */ /* 0x000fc600078e00ff */
[----:B------:R-:W-:-:S05]  /*1d670*/  @P1 LOP3.LUT R13, R18, 0x80000, RZ, 0xfc, !PT ;  /* 0x00080000120d1812 */ /* 0x000fca00078efcff */
[----:B------:R-:W-:Y:S01]  /*1d680*/  IMAD.MOV.U32 R7, RZ, RZ, R13 ;  /* 0x000000ffff077224 */ /* 0x000fe200078e000d */
[----:B------:R-:W-:-:S06]  /*1d690*/  DSETP.MIN.AND P0, P1, R12, 1, PT ;  /* 0x3ff000000c00742a */ /* 0x000fcc0003900000 */
[----:B------:R-:W-:Y:S02]  /*1d6a0*/  FSEL R7, R7, 1.875, P0 ;  /* 0x3ff0000007077808 */ /* 0x000fe40000000000 */
[----:B------:R-:W-:-:S06]  /*1d6b0*/  SEL R12, R12, RZ, P0 ;  /* 0x000000ff0c0c7207 */ /* 0x000fcc0000000000 */
[----:B------:R-:W-:-:S05]  /*1d6c0*/  @P1 LOP3.LUT R7, R16, 0x3ff00000, RZ, 0xfc, !PT ;  /* 0x3ff0000010071812 */ /* 0x000fca00078efcff */
[----:B------:R-:W-:-:S07]  /*1d6d0*/  IMAD.MOV.U32 R13, RZ, RZ, R7 ;  /* 0x000000ffff0d7224 */ /* 0x000fce00078e0007 */
.L_x_462:
[----:B------:R-:W-:Y:S05]  /*1d6e0*/  BSYNC.RECONVERGENT B1 ;  /* 0x0000000000017941 */ /* 0x000fea0003800200 */
.L_x_461:
[----:B------:R-:W0:Y:S02]  /*1d6f0*/  LDC.64 R16, c[0x0][0x3f0] ;  /* 0x0000fc00ff107b82 */ /* 0x000e240000000a00 */
[----:B0-----:R-:W-:Y:S02]  /*1d700*/  DADD R18, -R16, 1 ;  /* 0x3ff0000010127429 */ /* 0x001fe40000000100 */
[----:B------:R-:W-:-:S06]  /*1d710*/  DMUL R12, R12, R16 ;  /* 0x000000100c0c7228 */ /* 0x000fcc0000000000 */
[----:B------:R-:W-:-:S08]  /*1d720*/  DMUL R4, R18, R4 ;  /* 0x0000000412047228 */ /* 0x000fd00000000000 */
[----:B------:R-:W-:-:S08]  /*1d730*/  DMUL R4, R8, R4 ;  /* 0x0000000408047228 */ /* 0x000fd00000000000 */
[----:B------:R-:W-:Y:S02]  /*1d740*/  DFMA R4, R10, R12, R4 ;  /* 0x0000000c0a04722b */ /* 0x000fe40000000004 */
[----:B------:R-:W-:-:S06]  /*1d750*/  DMUL R12, R32, R14 ;  /* 0x0000000e200c7228 */ /* 0x000fcc0000000000 */
[----:B------:R-:W-:-:S08]  /*1d760*/  DFMA R4, R4, -0.5, R30 ;  /* 0xbfe000000404782b */ /* 0x000fd0000000001e */
[----:B------:R-:W-:Y:S01]  /*1d770*/  DMUL R12, R12, R4 ;  /* 0x000000040c0c7228 */ /* 0x000fe20000000000 */
[----:B------:R-:W-:Y:S10]  /*1d780*/  BRA `(.L_x_456) ;  /* 0x0000002400587947 */ /* 0x000ff40003800000 */
.L_x_442:
[----:B------:R-:W-:-:S13]  /*1d790*/  ISETP.NE.AND P0, PT, R6, R17, PT ;  /* 0x000000110600720c */ /* 0x000fda0003f05270 */
[----:B------:R-:W-:Y:S05]  /*1d7a0*/  @P0 BRA `(.L_x_465) ;  /* 0x0000001400f80947 */ /* 0x000fea0003800000 */
[----:B------:R-:W3:Y:S02]  /*1d7b0*/  LDC.64 R4, c[0x0][0x390] ;  /* 0x0000e400ff047b82 */ /* 0x000ee40000000a00 */
[----:B---3--:R-:W-:-:S06]  /*1d7c0*/  IMAD.WIDE R4, R7, 0x8, R4 ;  /* 0x0000000807047825 */ /* 0x008fcc00078e0204 */
[----:B------:R-:W3:Y:S02]  /*1d7d0*/  LDG.E.64 R4, desc[UR6][R4.64] ;  /* 0x0000000604047981 */ /* 0x000ee4000c1e1b00 */
[----:B---3--:R-:W-:-:S14]  /*1d7e0*/  DSETP.GT.AND P0, PT, R4, RZ, PT ;  /* 0x000000ff0400722a */ /* 0x008fdc0003f04000 */
[----:B------:R-:W-:Y:S05]  /*1d7f0*/  @!P0 BRA `(.L_x_466) ;  /* 0x0000000400ac8947 */ /* 0x000fea0003800000 */
[----:B------:R-:W3:Y:S01]  /*1d800*/  LDCU UR4, c[0x0][0x3c0] ;  /* 0x00007800ff0477ac */ /* 0x000ee20008000800 */
[----:B------:R-:W4:Y:S01]  /*1d810*/  LDG.E.64 R30, desc[UR6][R30.64+0x8] ;  /* 0x000008061e1e7981 */ /* 0x000f22000c1e1b00 */
[----:B---3--:R-:W-:-:S04]  /*1d820*/  UIMAD.WIDE UR4, UR4, 0x8, URZ ;  /* 0x00000008040478a5 */ /* 0x008fc8000f8e02ff */
[----:B------:R-:W-:Y:S02]  /*1d830*/  ULOP3.LUT UR8, UR4, 0xfffffff8, URZ, 0x3c, !UPT ;  /* 0xfffffff804087892 */ /* 0x000fe4000f8e3cff */
[----:B------:R-:W-:-:S04]  /*1d840*/  ULOP3.LUT UR4, URZ, UR5, URZ, 0x33, !UPT ;  /* 0x00000005ff047292 */ /* 0x000fc8000f8e33ff */
[----:B------:R-:W-:-:S04]  /*1d850*/  IADD3 R16, P0, PT, R12, UR8, RZ ;  /* 0x000000080c107c10 */ /* 0x000fc8000ff1e0ff */
[----:B------:R-:W-:Y:S02]  /*1d860*/  IADD3.X R17, PT, PT, R13, UR4, RZ, P0, !PT ;  /* 0x000000040d117c10 */ /* 0x000fe400087fe4ff */
[----:B012---:R-:W2:Y:S01]  /*1d870*/  LDG.E.64 R12, desc[UR6][R12.64] ;  /* 0x000000060c0c7981 */ /* 0x007ea2000c1e1b00 */
[----:B------:R-:W0:Y:S03]  /*1d880*/  LDCU.64 UR4, c[0x0][0x3e8] ;  /* 0x00007d00ff0477ac */ /* 0x000e260008000a00 */
[----:B------:R-:W2:Y:S01]  /*1d890*/  LDG.E.64 R10, desc[UR6][R16.64] ;  /* 0x00000006100a7981 */ /* 0x000ea2000c1e1b00 */
[----:B------:R-:W-:Y:S01]  /*1d8a0*/  BSSY.RECONVERGENT B1, `(.L_x_467) ;  /* 0x000002a000017945 */ /* 0x000fe20003800200 */
[----:B------:R-:W-:Y:S01]  /*1d8b0*/  CS2R R8, SRZ ;  /* 0x0000000000087805 */ /* 0x000fe2000001ff00 */
[----:B--2---:R-:W-:-:S08]  /*1d8c0*/  DADD R10, R12, -R10 ;  /* 0x000000000c0a7229 */ /* 0x004fd0000000080a */
[----:B0-----:R-:W-:Y:S02]  /*1d8d0*/  DSETP.GT.AND P0, PT, |R10|, UR4, PT ;  /* 0x000000040a007e2a */ /* 0x001fe4000bf04200 */
[----:B----4-:R-:W-:-:S12]  /*1d8e0*/  DADD R30, R30, -R12 ;  /* 0x000000001e1e7229 */ /* 0x010fd8000000080c */
        /* <DEDUP_REMOVED lines=21> */
[----:B-----5:R-:W-:Y:S05]  /*1da40*/  CALL.REL.NOINC `($__internal_0_$__cuda_sm20_div_rn_f64_full) ;  /* 0x0000002400387944 */ /* 0x020fea0003c00000 */
.L_x_470:
[----:B------:R-:W-:Y:S05]  /*1da50*/  BSYNC.RECONVERGENT B4 ;  /* 0x0000000000047941 */ /* 0x000fea0003800200 */
.L_x_469:
        /* <DEDUP_REMOVED lines=14> */
.L_x_468:
[----:B------:R-:W-:Y:S05]  /*1db40*/  BSYNC.RECONVERGENT B1 ;  /* 0x0000000000017941 */ /* 0x000fea0003800200 */
.L_x_467:
        /* <DEDUP_REMOVED lines=26> */
.L_x_474:
[----:B------:R-:W-:Y:S05]  /*1dcf0*/  BSYNC.RECONVERGENT B4 ;  /* 0x0000000000047941 */ /* 0x000fea0003800200 */
.L_x_473:
[----:B------:R-:W-:Y:S01]  /*1dd00*/  DSETP.MAX.AND P0, P1, RZ, R16, PT ;  /* 0x00000010ff00722a */ /* 0x000fe2000390f000 */
[----:B------:R-:W-:Y:S02]  /*1dd10*/  IMAD.MOV.U32 R18, RZ, RZ, R17 ;  /* 0x000000ffff127224 */ /* 0x000fe400078e0011 */
[----:B------:R-:W-:-:S05]  /*1dd20*/  IMAD.MOV.U32 R7, RZ, RZ, RZ ;  /* 0x000000ffff077224 */ /* 0x000fca00078e00ff */
[----:B------:R-:W-:Y:S01]  /*1dd30*/  FSEL R19, R7, R18, P0 ;  /* 0x0000001207137208 */ /* 0x000fe20000000000 */
[----:B------:R-:W-:Y:S02]  /*1dd40*/  IMAD.MOV.U32 R7, RZ, RZ, R16 ;  /* 0x000000ffff077224 */ /* 0x000fe400078e0010 */
[----:B------:R-:W-:-:S03]  /*1dd50*/  IMAD.MOV.U32 R16, RZ, RZ, RZ ;  /* 0x000000ffff107224 */ /* 0x000fc600078e00ff */
[----:B------:R-:W-:Y:S01]  /*1dd60*/  @P1 LOP3.LUT R19, R18, 0x80000, RZ, 0xfc, !PT ;  /* 0x0008000012131812 */ /* 0x000fe200078efcff */
[----:B------:R-:W-:Y:S01]  /*1dd70*/  IMAD.MOV.U32 R18, RZ, RZ, 0x80000 ;  /* 0x00080000ff127424 */ /* 0x000fe200078e00ff */
[----:B------:R-:W-:-:S03]  /*1dd80*/  SEL R16, R16, R7, P0 ;  /* 0x0000000710107207 */ /* 0x000fc60000000000 */
[----:B------:R-:W-:-:S04]  /*1dd90*/  IMAD.MOV.U32 R17, RZ, RZ, R19 ;  /* 0x000000ffff117224 */ /* 0x000fc800078e0013 */
[----:B------:R-:W-:Y:S02]  /*1dda0*/  IMAD.MOV.U32 R7, RZ, RZ, R17 ;  /* 0x000000ffff077224 */ /* 0x000fe400078e0011 */
[----:B------:R-:W-:-:S06]  /*1ddb0*/  DSETP.MIN.AND P0, P1, R16, 1, PT ;  /* 0x3ff000001000742a */ /* 0x000fcc0003900000 */
[----:B------:R-:W-:Y:S02]  /*1ddc0*/  FSEL R7, R7, 1.875, P0 ;  /* 0x3ff0000007077808 */ /* 0x000fe40000000000 */
[----:B------:R-:W-:-:S06]  /*1ddd0*/  SEL R16, R16, RZ, P0 ;  /* 0x000000ff10107207 */ /* 0x000fcc0000000000 */
[----:B------:R-:W-:-:S05]  /*1dde0*/  @P1 LOP3.LUT R7, R18, 0x3ff00000, RZ, 0xfc, !PT ;  /* 0x3ff0000012071812 */ /* 0x000fca00078efcff */
[----:B------:R-:W-:-:S07]  /*1ddf0*/  IMAD.MOV.U32 R17, RZ, RZ, R7 ;  /* 0x000000ffff117224 */ /* 0x000fce00078e0007 */
.L_x_472:
[----:B------:R-:W-:Y:S05]  /*1de00*/  BSYNC.RECONVERGENT B1 ;  /* 0x0000000000017941 */ /* 0x000fea0003800200 */
.L_x_471:
        /* <DEDUP_REMOVED lines=10> */
.L_x_466:
[----:B------:R-:W5:Y:S01]  /*1deb0*/  LDG.E.64 R30, desc[UR6][R30.64+0x8] ;  /* 0x000008061e1e7981 */ /* 0x000f62000c1e1b00 */
[----:B------:R-:W3:Y:S02]  /*1dec0*/  LDCU UR4, c[0x0][0x380] ;  /* 0x00007000ff0477ac */ /* 0x000ee40008000800 */
[----:B---3--:R-:W-:-:S04]  /*1ded0*/  UIADD3 UR5, UPT, UPT, UR4, -0x1, URZ ;  /* 0xffffffff04057890 */ /* 0x008fc8000fffe0ff */
[----:B------:R-:W-:-:S09]  /*1dee0*/  UISETP.GT.U32.AND UP0, UPT, UR5, 0x2, UPT ;  /* 0x000000020500788c */ /* 0x000fd2000bf04070 */
[----:B------:R-:W-:Y:S05]  /*1def0*/  BRA.U UP0, `(.L_x_475) ;  /* 0x0000001100187547 */ /* 0x000fea000b800000 */
[----:B------:R-:W3:Y:S01]  /*1df00*/  LDC R7, c[0x0][0x3c0] ;  /* 0x0000f000ff077b82 */ /* 0x000ee20000000800 */
[----:B------:R-:W-:Y:S01]  /*1df10*/  UISETP.NE.AND UP0, UPT, UR4, 0x1, UPT ;  /* 0x000000010400788c */ /* 0x000fe2000bf05270 */
[----:B---3--:R-:W-:-:S04]  /*1df20*/  IMAD.WIDE R16, R7, 0x8, R8 ;  /* 0x0000000807107825 */ /* 0x008fc800078e0208 */
[----:B------:R-:W-:Y:S01]  /*1df30*/  IMAD.WIDE R8, R7, 0x8, R10 ;  /* 0x0000000807087825 */ /* 0x000fe200078e020a */
[----:B------:R-:W-:-:S03]  /*1df40*/  CS2R R10, SRZ ;  /* 0x00000000000a7805 */ /* 0x000fc6000001ff00 */
[----:B------:R-:W-:Y:S05]  /*1df50*/  BRA.U UP0, `(.L_x_476) ;  /* 0x0000000d00e07547 */ /* 0x000fea000b800000 */
[----:B------:R3:W5:Y:S01]  /*1df60*/  LDG.E.64 R10, desc[UR6][R16.64+0x8] ;  /* 0x00000806100a7981 */ /* 0x000762000c1e1b00 */
[----:B------:R-:W4:Y:S03]  /*1df70*/  LDC.64 R18, c[0x0][0x3d8] ;  /* 0x0000f600ff127b82 */ /* 0x000f260000000a00 */
[----:B------:R-:W5:Y:S01]  /*1df80*/  LDG.E.64 R8, desc[UR6][R8.64+0x8] ;  /* 0x0000080608087981 */ /* 0x000f62000c1e1b00 */
[----:B----4-:R-:W-:-:S14]  /*1df90*/  DSETP.NEU.AND P0, PT, |R18|, +INF , PT ;  /* 0x7ff000001200742a */ /* 0x010fdc0003f0d200 */
[----:B-----5:R-:W-:Y:S01]  /*1dfa0*/  @!P0 DMUL R32, RZ, R18 ;  /* 0x00000012ff208228 */ /* 0x020fe20000000000 */
        /* <DEDUP_REMOVED lines=25> */
.L_x_478:
[----:B------:R-:W-:Y:S02]  /*1e140*/  IMAD.MOV.U32 R7, RZ, RZ, R19 ;  /* 0x000000ffff077224 */ /* 0x000fe400078e0013 */
[----:B------:R-:W-:Y:S02]  /*1e150*/  IMAD.MOV.U32 R32, RZ, RZ, R20 ;  /* 0x000000ffff207224 */ /* 0x000fe400078e0014 */
[----:B------:R-:W-:-:S07]  /*1e160*/  IMAD.MOV.U32 R33, RZ, RZ, R21 ;  /* 0x000000ffff217224 */ /* 0x000fce00078e0015 */
.L_x_477:
        /* <DEDUP_REMOVED lines=54> */
[----:B012---:R-:W-:Y:S05]  /*1e4d0*/  CALL.REL.NOINC `($_Z23update_muscl_fv_squaresiPdS_S_S_S_S_S_iiiddddddS_$__internal_trig_reduction_slowpathd) ;  /* 0x0000002000287944 */ /* 0x007fea0003c00000 */
[----:B------:R-:W-:Y:S02]  /*1e4e0*/  IMAD.MOV.U32 R7, RZ, RZ, R19 ;  /* 0x000000ffff077224 */ /* 0x000fe400078e0013 */
[----:B------:R-:W-:Y:S02]  /*1e4f0*/  IMAD.MOV.U32 R32, RZ, RZ, R20 ;  /* 0x000000ffff207224 */ /* 0x000fe400078e0014 */
[----:B------:R-:W-:-:S07]  /*1e500*/  IMAD.MOV.U32 R33, RZ, RZ, R21 ;  /* 0x000000ffff217224 */ /* 0x000fce00078e0015 */
.L_x_482:
[----:B------:R-:W-:Y:S05]  /*1e510*/  BSYNC.RECONVERGENT B5 ;  /* 0x0000000000057941 */ /* 0x000fea0003800200 */
.L_x_481:
[----:B------:R-:W-:-:S07]  /*1e520*/  VIADD R7, R7, 0x1 ;  /* 0x0000000107077836 */ /* 0x000fce0000000000 */
.L_x_480:
[----:B------:R-:W-:Y:S05]  /*1e530*/  BSYNC.RECONVERGENT B4 ;  /* 0x0000000000047941 */ /* 0x000fea0003800200 */
.L_x_479:
        /* <DEDUP_REMOVED lines=58> */
.L_x_484:
[----:B------:R-:W-:Y:S05]  /*1e8e0*/  BSYNC.RECONVERGENT B4 ;  /* 0x0000000000047941 */ /* 0x000fea0003800200 */
.L_x_483:
[----:B------:R-:W3:Y:S01]  /*1e8f0*/  LDCU.64 UR4, c[0x4][0x8] ;  /* 0x01000100ff0477ac */ /* 0x000ee20008000a00 */
[----:B------:R-:W-:-:S05]  /*1e900*/  IMAD.SHL.U32 R16, R7, 0x40, RZ ;  /* 0x0000004007107824 */ /* 0x000fca00078e00ff */
[----:B------:R-:W-:-:S04]  /*1e910*/  LOP3.LUT R16, R16, 0x40, RZ, 0xc0, !PT ;  /* 0x0000004010107812 */ /* 0x000fc800078ec0ff */
[----:B---3--:R-:W-:-:S05]  /*1e920*/  IADD3 R40, P0, PT, R16, UR4, RZ ;  /* 0x0000000410287c10 */ /* 0x008fca000ff1e0ff */
[----:B------:R-:W-:-:S05]  /*1e930*/  IMAD.X R41, RZ, RZ, UR5, P0 ;  /* 0x00000005ff297e24 */ /* 0x000fca00080e06ff */
[----:B------:R-:W3:Y:S04]  /*1e940*/  LDG.E.128.CONSTANT R16, desc[UR6][R40.64] ;  /* 0x0000000628107981 */ /* 0x000ee8000c1e9d00 */
[----:B------:R-:W4:Y:S04]  /*1e950*/  LDG.E.128.CONSTANT R20, desc[UR6][R40.64+0x10] ;  /* 0x0000100628147981 */ /* 0x000f28000c1e9d00 */
[----:B------:R5:W2:Y:S01]  /*1e960*/  LDG.E.128.CONSTANT R24, desc[UR6][R40.64+0x20] ;  /* 0x0000200628187981 */ /* 0x000aa2000c1e9d00 */
[----:B------:R-:W-:Y:S01]  /*1e970*/  DADD R8, R8, R2 ;  /* 0x0000000008087229 */ /* 0x000fe20000000002 */
[----:B------:R-:W-:Y:S01]  /*1e980*/  UMOV UR4, 0xfefa39ef ;  /* 0xfefa39ef00047882 */ /* 0x000fe20000000000 */
[----:B------:R-:W-:Y:S01]  /*1e990*/  UMOV UR5, 0x3fe62e42 ;  /* 0x3fe62e4200057882 */ /* 0x000fe20000000000 */
[----:B------:R-:W-:Y:S01]  /*1e9a0*/  IMAD.MOV.U32 R44, RZ, RZ, 0x20fd8164 ;  /* 0x20fd8164ff2c7424 */ /* 0x000fe200078e00ff */
[----:B------:R-:W-:Y:S01]  /*1e9b0*/  BSSY.RECONVERGENT B0, `(.L_x_485) ;  /* 0x000004d000007945 */ /* 0x000fe20003800200 */
[----:B------:R-:W-:-:S03]  /*1e9c0*/  IMAD.MOV.U32 R45, RZ, RZ, 0x3da8ff83 ;  /* 0x3da8ff83ff2d7424 */ /* 0x000fc600078e00ff */
[----:B------:R-:W-:Y:S01]  /*1e9d0*/  DMUL R34, R8, R8 ;  /* 0x0000000808227228 */ /* 0x000fe20000000000 */
[----:B-----5:R-:W-:-:S04]  /*1e9e0*/  LOP3.LUT R40, R7, 0x1, RZ, 0xc0, !PT ;  /* 0x0000000107287812 */ /* 0x020fc800078ec0ff */
        /* <DEDUP_REMOVED lines=45> */
[----:B---3--:R-:W-:-:S08]  /*1ecc0*/  DFMA R16, R40, R44, R16 ;  /* 0x0000002c2810722b */ /* 0x008fd00000000010 */
[----:B------:R-:W-:Y:S01]  /*1ecd0*/  DFMA R16, R40, R16, R18 ;  /* 0x000000102810722b */ /* 0x000fe20000000012 */
[----:B------:R-:W-:Y:S02]  /*1ece0*/  IMAD R19, R34, 0x100000, R43 ;  /* 0x0010000022137824 */ /* 0x000fe400078e022b */
[----:B------:R-:W-:-:S05]  /*1ecf0*/  IMAD.MOV.U32 R18, RZ, RZ, R42 ;  /* 0x000000ffff127224 */ /* 0x000fca00078e002a */
        /* <DEDUP_REMOVED lines=24> */
.L_x_486:
[----:B------:R-:W-:Y:S05]  /*1ee80*/  BSYNC.RECONVERGENT B0 ;  /* 0x0000000000007941 */ /* 0x000fea0003800200 */
.L_x_485:
[----:B------:R-:W2:Y:S01]  /*1ee90*/  LDCU.64 UR4, c[0x0][0x3f8] ;  /* 0x00007f00ff0477ac */ /* 0x000ea20008000a00 */
[----:B------:R-:W-:Y:S02]  /*1eea0*/  FSEL R10, R22, R16, !P0 ;  /* 0x00000010160a7208 */ /* 0x000fe40004000000 */
[----:B------:R-:W-:-:S06]  /*1eeb0*/  FSEL R11, R23, R17, !P0 ;  /* 0x00000011170b7208 */ /* 0x000fcc0004000000 */
[----:B------:R-:W-:-:S08]  /*1eec0*/  DFMA R10, R8, R10, R32 ;  /* 0x0000000a080a722b */ /* 0x000fd00000000020 */
[----:B--2---:R-:W-:-:S11]  /*1eed0*/  DFMA R10, R18, UR4, R10 ;  /* 0x00000004120a7c2b */ /* 0x004fd6000800000a */
.L_x_476:
[----:B012---:R-:W2:Y:S01]  /*1eee0*/  LDG.E.64 R12, desc[UR6][R12.64] ;  /* 0x000000060c0c7981 */ /* 0x007ea2000c1e1b00 */
[----:B------:R-:W0:Y:S01]  /*1eef0*/  LDC.64 R16, c[0x0][0x3f0] ;  /* 0x0000fc00ff107b82 */ /* 0x000e220000000a00 */
[----:B-----5:R-:W-:Y:S02]  /*1ef00*/  DADD R10, -R30, R10 ;  /* 0x000000001e0a7229 */ /* 0x020fe4000000010a */
[----:B0-----:R-:W-:Y:S02]  /*1ef10*/  DADD R18, -R16, 1 ;  /* 0x3ff0000010127429 */ /* 0x001fe40000000100 */
[----:B--2---:R-:W-:-:S08]  /*1ef20*/  DADD R8, R30, -R12 ;  /* 0x000000001e087229 */ /* 0x004fd0000000080c */
[----:B------:R-:W-:-:S08]  /*1ef30*/  DMUL R8, R18, R8 ;  /* 0x0000000812087228 */ /* 0x000fd00000000000 */
[----:B------:R-:W-:-:S08]  /*1ef40*/  DFMA R8, R10, R16, R8 ;  /* 0x000000100a08722b */ /* 0x000fd00000000008 */
[----:B------:R-:W-:-:S11]  /*1ef50*/  DFMA R30, R8, -0.5, R30 ;  /* 0xbfe00000081e782b */ /* 0x000fd6000000001e */
.L_x_475:
[----:B------:R-:W-:-:S08]  /*1ef60*/  DMUL R4, R4, R14 ;  /* 0x0000000e04047228 */ /* 0x000fd00000000000 */
[----:B012--5:R-:W-:Y:S01]  /*1ef70*/  DMUL R12, R4, R30 ;  /* 0x0000001e040c7228 */ /* 0x027fe20000000000 */
[----:B------:R-:W-:Y:S10]  /*1ef80*/  BRA `(.L_x_456) ;  /* 0x0000000c00587947 */ /* 0x000ff40003800000 */
.L_x_465:
        /* <DEDUP_REMOVED lines=19> */
[----:B----4-:R-:W-:-:S12]  /*1f0c0*/  DADD R30, -R12, R30 ;  /* 0x000000000c1e7229 */ /* 0x010fd8000000011e */
        /* <DEDUP_REMOVED lines=22> */
.L_x_491:
[----:B------:R-:W-:Y:S05]  /*1f230*/  BSYNC.RECONVERGENT B4 ;  /* 0x0000000000047941 */ /* 0x000fea0003800200 */
.L_x_490:
[----:B------:R-:W-:Y:S01]  /*1f240*/  DSETP.MAX.AND P0, P1, RZ, R16, PT ;  /* 0x00000010ff00722a */ /* 0x000fe2000390f000 */
[----:B------:R-:W-:Y:S02]  /*1f250*/  IMAD.MOV.U32 R5, RZ, RZ, R17 ;  /* 0x000000ffff057224 */ /* 0x000fe400078e0011 */
[----:B------:R-:W-:-:S05]  /*1f260*/  IMAD.MOV.U32 R4, RZ, RZ, RZ ;  /* 0x000000ffff047224 */ /* 0x000fca00078e00ff */
[C---:B------:R-:W-:Y:S02]  /*1f270*/  FSEL R7, R4.reuse, R5, P0 ;  /* 0x0000000504077208 */ /* 0x040fe40000000000 */
[----:B------:R-:W-:Y:S01]  /*1f280*/  SEL R4, R4, R16, P0 ;  /* 0x0000001004047207 */ /* 0x000fe20000000000 */
[----:B------:R-:W-:-:S03]  /*1f290*/  IMAD.MOV.U32 R16, RZ, RZ, 0x80000 ;  /* 0x00080000ff107424 */ /* 0x000fc600078e00ff */
        /* <DEDUP_REMOVED lines=8> */
.L_x_489:
[----:B------:R-:W-:Y:S05]  /*1f320*/  BSYNC.RECONVERGENT B1 ;  /* 0x0000000000017941 */ /* 0x000fea0003800200 */
.L_x_488:
        /* <DEDUP_REMOVED lines=26> */
.L_x_495:
[----:B------:R-:W-:Y:S05]  /*1f4d0*/  BSYNC.RECONVERGENT B4 ;  /* 0x0000000000047941 */ /* 0x000fea0003800200 */
.L_x_494:
        /* <DEDUP_REMOVED lines=16> */
.L_x_493:
[----:B------:R-:W-:Y:S05]  /*1f5e0*/  BSYNC.RECONVERGENT B1 ;  /* 0x0000000000017941 */ /* 0x000fea0003800200 */
.L_x_492:
        /* <DEDUP_REMOVED lines=10> */
.L_x_487:
[----:B------:R-:W3:Y:S04]  /*1f690*/  LDG.E.64 R30, desc[UR6][R30.64+0x8] ;  /* 0x000008061e1e7981 */ /* 0x000ee8000c1e1b00 */
[----:B------:R-:W3:Y:S01]  /*1f6a0*/  LDG.E.64 R10, desc[UR6][R12.64] ;  /* 0x000000060c0a7981 */ /* 0x000ee2000c1e1b00 */
[----:B------:R-:W-:Y:S01]  /*1f6b0*/  IMAD.SHL.U32 R17, R4, 0x2, RZ ;  /* 0x0000000204117824 */ /* 0x000fe200078e00ff */
[----:B------:R-:W4:Y:S03]  /*1f6c0*/  LDCU.64 UR4, c[0x0][0x3e8] ;  /* 0x00007d00ff0477ac */ /* 0x000f260008000a00 */
[----:B------:R-:W-:-:S05]  /*1f6d0*/  IMAD.WIDE R16, R17, 0x8, R12 ;  /* 0x0000000811107825 */ /* 0x000fca00078e020c */
[----:B------:R-:W0:Y:S01]  /*1f6e0*/  LDG.E.64 R4, desc[UR6][R16.64] ;  /* 0x0000000610047981 */ /* 0x000e22000c1e1b00 */
[----:B------:R-:W-:Y:S01]  /*1f6f0*/  BSSY.RECONVERGENT B1, `(.L_x_496) ;  /* 0x000002a000017945 */ /* 0x000fe20003800200 */
[----:B---3--:R-:W-:-:S08]  /*1f700*/  DADD R10, R30, -R10 ;  /* 0x000000001e0a7229 */ /* 0x008fd0000000080a */
[----:B----4-:R-:W-:Y:S02]  /*1f710*/  DSETP.GT.AND P0, PT, |R10|, UR4, PT ;  /* 0x000000040a007e2a */ /* 0x010fe4000bf04200 */
[----:B012---:R-:W-:Y:S01]  /*1f720*/  DADD R12, R4, -R30 ;  /* 0x00000000040c7229 */ /* 0x007fe2000000081e */
[----:B------:R-:W-:-:S11]  /*1f730*/  CS2R R4, SRZ ;  /* 0x0000000000047805 */ /* 0x000fd6000001ff00 */
        /* <DEDUP_REMOVED lines=22> */
.L_x_499:
[----:B------:R-:W-:Y:S05]  /*1f8a0*/  BSYNC.RECONVERGENT B4 ;  /* 0x0000000000047941 */ /* 0x000fea0003800200 */
.L_x_498:
        /* <DEDUP_REMOVED lines=14> */
.L_x_497:
[----:B------:R-:W-:Y:S05]  /*1f990*/  BSYNC.RECONVERGENT B1 ;  /* 0x0000000000017941 */ /* 0x000fea0003800200 */
.L_x_496:
        /* <DEDUP_REMOVED lines=26> */
.L_x_503:
[----:B------:R-:W-:Y:S05]  /*1fb40*/  BSYNC.RECONVERGENT B4 ;  /* 0x0000000000047941 */ /* 0x000fea0003800200 */
.L_x_502:
        /* <DEDUP_REMOVED lines=16> */
.L_x_501:
[----:B------:R-:W-:Y:S05]  /*1fc50*/  BSYNC.RECONVERGENT B1 ;  /* 0x0000000000017941 */ /* 0x000fea0003800200 */
.L_x_500:
        /* <DEDUP_REMOVED lines=9> */
.L_x_456:
[----:B------:R-:W-:Y:S05]  /*1fcf0*/  BSYNC.RECONVERGENT B3 ;  /* 0x0000000000037941 */ /* 0x000fea0003800200 */
.L_x_441:
[----:B------:R-:W-:Y:S01]  /*1fd00*/  DADD R4, R12, R12 ;  /* 0x000000000c047229 */ /* 0x000fe2000000000c */
[----:B------:R-:W-:-:S09]  /*1fd10*/  ISETP.NE.AND P0, PT, R6, 0x1, PT ;  /* 0x000000010600780c */ /* 0x000fd20003f05270 */
[----:B------:R-:W-:Y:S02]  /*1fd20*/  FSEL R4, R4, R12, !P0 ;  /* 0x0000000c04047208 */ /* 0x000fe40004000000 */
[----:B------:R-:W-:-:S06]  /*1fd30*/  FSEL R5, R5, R13, !P0 ;  /* 0x0000000d05057208 */ /* 0x000fcc0004000000 */
[----:B------:R-:W-:-:S11]  /*1fd40*/  DADD R28, R28, R4 ;  /* 0x000000001c1c7229 */ /* 0x000fd60000000004 */
.L_x_382:
[----:B------:R-:W-:Y:S05]  /*1fd50*/  BSYNC.RECONVERGENT B2 ;  /* 0x0000000000027941 */ /* 0x000fea0003800200 */
.L_x_380:
[----:B------:R-:W-:Y:S01]  /*1fd60*/  DMUL R14, R2, R14 ;  /* 0x0000000e020e7228 */ /* 0x000fe20000000000 */
[----:B------:R-:W4:Y:S01]  /*1fd70*/  LDCU.64 UR4, c[0x0][0x3d0] ;  /* 0x00007a00ff0477ac */ /* 0x000f220008000a00 */
[----:B------:R-:W-:Y:S01]  /*1fd80*/  IMAD.MOV.U32 R2, RZ, RZ, 0x1 ;  /* 0x00000001ff027424 */ /* 0x000fe200078e00ff */
[----:B------:R-:W-:Y:S03]  /*1fd90*/  BSSY.RECONVERGENT B1, `(.L_x_504) ;  /* 0x0000014000017945 */ /* 0x000fe60003800200 */
[----:B------:R-:W0:Y:S01]  /*1fda0*/  MUFU.RCP64H R3, R15 ;  /* 0x0000000f00037308 */ /* 0x000e220000001800 */
[----:B----4-:R-:W-:Y:S02]  /*1fdb0*/  DADD R18, -RZ, -UR4 ;  /* 0x80000004ff127e29 */ /* 0x010fe40008000100 */
[----:B0-----:R-:W-:-:S08]  /*1fdc0*/  DFMA R4, -R14, R2, 1 ;  /* 0x3ff000000e04742b */ /* 0x001fd00000000102 */
[----:B------:R-:W-:Y:S01]  /*1fdd0*/  FSETP.GEU.AND P1, PT, |R19|, 6.5827683646048100446e-37, PT ;  /* 0x036000001300780b */ /* 0x000fe20003f2e200 */
[----:B------:R-:W-:-:S08]  /*1fde0*/  DFMA R4, R4, R4, R4 ;  /* 0x000000040404722b */ /* 0x000fd00000000004 */
[----:B------:R-:W-:-:S08]  /*1fdf0*/  DFMA R4, R2, R4, R2 ;  /* 0x000000040204722b */ /* 0x000fd00000000002 */
[----:B------:R-:W-:-:S08]  /*1fe00*/  DFMA R2, -R14, R4, 1 ;  /* 0x3ff000000e02742b */ /* 0x000fd00000000104 */
[----:B------:R-:W-:-:S08]  /*1fe10*/  DFMA R2, R4, R2, R4 ;  /* 0x000000020402722b */ /* 0x000fd00000000004 */
[----:B------:R-:W-:-:S08]  /*1fe20*/  DMUL R16, R2, -UR4 ;  /* 0x8000000402107c28 */ /* 0x000fd00008000000 */
[----:B------:R-:W-:-:S08]  /*1fe30*/  DFMA R4, -R14, R16, -UR4 ;  /* 0x800000040e047e2b */ /* 0x000fd00008000110 */
[----:B------:R-:W-:-:S10]  /*1fe40*/  DFMA R16, R2, R4, R16 ;  /* 0x000000040210722b */ /* 0x000fd40000000010 */
[----:B------:R-:W-:-:S05]  /*1fe50*/  FFMA R2, RZ, R15, R17 ;  /* 0x0000000fff027223 */ /* 0x000fca0000000011 */
[----:B------:R-:W-:-:S13]  /*1fe60*/  FSETP.GT.AND P0, PT, |R2|, 1.469367938527859385e-39, PT ;  /* 0x001000000200780b */ /* 0x000fda0003f04200 */
[----:B------:R-:W-:Y:S05]  /*1fe70*/  @P0 BRA P1, `(.L_x_505) ;  /* 0x0000000000140947 */ /* 0x000fea0000800000 */
[----:B------:R-:W-:Y:S01]  /*1fe80*/  IMAD.MOV.U32 R20, RZ, RZ, R18 ;  /* 0x000000ffff147224 */ /* 0x000fe200078e0012 */
[----:B------:R-:W-:Y:S01]  /*1fe90*/  MOV R18, 0x1fed0 ;  /* 0x0001fed000127802 */ /* 0x000fe20000000f00 */
[----:B------:R-:W-:Y:S02]  /*1fea0*/  IMAD.MOV.U32 R16, RZ, RZ, R14 ;  /* 0x000000ffff107224 */ /* 0x000fe400078e000e */
[----:B------:R-:W-:-:S07]  /*1feb0*/  IMAD.MOV.U32 R17, RZ, RZ, R15 ;  /* 0x000000ffff117224 */ /* 0x000fce00078e000f */
[----:B-123-5:R-:W-:Y:S05]  /*1fec0*/  CALL.REL.NOINC `($__internal_0_$__cuda_sm20_div_rn_f64_full) ;  /* 0x0000000000187944 */ /* 0x02efea0003c00000 */
.L_x_505:
[----:B------:R-:W-:Y:S05]  /*1fed0*/  BSYNC.RECONVERGENT B1 ;  /* 0x0000000000017941 */ /* 0x000fea0003800200 */
.L_x_504:
[----:B------:R-:W0:Y:S01]  /*1fee0*/  LDC.64 R2, c[0x0][0x400] ;  /* 0x00010000ff027b82 */ /* 0x000e220000000a00 */
[----:B------:R-:W-:Y:S01]  /*1fef0*/  DMUL R16, R16, R28 ;  /* 0x0000001c10107228 */ /* 0x000fe20000000000 */
[----:B0-----:R-:W-:-:S06]  /*1ff00*/  IMAD.WIDE R2, R0, 0x8, R2 ;  /* 0x0000000800027825 */ /* 0x001fcc00078e0202 */
[----:B------:R-:W-:Y:S01]  /*1ff10*/  STG.E.64 desc[UR6][R2.64], R16 ;  /* 0x0000001002007986 */ /* 0x000fe2000c101b06 */
[----:B------:R-:W-:Y:S05]  /*1ff20*/  EXIT ;  /* 0x000000000000794d */ /* 0x000fea0003800000 */
        .weak           $__internal_0_$__cuda_sm20_div_rn_f64_full
        .type           $__internal_0_$__cuda_sm20_div_rn_f64_full,@function
        .size           $__internal_0_$__cuda_sm20_div_rn_f64_full,($_Z23update_muscl_fv_squaresiPdS_S_S_S_S_S_iiiddddddS_$__internal_trig_reduction_slowpathd - $__internal_0_$__cuda_sm20_div_rn_f64_full)
$__internal_0_$__cuda_sm20_div_rn_f64_full:
[C---:B------:R-:W-:Y:S01]  /*1ff30*/  FSETP.GEU.AND P0, PT, |R17|.reuse, 1.469367938527859385e-39, PT ;  /* 0x001000001100780b */ /* 0x040fe20003f0e200 */
[--C-:B------:R-:W-:Y:S01]  /*1ff40*/  IMAD.MOV.U32 R24, RZ, RZ, R16.reuse ;  /* 0x000000ffff187224 */ /* 0x100fe200078e0010 */
[C---:B------:R-:W-:Y:S01]  /*1ff50*/  LOP3.LUT R21, R17.reuse, 0x800fffff, RZ, 0xc0, !PT ;  /* 0x800fffff11157812 */ /* 0x040fe200078ec0ff */
[----:B------:R-:W-:Y:S01]  /*1ff60*/  IMAD.MOV.U32 R25, RZ, RZ, R17 ;  /* 0x000000ffff197224 */ /* 0x000fe200078e0011 */
[----:B------:R-:W-:Y:S01]  /*1ff70*/  LOP3.LUT R22, R17, 0x7ff00000, RZ, 0xc0, !PT ;  /* 0x7ff0000011167812 */ /* 0x000fe200078ec0ff */
[----:B------:R-:W-:Y:S01]  /*1ff80*/  IMAD.MOV.U32 R26, RZ, RZ, R16 ;  /* 0x000000ffff1a7224 */ /* 0x000fe200078e0010 */
[----:B------:R-:W-:Y:S01]  /*1ff90*/  LOP3.LUT R27, R21, 0x3ff00000, RZ, 0xfc, !PT ;  /* 0x3ff00000151b7812 */ /* 0x000fe200078efcff */
[----:B------:R-:W-:Y:S01]  /*1ffa0*/  IMAD.MOV.U32 R39, RZ, RZ, R19 ;  /* 0x000000ffff277224 */ /* 0x000fe200078e0013 */
[----:B------:R-:W-:Y:S01]  /*1ffb0*/  BSSY.RECONVERGENT B0, `(.L_x_506) ;  /* 0x0000058000007945 */ /* 0x000fe20003800200 */
[----:B------:R-:W-:Y:S02]  /*1ffc0*/  IMAD.MOV.U32 R36, RZ, RZ, 0x1 ;  /* 0x00000001ff247424 */ /* 0x000fe400078e00ff */
[----:B------:R-:W-:Y:S01]  /*1ffd0*/  IMAD.MOV.U32 R38, RZ, RZ, R20 ;  /* 0x000000ffff267224 */ /* 0x000fe200078e0014 */
[C---:B------:R-:W-:Y:S01]  /*1ffe0*/  FSETP.GEU.AND P2, PT, |R39|.reuse, 1.469367938527859385e-39, PT ;  /* 0x001000002700780b */ /* 0x040fe20003f4e200 */
[----:B------:R-:W-:Y:S01]  /*1fff0*/  @!P0 DMUL R26, R24, 8.98846567431157953865e+307 ;  /* 0x7fe00000181a8828 */ /* 0x000fe20000000000 */
[----:B------:R-:W-:Y:S01]  /*20000*/  LOP3.LUT R16, R39, 0x7ff00000, RZ, 0xc0, !PT ;  /* 0x7ff0000027107812 */ /* 0x000fe200078ec0ff */
[----:B------:R-:W-:-:S02]  /*20010*/  IMAD.MOV.U32 R17, RZ, RZ, 0x1ca00000 ;  /* 0x1ca00000ff117424 */ /* 0x000fc400078e00ff */
[----:B------:R-:W-:Y:S01]  /*20020*/  IMAD.MOV.U32 R40, RZ, RZ, R38 ;  /* 0x000000ffff287224 */ /* 0x000fe200078e0026 */
[----:B------:R-:W-:Y:S01]  /*20030*/  ISETP.GE.U32.AND P1, PT, R16, R22, PT ;  /* 0x000000161000720c */ /* 0x000fe20003f26070 */
[----:B------:R-:W0:Y:S04]  /*20040*/  MUFU.RCP64H R37, R27 ;  /* 0x0000001b00257308 */ /* 0x000e280000001800 */
[----:B------:R-:W-:Y:S02]  /*20050*/  @!P0 LOP3.LUT R22, R27, 0x7ff00000, RZ, 0xc0, !PT ;  /* 0x7ff000001b168812 */ /* 0x000fe400078ec0ff */
[----:B------:R-:W-:-:S04]  /*20060*/  @!P2 LOP3.LUT R19, R25, 0x7ff00000, RZ, 0xc0, !PT ;  /* 0x7ff000001913a812 */ /* 0x000fc800078ec0ff */
[----:B------:R-:W-:-:S04]  /*20070*/  @!P2 ISETP.GE.U32.AND P3, PT, R16, R19, PT ;  /* 0x000000131000a20c */ /* 0x000fc80003f66070 */
[----:B------:R-:W-:Y:S01]  /*20080*/  @!P2 SEL R19, R17, 0x63400000, !P3 ;  /* 0x634000001113a807 */ /* 0x000fe20005800000 */
[----:B0-----:R-:W-:-:S03]  /*20090*/  DFMA R20, R36, -R26, 1 ;  /* 0x3ff000002414742b */ /* 0x001fc6000000081a */
[----:B------:R-:W-:-:S05]  /*200a0*/  @!P2 LOP3.LUT R19, R19, 0x80000000, R39, 0xf8, !PT ;  /* 0x800000001313a812 */ /* 0x000fca00078ef827 */
[----:B------:R-:W-:-:S08]  /*200b0*/  DFMA R20, R20, R20, R20 ;  /* 0x000000141414722b */ /* 0x000fd00000000014 */
[----:B------:R-:W-:Y:S01]  /*200c0*/  DFMA R36, R36, R20, R36 ;  /* 0x000000142424722b */ /* 0x000fe20000000024 */
[----:B------:R-:W-:Y:S02]  /*200d0*/  SEL R20, R17, 0x63400000, !P1 ;  /* 0x6340000011147807 */ /* 0x000fe40004800000 */
[----:B------:R-:W-:Y:S01]  /*200e0*/  @!P2 LOP3.LUT R21, R19, 0x100000, RZ, 0xfc, !PT ;  /* 0x001000001315a812 */ /* 0x000fe200078efcff */
[----:B------:R-:W-:Y:S01]  /*200f0*/  VIADD R19, R22, 0xffffffff ;  /* 0xffffffff16137836 */ /* 0x000fe20000000000 */
[----:B------:R-:W-:Y:S01]  /*20100*/  LOP3.LUT R41, R20, 0x800fffff, R39, 0xf8, !PT ;  /* 0x800fffff14297812 */ /* 0x000fe200078ef827 */
[----:B------:R-:W-:Y:S02]  /*20110*/  @!P2 IMAD.MOV.U32 R20, RZ, RZ, RZ ;  /* 0x000000ffff14a224 */ /* 0x000fe400078e00ff */
[----:B------:R-:W-:-:S04]  /*20120*/  DFMA R50, R36, -R26, 1 ;  /* 0x3ff000002432742b */ /* 0x000fc8000000081a */
[----:B------:R-:W-:-:S04]  /*20130*/  @!P2 DFMA R40, R40, 2, -R20 ;  /* 0x400000002828a82b */ /* 0x000fc80000000814 */
[----:B------:R-:W-:-:S08]  /*20140*/  DFMA R50, R36, R50, R36 ;  /* 0x000000322432722b */ /* 0x000fd00000000024 */
[----:B------:R-:W-:-:S08]  /*20150*/  DMUL R20, R50, R40 ;  /* 0x0000002832147228 */ /* 0x000fd00000000000 */
[----:B------:R-:W-:-:S08]  /*20160*/  DFMA R36, R20, -R26, R40 ;  /* 0x8000001a1424722b */ /* 0x000fd00000000028 */
[----:B------:R-:W-:Y:S01]  /*20170*/  DFMA R36, R50, R36, R20 ;  /* 0x000000243224722b */ /* 0x000fe20000000014 */
[----:B------:R-:W-:Y:S01]  /*20180*/  IMAD.MOV.U32 R21, RZ, RZ, R16 ;  /* 0x000000ffff157224 */ /* 0x000fe200078e0010 */
[----:B------:R-:W-:-:S05]  /*20190*/  @!P2 LOP3.LUT R21, R41, 0x7ff00000, RZ, 0xc0, !PT ;  /* 0x7ff000002915a812 */ /* 0x000fca00078ec0ff */
[----:B------:R-:W-:-:S05]  /*201a0*/  VIADD R20, R21, 0xffffffff ;  /* 0xffffffff15147836 */ /* 0x000fca0000000000 */
[----:B------:R-:W-:-:S04]  /*201b0*/  ISETP.GT.U32.AND P0, PT, R20, 0x7feffffe, PT ;  /* 0x7feffffe1400780c */ /* 0x000fc80003f04070 */
[----:B------:R-:W-:-:S13]  /*201c0*/  ISETP.GT.U32.OR P0, PT, R19, 0x7feffffe, P0 ;  /* 0x7feffffe1300780c */ /* 0x000fda0000704470 */
[----:B------:R-:W-:Y:S05]  /*201d0*/  @P0 BRA `(.L_x_507) ;  /* 0x0000000000740947 */ /* 0x000fea0003800000 */
[----:B------:R-:W-:-:S04]  /*201e0*/  LOP3.LUT R19, R25, 0x7ff00000, RZ, 0xc0, !PT ;  /* 0x7ff0000019137812 */ /* 0x000fc800078ec0ff */
[CC--:B------:R-:W-:Y:S02]  /*201f0*/  VIADDMNMX R20, R16.reuse, -R19.reuse, 0xb9600000, !PT ;  /* 0xb960000010147446 */ /* 0x0c0fe40007800913 */
[----:B------:R-:W-:Y:S02]  /*20200*/  ISETP.GE.U32.AND P0, PT, R16, R19, PT ;  /* 0x000000131000720c */ /* 0x000fe40003f06070 */
[----:B------:R-:W-:Y:S02]  /*20210*/  VIMNMX R20, PT, PT, R20, 0x46a00000, PT ;  /* 0x46a0000014147848 */ /* 0x000fe40003fe0100 */
[----:B------:R-:W-:-:S05]  /*20220*/  SEL R17, R17, 0x63400000, !P0 ;  /* 0x6340000011117807 */ /* 0x000fca0004000000 */
[----:B------:R-:W-:Y:S02]  /*20230*/  IMAD.IADD R17, R20, 0x1, -R17 ;  /* 0x0000000114117824 */ /* 0x000fe400078e0a11 */
[----:B------:R-:W-:Y:S02]  /*20240*/  IMAD.MOV.U32 R20, RZ, RZ, RZ ;  /* 0x000000ffff147224 */ /* 0x000fe400078e00ff */
[----:B------:R-:W-:-:S06]  /*20250*/  VIADD R21, R17, 0x7fe00000 ;  /* 0x7fe0000011157836 */ /* 0x000fcc0000000000 */
[----:B------:R-:W-:-:S10]  /*20260*/  DMUL R50, R36, R20 ;  /* 0x0000001424327228 */ /* 0x000fd40000000000 */
[----:B------:R-:W-:-:S13]  /*20270*/  FSETP.GTU.AND P0, PT, |R51|, 1.469367938527859385e-39, PT ;  /* 0x001000003300780b */ /* 0x000fda0003f0c200 */
[----:B------:R-:W-:Y:S05]  /*20280*/  @P0 BRA `(.L_x_508) ;  /* 0x0000000000a80947 */ /* 0x000fea0003800000 */
[----:B------:R-:W-:Y:S01]  /*20290*/  DFMA R26, R36, -R26, R40 ;  /* 0x8000001a241a722b */ /* 0x000fe20000000028 */
[----:B------:R-:W-:-:S09]  /*202a0*/  IMAD.MOV.U32 R22, RZ, RZ, RZ ;  /* 0x000000ffff167224 */ /* 0x000fd200078e00ff */
[C---:B------:R-:W-:Y:S02]  /*202b0*/  FSETP.NEU.AND P0, PT, R27.reuse, RZ, PT ;  /* 0x000000ff1b00720b */ /* 0x040fe40003f0d000 */
[----:B------:R-:W-:-:S04]  /*202c0*/  LOP3.LUT R16, R27, 0x80000000, R25, 0x48, !PT ;  /* 0x800000001b107812 */ /* 0x000fc800078e4819 */
[----:B------:R-:W-:-:S07]  /*202d0*/  LOP3.LUT R23, R16, R21, RZ, 0xfc, !PT ;  /* 0x0000001510177212 */ /* 0x000fce00078efcff */
[----:B------:R-:W-:Y:S05]  /*202e0*/  @!P0 BRA `(.L_x_508) ;  /* 0x0000000000908947 */ /* 0x000fea0003800000 */
[----:B------:R-:W-:Y:S01]  /*202f0*/  IMAD.MOV R21, RZ, RZ, -R17 ;  /* 0x000000ffff157224 */ /* 0x000fe200078e0a11 */
[----:B------:R-:W-:Y:S01]  /*20300*/  IADD3 R17, PT, PT, -R17, -0x43300000, RZ ;  /* 0xbcd0000011117810 */ /* 0x000fe20007ffe1ff */
[----:B------:R-:W-:-:S06]  /*20310*/  IMAD.MOV.U32 R20, RZ, RZ, RZ ;  /* 0x000000ffff147224 */ /* 0x000fcc00078e00ff */
[----:B------:R-:W-:Y:S02]  /*20320*/  DFMA R20, R50, -R20, R36 ;  /* 0x800000143214722b */ /* 0x000fe40000000024 */
[----:B------:R-:W-:-:S08]  /*20330*/  DMUL.RP R36, R36, R22 ;  /* 0x0000001624247228 */ /* 0x000fd00000008000 */
[----:B------:R-:W-:Y:S02]  /*20340*/  FSETP.NEU.AND P0, PT, |R21|, R17, PT ;  /* 0x000000111500720b */ /* 0x000fe40003f0d200 */
[----:B------:R-:W-:Y:S02]  /*20350*/  LOP3.LUT R16, R37, R16, RZ, 0x3c, !PT ;  /* 0x0000001025107212 */ /* 0x000fe400078e3cff */
[----:B------:R-:W-:Y:S02]  /*20360*/  FSEL R17, R36, R50, !P0 ;  /* 0x0000003224117208 */ /* 0x000fe40004000000 */
[----:B------:R-:W-:-:S03]  /*20370*/  FSEL R16, R16, R51, !P0 ;  /* 0x0000003310107208 */ /* 0x000fc60004000000 */
[----:B------:R-:W-:Y:S02]  /*20380*/  IMAD.MOV.U32 R50, RZ, RZ, R17 ;  /* 0x000000ffff327224 */ /* 0x000fe400078e0011 */
[----:B------:R-:W-:Y:S01]  /*20390*/  IMAD.MOV.U32 R51, RZ, RZ, R16 ;  /* 0x000000ffff337224 */ /* 0x000fe200078e0010 */
[----:B------:R-:W-:Y:S06]  /*203a0*/  BRA `(.L_x_508) ;  /* 0x0000000000607947 */ /* 0x000fec0003800000 */
.L_x_507:
[----:B------:R-:W-:-:S14]  /*203b0*/  DSETP.NAN.AND P0, PT, R38, R38, PT ;  /* 0x000000262600722a */ /* 0x000fdc0003f08000 */
[----:B------:R-:W-:Y:S05]  /*203c0*/  @P0 BRA `(.L_x_509) ;  /* 0x00000000004c0947 */ /* 0x000fea0003800000 */
[----:B------:R-:W-:-:S14]  /*203d0*/  DSETP.NAN.AND P0, PT, R24, R24, PT ;  /* 0x000000181800722a */ /* 0x000fdc0003f08000 */
[----:B------:R-:W-:Y:S05]  /*203e0*/  @P0 BRA `(.L_x_510) ;  /* 0x0000000000340947 */ /* 0x000fea0003800000 */
[----:B------:R-:W-:Y:S01]  /*203f0*/  ISETP.NE.AND P0, PT, R21, R22, PT ;  /* 0x000000161500720c */ /* 0x000fe20003f05270 */
[----:B------:R-:W-:Y:S02]  /*20400*/  IMAD.MOV.U32 R50, RZ, RZ, 0x0 ;  /* 0x00000000ff327424 */ /* 0x000fe400078e00ff */
[----:B------:R-:W-:-:S10]  /*20410*/  IMAD.MOV.U32 R51, RZ, RZ, -0x80000 ;  /* 0xfff80000ff337424 */ /* 0x000fd400078e00ff */
[----:B------:R-:W-:Y:S05]  /*20420*/  @!P0 BRA `(.L_x_508) ;  /* 0x0000000000408947 */ /* 0x000fea0003800000 */
[----:B------:R-:W-:Y:S02]  /*20430*/  ISETP.NE.AND P0, PT, R21, 0x7ff00000, PT ;  /* 0x7ff000001500780c */ /* 0x000fe40003f05270 */
[----:B------:R-:W-:Y:S02]  /*20440*/  LOP3.LUT R16, R39, 0x80000000, R25, 0x48, !PT ;  /* 0x8000000027107812 */ /* 0x000fe400078e4819 */
[----:B------:R-:W-:-:S13]  /*20450*/  ISETP.EQ.OR P0, PT, R22, RZ, !P0 ;  /* 0x000000ff1600720c */ /* 0x000fda0004702670 */
[----:B------:R-:W-:Y:S01]  /*20460*/  @P0 LOP3.LUT R17, R16, 0x7ff00000, RZ, 0xfc, !PT ;  /* 0x7ff0000010110812 */ /* 0x000fe200078efcff */
[----:B------:R-:W-:Y:S02]  /*20470*/  @!P0 IMAD.MOV.U32 R50, RZ, RZ, RZ ;  /* 0x000000ffff328224 */ /* 0x000fe400078e00ff */
[----:B------:R-:W-:Y:S02]  /*20480*/  @!P0 IMAD.MOV.U32 R51, RZ, RZ, R16 ;  /* 0x000000ffff338224 */ /* 0x000fe400078e0010 */
[----:B------:R-:W-:Y:S02]  /*20490*/  @P0 IMAD.MOV.U32 R50, RZ, RZ, RZ ;  /* 0x000000ffff320224 */ /* 0x000fe400078e00ff */
[----:B------:R-:W-:Y:S01]  /*204a0*/  @P0 IMAD.MOV.U32 R51, RZ, RZ, R17 ;  /* 0x000000ffff330224 */ /* 0x000fe200078e0011 */
[----:B------:R-:W-:Y:S06]  /*204b0*/  BRA `(.L_x_508) ;  /* 0x00000000001c7947 */ /* 0x000fec0003800000 */
.L_x_510:
[----:B------:R-:W-:Y:S01]  /*204c0*/  LOP3.LUT R16, R25, 0x80000, RZ, 0xfc, !PT ;  /* 0x0008000019107812 */ /* 0x000fe200078efcff */
[----:B------:R-:W-:-:S04]  /*204d0*/  IMAD.MOV.U32 R50, RZ, RZ, R24 ;  /* 0x000000ffff327224 */ /* 0x000fc800078e0018 */
[----:B------:R-:W-:Y:S01]  /*204e0*/  IMAD.MOV.U32 R51, RZ, RZ, R16 ;  /* 0x000000ffff337224 */ /* 0x000fe200078e0010 */
[----:B------:R-:W-:Y:S06]  /*204f0*/  BRA `(.L_x_508) ;  /* 0x00000000000c7947 */ /* 0x000fec0003800000 */
.L_x_509:
[----:B------:R-:W-:Y:S01]  /*20500*/  LOP3.LUT R16, R39, 0x80000, RZ, 0xfc, !PT ;  /* 0x0008000027107812 */ /* 0x000fe200078efcff */
[----:B------:R-:W-:-:S04]  /*20510*/  IMAD.MOV.U32 R50, RZ, RZ, R38 ;  /* 0x000000ffff327224 */ /* 0x000fc800078e0026 */
[----:B------:R-:W-:-:S07]  /*20520*/  IMAD.MOV.U32 R51, RZ, RZ, R16 ;  /* 0x000000ffff337224 */ /* 0x000fce00078e0010 */
.L_x_508:
[----:B------:R-:W-:Y:S05]  /*20530*/  BSYNC.RECONVERGENT B0 ;  /* 0x0000000000007941 */ /* 0x000fea0003800200 */
.L_x_506:
[----:B------:R-:W-:Y:S02]  /*20540*/  IMAD.MOV.U32 R19, RZ, RZ, 0x0 ;  /* 0x00000000ff137424 */ /* 0x000fe400078e00ff */
[----:B------:R-:W-:Y:S02]  /*20550*/  IMAD.MOV.U32 R16, RZ, RZ, R50 ;  /* 0x000000ffff107224 */ /* 0x000fe400078e0032 */
[----:B------:R-:W-:Y:S01]  /*20560*/  IMAD.MOV.U32 R17, RZ, RZ, R51 ;  /* 0x000000ffff117224 */ /* 0x000fe200078e0033 */
[----:B------:R-:W-:Y:S06]  /*20570*/  RET.REL.NODEC R18 `(_Z23update_muscl_fv_squaresiPdS_S_S_S_S_S_iiiddddddS_) ;  /* 0xfffffdf812a07950 */ /* 0x000fec0003c3ffff */
        .type           $_Z23update_muscl_fv_squaresiPdS_S_S_S_S_S_iiiddddddS_$__internal_trig_reduction_slowpathd,@function
        .size           $_Z23update_muscl_fv_squaresiPdS_S_S_S_S_S_iiiddddddS_$__internal_trig_reduction_slowpathd,(.L_x_520 - $_Z23update_muscl_fv_squaresiPdS_S_S_S_S_S_iiiddddddS_$__internal_trig_reduction_slowpathd)
$_Z23update_muscl_fv_squaresiPdS_S_S_S_S_S_iiiddddddS_$__internal_trig_reduction_slowpathd:
[----:B------:R-:W-:Y:S01]  /*20580*/  SHF.R.U32.HI R44, RZ, 0x14, R43 ;  /* 0x00000014ff2c7819 */ /* 0x000fe2000001162b */
[----:B------:R-:W-:Y:S02]  /*20590*/  IMAD.MOV.U32 R18, RZ, RZ, R17 ;  /* 0x000000ffff127224 */ /* 0x000fe400078e0011 */
[----:B------:R-:W-:Y:S01]  /*205a0*/  IMAD.MOV.U32 R20, RZ, RZ, R43 ;  /* 0x000000ffff147224 */ /* 0x000fe200078e002b */
[----:B------:R-:W-:Y:S01]  /*205b0*/  LOP3.LUT R16, R44, 0x7ff, RZ, 0xc0, !PT ;  /* 0x000007ff2c107812 */ /* 0x000fe200078ec0ff */
[----:B------:R-:W-:-:S03]  /*205c0*/  IMAD.MOV.U32 R19, RZ, RZ, RZ ;  /* 0x000000ffff137224 */ /* 0x000fc600078e00ff */
[----:B------:R-:W-:-:S13]  /*205d0*/  ISETP.NE.AND P0, PT, R16, 0x7ff, PT ;  /* 0x000007ff1000780c */ /* 0x000fda0003f05270 */
[----:B------:R-:W-:Y:S05]  /*205e0*/  @!P0 BRA `(.L_x_511) ;  /* 0x0000000800508947 */ /* 0x000fea0003800000 */
[----:B------:R-:W-:Y:S01]  /*205f0*/  VIADD R17, R16, 0xfffffc00 ;  /* 0xfffffc0010117836 */ /* 0x000fe20000000000 */
[----:B------:R-:W-:Y:S01]  /*20600*/  BSSY.RECONVERGENT B0, `(.L_x_512) ;  /* 0x0000031000007945 */ /* 0x000fe20003800200 */
[----:B------:R-:W-:-:S03]  /*20610*/  CS2R R54, SRZ ;  /* 0x0000000000367805 */ /* 0x000fc6000001ff00 */
[----:B------:R-:W-:Y:S02]  /*20620*/  SHF.R.U32.HI R16, RZ, 0x6, R17 ;  /* 0x00000006ff107819 */ /* 0x000fe40000011611 */
[----:B------:R-:W-:Y:S02]  /*20630*/  ISETP.GE.U32.AND P0, PT, R17, 0x80, PT ;  /* 0x000000801100780c */ /* 0x000fe40003f06070 */
[C---:B------:R-:W-:Y:S02]  /*20640*/  IADD3 R21, PT, PT, -R16.reuse, 0x13, RZ ;  /* 0x0000001310157810 */ /* 0x040fe40007ffe1ff */
[----:B------:R-:W-:Y:S02]  /*20650*/  IADD3 R17, PT, PT, -R16, 0xf, RZ ;  /* 0x0000000f10117810 */ /* 0x000fe40007ffe1ff */
[----:B------:R-:W-:-:S04]  /*20660*/  SEL R21, R21, 0x12, P0 ;  /* 0x0000001215157807 */ /* 0x000fc80000000000 */
[----:B------:R-:W-:-:S13]  /*20670*/  ISETP.GE.AND P0, PT, R17, R21, PT ;  /* 0x000000151100720c */ /* 0x000fda0003f06270 */
[----:B------:R-:W-:Y:S05]  /*20680*/  @P0 BRA `(.L_x_513) ;  /* 0x0000000000a00947 */ /* 0x000fea0003800000 */
[----:B------:R-:W0:Y:S01]  /*20690*/  LDC.64 R50, c[0x0][0x358] ;  /* 0x0000d600ff327b82 */ /* 0x000e220000000a00 */
[C---:B------:R-:W-:Y:S01]  /*206a0*/  SHF.L.U64.HI R20, R18.reuse, 0xb, R20 ;  /* 0x0000000b12147819 */ /* 0x040fe20000010214 */
[----:B------:R-:W-:Y:S01]  /*206b0*/  BSSY.RECONVERGENT B1, `(.L_x_514) ;  /* 0x0000024000017945 */ /* 0x000fe20003800200 */
[----:B------:R-:W-:Y:S01]  /*206c0*/  IMAD.SHL.U32 R22, R18, 0x800, RZ ;  /* 0x0000080012167824 */ /* 0x000fe200078e00ff */
[----:B------:R-:W-:Y:S01]  /*206d0*/  IADD3 R26, PT, PT, RZ, -R16, -R21 ;  /* 0x80000010ff1a7210 */ /* 0x000fe20007ffe815 */
[----:B------:R-:W-:Y:S01]  /*206e0*/  IMAD.MOV.U32 R24, RZ, RZ, R17 ;  /* 0x000000ffff187224 */ /* 0x000fe200078e0011 */
[----:B------:R-:W-:Y:S01]  /*206f0*/  CS2R R54, SRZ ;  /* 0x0000000000367805 */ /* 0x000fe2000001ff00 */
[----:B------:R-:W-:Y:S01]  /*20700*/  IMAD.MOV.U32 R25, RZ, RZ, RZ ;  /* 0x000000ffff197224 */ /* 0x000fe200078e00ff */
[----:B------:R-:W-:-:S07]  /*20710*/  LOP3.LUT R20, R20, 0x80000000, RZ, 0xfc, !PT ;  /* 0x8000000014147812 */ /* 0x000fce00078efcff */
.L_x_515:
[----:B------:R-:W1:Y:S01]  /*20720*/  LDC.64 R18, c[0x4][RZ] ;  /* 0x01000000ff127b82 */ /* 0x000e620000000a00 */
[----:B0-----:R-:W-:Y:S02]  /*20730*/  R2UR UR4, R50 ;  /* 0x00000000320472ca */ /* 0x001fe400000e0000 */
[----:B------:R-:W-:Y:S01]  /*20740*/  R2UR UR5, R51 ;  /* 0x00000000330572ca */ /* 0x000fe200000e0000 */
[----:B-1----:R-:W-:-:S12]  /*20750*/  IMAD.WIDE R18, R24, 0x8, R18 ;  /* 0x0000000818127825 */ /* 0x002fd800078e0212 */
[----:B------:R-:W2:Y:S01]  /*20760*/  LDG.E.64.CONSTANT R52, desc[UR4][R18.64] ;  /* 0x0000000412347981 */ /* 0x000ea2000c1e9b00 */
[----:B------:R-:W-:Y:S02]  /*20770*/  VIADD R26, R26, 0x1 ;  /* 0x000000011a1a7836 */ /* 0x000fe40000000000 */
[----:B------:R-:W-:Y:S02]  /*20780*/  VIADD R24, R24, 0x1 ;  /* 0x0000000118187836 */ /* 0x000fe40000000000 */
[----:B--2---:R-:W-:-:S04]  /*20790*/  IMAD.WIDE.U32 R54, P1, R52, R22, R54 ;  /* 0x0000001634367225 */ /* 0x004fc80007820036 */
[C---:B------:R-:W-:Y:S02]  /*207a0*/  IMAD R18, R52.reuse, R20, RZ ;  /* 0x0000001434127224 */ /* 0x040fe400078e02ff */
[----:B------:R-:W-:Y:S02]  /*207b0*/  IMAD R17, R53, R22, RZ ;  /* 0x0000001635117224 */ /* 0x000fe400078e02ff */
[----:B------:R-:W-:Y:S01]  /*207c0*/  IMAD.HI.U32 R23, R52, R20, RZ ;  /* 0x0000001434177227 */ /* 0x000fe200078e00ff */
[----:B------:R-:W-:-:S03]  /*207d0*/  IADD3 R18, P2, PT, R18, R55, RZ ;  /* 0x0000003712127210 */ /* 0x000fc60007f5e0ff */
[----:B------:R-:W-:Y:S01]  /*207e0*/  IMAD.X R23, RZ, RZ, R23, P1 ;  /* 0x000000ffff177224 */ /* 0x000fe200008e0617 */
[----:B------:R-:W-:Y:S01]  /*207f0*/  IADD3 R19, P0, PT, R17, R18, RZ ;  /* 0x0000001211137210 */ /* 0x000fe20007f1e0ff */
[----:B------:R-:W-:Y:S01]  /*20800*/  IMAD.MOV.U32 R18, RZ, RZ, R54 ;  /* 0x000000ffff127224 */ /* 0x000fe200078e0036 */
[----:B------:R-:W-:Y:S01]  /*20810*/  ISETP.NE.AND P1, PT, R26, -0xf, PT ;  /* 0xfffffff11a00780c */ /* 0x000fe20003f25270 */
[C---:B------:R-:W-:Y:S02]  /*20820*/  IMAD R17, R25.reuse, 0x8, R1 ;  /* 0x0000000819117824 */ /* 0x040fe400078e0201 */
[----:B------:R-:W-:-:S03]  /*20830*/  VIADD R25, R25, 0x1 ;  /* 0x0000000119197836 */ /* 0x000fc60000000000 */
[----:B------:R0:W-:Y:S02]  /*20840*/  STL.64 [R17], R18 ;  /* 0x0000001211007387 */ /* 0x0001e40000100a00 */
[----:B0-----:R-:W-:-:S04]  /*20850*/  IMAD.HI.U32 R19, R53, R22, RZ ;  /* 0x0000001635137227 */ /* 0x001fc800078e00ff */
[-C--:B------:R-:W-:Y:S01]  /*20860*/  IMAD R18, R53, R20.reuse, RZ ;  /* 0x0000001435127224 */ /* 0x080fe200078e02ff */
[----:B------:R-:W-:Y:S01]  /*20870*/  IADD3.X R19, P2, PT, R19, R23, RZ, P2, !PT ;  /* 0x0000001713137210 */ /* 0x000fe2000175e4ff */
[----:B------:R-:W-:-:S03]  /*20880*/  IMAD.HI.U32 R17, R53, R20, RZ ;  /* 0x0000001435117227 */ /* 0x000fc600078e00ff */
[----:B------:R-:W-:Y:S01]  /*20890*/  IADD3.X R18, P0, PT, R18, R19, RZ, P0, !PT ;  /* 0x0000001312127210 */ /* 0x000fe2000071e4ff */
[----:B------:R-:W-:-:S04]  /*208a0*/  IMAD.X R17, RZ, RZ, R17, P2 ;  /* 0x000000ffff117224 */ /* 0x000fc800010e0611 */
[----:B------:R-:W-:Y:S02]  /*208b0*/  IMAD.X R17, RZ, RZ, R17, P0 ;  /* 0x000000ffff117224 */ /* 0x000fe400000e0611 */
[----:B------:R-:W-:Y:S02]  /*208c0*/  IMAD.MOV.U32 R54, RZ, RZ, R18 ;  /* 0x000000ffff367224 */ /* 0x000fe400078e0012 */
[----:B------:R-:W-:Y:S01]  /*208d0*/  IMAD.MOV.U32 R55, RZ, RZ, R17 ;  /* 0x000000ffff377224 */ /* 0x000fe200078e0011 */
[----:B------:R-:W-:Y:S06]  /*208e0*/  @P1 BRA `(.L_x_515) ;  /* 0xfffffffc008c1947 */ /* 0x000fec000383ffff */
[----:B------:R-:W-:Y:S05]  /*208f0*/  BSYNC.RECONVERGENT B1 ;  /* 0x0000000000017941 */ /* 0x000fea0003800200 */
.L_x_514:
[----:B------:R-:W-:-:S07]  /*20900*/  IMAD.MOV.U32 R17, RZ, RZ, R21 ;  /* 0x000000ffff117224 */ /* 0x000fce00078e0015 */
.L_x_513:
[----:B------:R-:W-:Y:S05]  /*20910*/  BSYNC.RECONVERGENT B0 ;  /* 0x0000000000007941 */ /* 0x000fea0003800200 */
.L_x_512:
[----:B------:R-:W-:Y:S01]  /*20920*/  LOP3.LUT P0, R44, R44, 0x3f, RZ, 0xc0, !PT ;  /* 0x0000003f2c2c7812 */ /* 0x000fe2000780c0ff */
[----:B------:R-:W-:-:S04]  /*20930*/  IMAD.IADD R16, R16, 0x1, R17 ;  /* 0x0000000110107824 */ /* 0x000fc800078e0211 */
[----:B------:R-:W-:-:S05]  /*20940*/  IMAD.U32 R16, R16, 0x8, R1 ;  /* 0x0000000810107824 */ /* 0x000fca00078e0001 */
[----:B------:R0:W-:Y:S04]  /*20950*/  STL.64 [R16+-0x78], R54 ;  /* 0xffff883610007387 */ /* 0x0001e80000100a00 */
[----:B------:R-:W2:Y:S04]  /*20960*/  @P0 LDL.64 R20, [R1+0x8] ;  /* 0x0000080001140983 */ /* 0x000ea80000100a00 */
[----:B------:R-:W3:Y:S04]  /*20970*/  LDL.64 R18, [R1+0x18] ;  /* 0x0000180001127983 */ /* 0x000ee80000100a00 */
[----:B0-----:R-:W4:Y:S01]  /*20980*/  LDL.64 R16, [R1+0x10] ;  /* 0x0000100001107983 */ /* 0x001f220000100a00 */
[----:B------:R-:W-:Y:S01]  /*20990*/  BSSY.RECONVERGENT B0, `(.L_x_516) ;  /* 0x0000035000007945 */ /* 0x000fe20003800200 */
[----:B--2---:R-:W-:-:S02]  /*209a0*/  @P0 SHF.R.U64 R25, R20, 0x1, R21 ;  /* 0x0000000114190819 */ /* 0x004fc40000001215 */
[----:B------:R-:W-:Y:S02]  /*209b0*/  @P0 SHF.R.U32.HI R27, RZ, 0x1, R21 ;  /* 0x00000001ff1b0819 */ /* 0x000fe40000011615 */
[----:B------:R-:W-:Y:S02]  /*209c0*/  @P0 LOP3.LUT R20, R44, 0x3f, RZ, 0x3c, !PT ;  /* 0x0000003f2c140812 */ /* 0x000fe400078e3cff */
[C---:B----4-:R-:W-:Y:S02]  /*209d0*/  @P0 SHF.L.U32 R24, R16.reuse, R44, RZ ;  /* 0x0000002c10180219 */ /* 0x050fe400000006ff */
[----:B------:R-:W-:Y:S02]  /*209e0*/  @P0 SHF.R.U64 R25, R25, R20, R27 ;  /* 0x0000001419190219 */ /* 0x000fe4000000121b */
[--C-:B------:R-:W-:Y:S02]  /*209f0*/  @P0 SHF.R.U32.HI R21, RZ, 0x1, R17.reuse ;  /* 0x00000001ff150819 */ /* 0x100fe40000011611 */
[----:B------:R-:W-:-:S02]  /*20a00*/  @P0 SHF.R.U64 R22, R16, 0x1, R17 ;  /* 0x0000000110160819 */ /* 0x000fc40000001211 */
[----:B------:R-:W-:Y:S02]  /*20a10*/  @P0 SHF.L.U64.HI R23, R16, R44, R17 ;  /* 0x0000002c10170219 */ /* 0x000fe40000010211 */
[----:B------:R-:W-:Y:S02]  /*20a20*/  @P0 SHF.R.U32.HI R27, RZ, R20, R27 ;  /* 0x00000014ff1b0219 */ /* 0x000fe4000001161b */
[----:B------:R-:W-:Y:S02]  /*20a30*/  @P0 LOP3.LUT R16, R24, R25, RZ, 0xfc, !PT ;  /* 0x0000001918100212 */ /* 0x000fe400078efcff */
[----:B---3--:R-:W-:Y:S02]  /*20a40*/  @P0 SHF.L.U32 R26, R18, R44, RZ ;  /* 0x0000002c121a0219 */ /* 0x008fe400000006ff */
[----:B------:R-:W-:Y:S02]  /*20a50*/  @P0 SHF.R.U64 R22, R22, R20, R21 ;  /* 0x0000001416160219 */ /* 0x000fe40000001215 */
[----:B------:R-:W-:-:S02]  /*20a60*/  @P0 LOP3.LUT R17, R23, R27, RZ, 0xfc, !PT ;  /* 0x0000001b17110212 */ /* 0x000fc400078efcff */
[----:B------:R-:W-:Y:S01]  /*20a70*/  @P0 SHF.R.U32.HI R20, RZ, R20, R21 ;  /* 0x00000014ff140219 */ /* 0x000fe20000011615 */
[----:B------:R-:W-:Y:S01]  /*20a80*/  IMAD.SHL.U32 R21, R16, 0x4, RZ ;  /* 0x0000000410157824 */ /* 0x000fe200078e00ff */
[----:B------:R-:W-:Y:S02]  /*20a90*/  @P0 SHF.L.U64.HI R44, R18, R44, R19 ;  /* 0x0000002c122c0219 */ /* 0x000fe40000010213 */
[----:B------:R-:W-:Y:S02]  /*20aa0*/  @P0 LOP3.LUT R18, R26, R22, RZ, 0xfc, !PT ;  /* 0x000000161a120212 */ /* 0x000fe400078efcff */
[----:B------:R-:W-:Y:S02]  /*20ab0*/  SHF.L.U64.HI R16, R16, 0x2, R17 ;  /* 0x0000000210107819 */ /* 0x000fe40000010211 */
[----:B------:R-:W-:Y:S02]  /*20ac0*/  @P0 LOP3.LUT R19, R44, R20, RZ, 0xfc, !PT ;  /* 0x000000142c130212 */ /* 0x000fe400078efcff */
[----:B------:R-:W-:-:S02]  /*20ad0*/  SHF.L.W.U32.HI R17, R17, 0x2, R18 ;  /* 0x0000000211117819 */ /* 0x000fc40000010e12 */
[----:B------:R-:W-:Y:S02]  /*20ae0*/  IADD3 RZ, P0, PT, RZ, -R21, RZ ;  /* 0x80000015ffff7210 */ /* 0x000fe40007f1e0ff */
[----:B------:R-:W-:Y:S02]  /*20af0*/  LOP3.LUT R20, RZ, R16, RZ, 0x33, !PT ;  /* 0x00000010ff147212 */ /* 0x000fe400078e33ff */
[----:B------:R-:W-:Y:S02]  /*20b00*/  SHF.L.W.U32.HI R22, R18, 0x2, R19 ;  /* 0x0000000212167819 */ /* 0x000fe40000010e13 */
[----:B------:R-:W-:Y:S02]  /*20b10*/  LOP3.LUT R23, RZ, R17, RZ, 0x33, !PT ;  /* 0x00000011ff177212 */ /* 0x000fe400078e33ff */
[----:B------:R-:W-:Y:S02]  /*20b20*/  IADD3.X R20, P0, PT, RZ, R20, RZ, P0, !PT ;  /* 0x00000014ff147210 */ /* 0x000fe4000071e4ff */
[----:B------:R-:W-:-:S02]  /*20b30*/  LOP3.LUT R18, RZ, R22, RZ, 0x33, !PT ;  /* 0x00000016ff127212 */ /* 0x000fc400078e33ff */
[----:B------:R-:W-:Y:S02]  /*20b40*/  IADD3.X R23, P0, PT, RZ, R23, RZ, P0, !PT ;  /* 0x00000017ff177210 */ /* 0x000fe4000071e4ff */
[----:B------:R-:W-:-:S03]  /*20b50*/  ISETP.GT.U32.AND P1, PT, R17, -0x1, PT ;  /* 0xffffffff1100780c */ /* 0x000fc60003f24070 */
[----:B------:R-:W-:Y:S01]  /*20b60*/  IMAD.X R18, RZ, RZ, R18, P0 ;  /* 0x000000ffff127224 */ /* 0x000fe200000e0612 */
[----:B------:R-:W-:-:S04]  /*20b70*/  ISETP.GT.AND.EX P1, PT, R22, -0x1, PT, P1 ;  /* 0xffffffff1600780c */ /* 0x000fc80003f24310 */
[----:B------:R-:W-:Y:S02]  /*20b80*/  SEL R18, R22, R18, P1 ;  /* 0x0000001216127207 */ /* 0x000fe40000800000 */
[----:B------:R-:W-:Y:S02]  /*20b90*/  SEL R17, R17, R23, P1 ;  /* 0x0000001711117207 */ /* 0x000fe40000800000 */
[----:B------:R-:W-:-:S04]  /*20ba0*/  ISETP.NE.U32.AND P0, PT, R18, RZ, PT ;  /* 0x000000ff1200720c */ /* 0x000fc80003f05070 */
[----:B------:R-:W-:-:S06]  /*20bb0*/  SEL R23, R17, R18, !P0 ;  /* 0x0000001211177207 */ /* 0x000fcc0004000000 */
[----:B------:R-:W0:Y:S02]  /*20bc0*/  FLO.U32 R23, R23 ;  /* 0x0000001700177300 */ /* 0x000e2400000e0000 */
[C---:B0-----:R-:W-:Y:S02]  /*20bd0*/  IADD3 R24, PT, PT, -R23.reuse, 0x1f, RZ ;  /* 0x0000001f17187810 */ /* 0x041fe40007ffe1ff */
[----:B------:R-:W-:-:S03]  /*20be0*/  IADD3 R23, PT, PT, -R23, 0x3f, RZ ;  /* 0x0000003f17177810 */ /* 0x000fc60007ffe1ff */
[----:B------:R-:W-:-:S05]  /*20bf0*/  @P0 IMAD.MOV R23, RZ, RZ, R24 ;  /* 0x000000ffff170224 */ /* 0x000fca00078e0218 */
[----:B------:R-:W-:Y:S01]  /*20c00*/  ISETP.NE.AND P0, PT, R23, RZ, PT ;  /* 0x000000ff1700720c */ /* 0x000fe20003f05270 */
[----:B------:R-:W-:Y:S01]  /*20c10*/  @!P1 IMAD.MOV R21, RZ, RZ, -R21 ;  /* 0x000000ffff159224 */ /* 0x000fe200078e0a15 */
[----:B------:R-:W-:-:S11]  /*20c20*/  SEL R20, R16, R20, P1 ;  /* 0x0000001410147207 */ /* 0x000fd60000800000 */
[----:B------:R-:W-:Y:S05]  /*20c30*/  @!P0 BRA `(.L_x_517) ;  /* 0x0000000000288947 */ /* 0x000fea0003800000 */
[----:B------:R-:W-:Y:S02]  /*20c40*/  LOP3.LUT R16, R23, 0x3f, RZ, 0xc0, !PT ;  /* 0x0000003f17107812 */ /* 0x000fe400078ec0ff */
[----:B------:R-:W-:Y:S02]  /*20c50*/  SHF.R.U64 R21, R21, 0x1, R20 ;  /* 0x0000000115157819 */ /* 0x000fe40000001214 */
[CC--:B------:R-:W-:Y:S02]  /*20c60*/  SHF.L.U64.HI R18, R17.reuse, R16.reuse, R18 ;  /* 0x0000001011127219 */ /* 0x0c0fe40000010212 */
[----:B------:R-:W-:Y:S02]  /*20c70*/  SHF.L.U32 R17, R17, R16, RZ ;  /* 0x0000001011117219 */ /* 0x000fe400000006ff */
[----:B------:R-:W-:Y:S02]  /*20c80*/  SHF.R.U32.HI R20, RZ, 0x1, R20 ;  /* 0x00000001ff147819 */ /* 0x000fe40000011614 */
[----:B------:R-:W-:-:S04]  /*20c90*/  LOP3.LUT R16, R23, 0x3f, RZ, 0xc, !PT ;  /* 0x0000003f17107812 */ /* 0x000fc800078e0cff */
[-CC-:B------:R-:W-:Y:S02]  /*20ca0*/  SHF.R.U64 R21, R21, R16.reuse, R20.reuse ;  /* 0x0000001015157219 */ /* 0x180fe40000001214 */
[----:B------:R-:W-:Y:S02]  /*20cb0*/  SHF.R.U32.HI R16, RZ, R16, R20 ;  /* 0x00000010ff107219 */ /* 0x000fe40000011614 */
[----:B------:R-:W-:Y:S02]  /*20cc0*/  LOP3.LUT R17, R17, R21, RZ, 0xfc, !PT ;  /* 0x0000001511117212 */ /* 0x000fe400078efcff */
[----:B------:R-:W-:-:S07]  /*20cd0*/  LOP3.LUT R18, R18, R16, RZ, 0xfc, !PT ;  /* 0x0000001012127212 */ /* 0x000fce00078efcff */
.L_x_517:
[----:B------:R-:W-:Y:S05]  /*20ce0*/  BSYNC.RECONVERGENT B0 ;  /* 0x0000000000007941 */ /* 0x000fea0003800200 */
.L_x_516:
[----:B------:R-:W-:Y:S01]  /*20cf0*/  IMAD.WIDE.U32 R26, R17, 0x2168c235, RZ ;  /* 0x2168c235111a7825 */ /* 0x000fe200078e00ff */
[----:B------:R-:W-:-:S03]  /*20d00*/  SHF.R.U32.HI R19, RZ, 0x1e, R19 ;  /* 0x0000001eff137819 */ /* 0x000fc60000011613 */
[----:B------:R-:W-:Y:S01]  /*20d10*/  IMAD.MOV.U32 R24, RZ, RZ, R27 ;  /* 0x000000ffff187224 */ /* 0x000fe200078e001b */
[----:B------:R-:W-:Y:S01]  /*20d20*/  IADD3 RZ, P0, PT, R26, R26, RZ ;  /* 0x0000001a1aff7210 */ /* 0x000fe20007f1e0ff */
[----:B------:R-:W-:Y:S01]  /*20d30*/  IMAD.MOV.U32 R25, RZ, RZ, RZ ;  /* 0x000000ffff197224 */ /* 0x000fe200078e00ff */
[----:B------:R-:W-:Y:S01]  /*20d40*/  LEA.HI R19, R22, R19, RZ, 0x1 ;  /* 0x0000001316137211 */ /* 0x000fe200078f08ff */
[----:B------:R-:W-:-:S04]  /*20d50*/  IMAD.HI.U32 R16, R18, -0x36f0255e, RZ ;  /* 0xc90fdaa212107827 */ /* 0x000fc800078e00ff */
[----:B------:R-:W-:-:S04]  /*20d60*/  IMAD.WIDE.U32 R24, R17, -0x36f0255e, R24 ;  /* 0xc90fdaa211187825 */ /* 0x000fc800078e0018 */
[C---:B------:R-:W-:Y:S02]  /*20d70*/  IMAD R20, R18.reuse, -0x36f0255e, RZ ;  /* 0xc90fdaa212147824 */ /* 0x040fe400078e02ff */
[----:B------:R-:W-:-:S04]  /*20d80*/  IMAD.WIDE.U32 R24, P2, R18, 0x2168c235, R24 ;  /* 0x2168c23512187825 */ /* 0x000fc80007840018 */
[----:B------:R-:W-:Y:S01]  /*20d90*/  IMAD.X R16, RZ, RZ, R16, P2 ;  /* 0x000000ffff107224 */ /* 0x000fe200010e0610 */
[----:B------:R-:W-:Y:S02]  /*20da0*/  IADD3 R20, P2, PT, R20, R25, RZ ;  /* 0x0000001914147210 */ /* 0x000fe40007f5e0ff */
[----:B------:R-:W-:Y:S02]  /*20db0*/  IADD3.X RZ, P0, PT, R24, R24, RZ, P0, !PT ;  /* 0x0000001818ff7210 */ /* 0x000fe4000071e4ff */
[C---:B------:R-:W-:Y:S01]  /*20dc0*/  ISETP.GT.U32.AND P4, PT, R20.reuse, RZ, PT ;  /* 0x000000ff1400720c */ /* 0x040fe20003f84070 */
[----:B------:R-:W-:Y:S01]  /*20dd0*/  IMAD.X R18, RZ, RZ, R16, P2 ;  /* 0x000000ffff127224 */ /* 0x000fe200010e0610 */
[----:B------:R-:W-:-:S04]  /*20de0*/  IADD3.X R17, P2, PT, R20, R20, RZ, P0, !PT ;  /* 0x0000001414117210 */ /* 0x000fc8000075e4ff */
[C---:B------:R-:W-:Y:S01]  /*20df0*/  ISETP.GT.AND.EX P0, PT, R18.reuse, RZ, PT, P4 ;  /* 0x000000ff1200720c */ /* 0x040fe20003f04340 */
[----:B------:R-:W-:-:S03]  /*20e00*/  IMAD.X R16, R18, 0x1, R18, P2 ;  /* 0x0000000112107824 */ /* 0x000fc600010e0612 */
[----:B------:R-:W-:Y:S02]  /*20e10*/  SEL R17, R17, R20, P0 ;  /* 0x0000001411117207 */ /* 0x000fe40000000000 */
[----:B------:R-:W-:Y:S02]  /*20e20*/  SEL R16, R16, R18, P0 ;  /* 0x0000001210107207 */ /* 0x000fe40000000000 */
[----:B------:R-:W-:Y:S02]  /*20e30*/  IADD3 R18, P2, PT, R17, 0x1, RZ ;  /* 0x0000000111127810 */ /* 0x000fe40007f5e0ff */
[----:B------:R-:W-:-:S03]  /*20e40*/  LOP3.LUT P4, R20, R43, 0x80000000, RZ, 0xc0, !PT ;  /* 0x800000002b147812 */ /* 0x000fc6000788c0ff */
[----:B------:R-:W-:Y:S01]  /*20e50*/  IMAD.X R17, RZ, RZ, R16, P2 ;  /* 0x000000ffff117224 */ /* 0x000fe200010e0610 */
[----:B------:R-:W-:Y:S02]  /*20e60*/  SEL R16, RZ, 0xffffffff, !P0 ;  /* 0xffffffffff107807 */ /* 0x000fe40004000000 */
[----:B------:R-:W-:Y:S02]  /*20e70*/  @!P1 LOP3.LUT R20, R20, 0x80000000, RZ, 0x3c, !PT ;  /* 0x8000000014149812 */ /* 0x000fe400078e3cff */
[----:B------:R-:W-:Y:S01]  /*20e80*/  SHF.R.U64 R18, R18, 0xa, R17 ;  /* 0x0000000a12127819 */ /* 0x000fe20000001211 */
[----:B------:R-:W-:-:S03]  /*20e90*/  IMAD.IADD R16, R16, 0x1, -R23 ;  /* 0x0000000110107824 */ /* 0x000fc600078e0a17 */
[----:B------:R-:W-:Y:S01]  /*20ea0*/  IADD3 R18, P2, PT, R18, 0x1, RZ ;  /* 0x0000000112127810 */ /* 0x000fe20007f5e0ff */
[----:B------:R-:W-:Y:S02]  /*20eb0*/  IMAD.SHL.U32 R16, R16, 0x100000, RZ ;  /* 0x0010000010107824 */ /* 0x000fe400078e00ff */
[----:B------:R-:W-:Y:S01]  /*20ec0*/  @P4 IMAD.MOV R19, RZ, RZ, -R19 ;  /* 0x000000ffff134224 */ /* 0x000fe200078e0a13 */
[----:B------:R-:W-:-:S04]  /*20ed0*/  LEA.HI.X R17, R17, RZ, RZ, 0x16, P2 ;  /* 0x000000ff11117211 */ /* 0x000fc800010fb4ff */
[--C-:B------:R-:W-:Y:S02]  /*20ee0*/  SHF.R.U64 R18, R18, 0x1, R17.reuse ;  /* 0x0000000112127819 */ /* 0x100fe40000001211 */
[----:B------:R-:W-:Y:S02]  /*20ef0*/  SHF.R.U32.HI R17, RZ, 0x1, R17 ;  /* 0x00000001ff117819 */ /* 0x000fe40000011611 */
[----:B------:R-:W-:-:S04]  /*20f00*/  IADD3 R18, P2, P0, RZ, RZ, R18 ;  /* 0x000000ffff127210 */ /* 0x000fc8000785e012 */
[----:B------:R-:W-:-:S04]  /*20f10*/  IADD3.X R16, PT, PT, R16, 0x3fe00000, R17, P2, P0 ;  /* 0x3fe0000010107810 */ /* 0x000fc800017e0411 */
[----:B------:R-:W-:-:S07]  /*20f20*/  LOP3.LUT R20, R16, R20, RZ, 0xfc, !PT ;  /* 0x0000001410147212 */ /* 0x000fce00078efcff */
.L_x_511:
[----:B------:R-:W-:Y:S02]  /*20f30*/  IMAD.MOV.U32 R43, RZ, RZ, 0x0 ;  /* 0x00000000ff2b7424 */ /* 0x000fe400078e00ff */
[----:B------:R-:W-:Y:S02]  /*20f40*/  IMAD.MOV.U32 R21, RZ, RZ, R20 ;  /* 0x000000ffff157224 */ /* 0x000fe400078e0014 */
[----:B------:R-:W-:Y:S01]  /*20f50*/  IMAD.MOV.U32 R20, RZ, RZ, R18 ;  /* 0x000000ffff147224 */ /* 0x000fe200078e0012 */
[----:B------:R-:W-:Y:S06]  /*20f60*/  RET.REL.NODEC R42 `(_Z23update_muscl_fv_squaresiPdS_S_S_S_S_S_iiiddddddS_) ;  /* 0xfffffdf02a247950 */ /* 0x000fec0003c3ffff */
.L_x_518:
[----:B------:R-:W-:-:S00]  /*20f70*/  BRA `(.L_x_518) ;  /* 0xfffffffc00fc7947 */ /* 0x000fc0000383ffff */
[----:B------:R-:W-:-:S00]  /*20f80*/  NOP ;  /* 0x0000000000007918 */ /* 0x000fc00000000000 */
[----:B------:R-:W-:-:S00]  /*20f90*/  NOP ;  /* 0x0000000000007918 */ /* 0x000fc00000000000 */
[----:B------:R-:W-:-:S00]  /*20fa0*/  NOP ;  /* 0x0000000000007918 */ /* 0x000fc00000000000 */
[----:B------:R-:W-:-:S00]  /*20fb0*/  NOP ;  /* 0x0000000000007918 */ /* 0x000fc00000000000 */
[----:B------:R-:W-:-:S00]  /*20fc0*/  NOP ;  /* 0x0000000000007918 */ /* 0x000fc00000000000 */
[----:B------:R-:W-:-:S00]  /*20fd0*/  NOP ;  /* 0x0000000000007918 */ /* 0x000fc00000000000 */
[----:B------:R-:W-:-:S00]  /*20fe0*/  NOP ;  /* 0x0000000000007918 */ /* 0x000fc00000000000 */
[----:B------:R-:W-:-:S00]  /*20ff0*/  NOP ;  /* 0x0000000000007918 */ /* 0x000fc00000000000 */
.L_x_520:


//--------------------- .nv.global.init           --------------------------
	.section	.nv.global.init,"aw",@progbits
	.align	16
.nv.global.init:
	.type		__cudart_sin_cos_coeffs,@object
	.size		__cudart_sin_cos_coeffs,(__cudart_i2opi_d - __cudart_sin_cos_coeffs)
__cudart_sin_cos_coeffs:
        /*0000*/ 	.byte	0x46, 0xd2, 0xb0, 0x2c, 0xf1, 0xe5, 0x5a, 0xbe, 0x92, 0xe3, 0xac, 0x69, 0xe3, 0x1d, 0xc7, 0x3e
        /*0010*/ 	.byte	0xa1, 0x62, 0xdb, 0x19, 0xa0, 0x01, 0x2a, 0xbf, 0x18, 0x08, 0x11, 0x11, 0x11, 0x11, 0x81, 0x3f
        /*0020*/ 	.byte	0x54, 0x55, 0x55, 0x55, 0x55, 0x55, 0xc5, 0xbf, 0x00, 0x00, 0x00, 0x00, 0x00, 0x00, 0x00, 0x00
        /*0030*/ 	.byte	0x00, 0x00, 0x00, 0x00, 0x00, 0x00, 0x00, 0x00, 0x64, 0x81, 0xfd, 0x20, 0x83, 0xff, 0xa8, 0xbd
        /*0040*/ 	.byte	0x28, 0x85, 0xef, 0xc1, 0xa7, 0xee, 0x21, 0x3e, 0xd9, 0xe6, 0x06, 0x8e, 0x4f, 0x7e, 0x92, 0xbe
        /*0050*/ 	.byte	0xe9, 0xbc, 0xdd, 0x19, 0xa0, 0x01, 0xfa, 0x3e, 0x47, 0x5d, 0xc1, 0x16, 0x6c, 0xc1, 0x56, 0xbf
        /*0060*/ 	.byte	0x51, 0x55, 0x55, 0x55, 0x55, 0x55, 0xa5, 0x3f, 0x00, 0x00, 0x00, 0x00, 0x00, 0x00, 0xe0, 0xbf
        /*0070*/ 	.byte	0x00, 0x00, 0x00, 0x00, 0x00, 0x00, 0xf0, 0x3f, 0x00, 0x00, 0x00, 0x00, 0x00, 0x00, 0x00, 0x00
	.type		__cudart_i2opi_d,@object
	.size		__cudart_i2opi_d,(.L_0 - __cudart_i2opi_d)
__cudart_i2opi_d:
        /* <DEDUP_REMOVED lines=9> */
.L_0:


//--------------------- .nv.shared.reserved.0     --------------------------
	.section	.nv.shared.reserved.0,"aw",@nobits
	.weak		__nv_reservedSMEM_offset_0_alias
	.size		__nv_reservedSMEM_offset_0_alias, 0, 64
	.other		__nv_reservedSMEM_offset_0_alias,@"STO_CUDA_RESERVED_SHARED STV_DEFAULT"
__nv_reservedSMEM_offset_0_alias:
	.zero		0
	.zero		64


//--------------------- .nv.constant0._Z23update_muscl_fv_squaresiPdS_S_S_S_S_S_iiiddddddS_ --------------------------
	.section	.nv.constant0._Z23update_muscl_fv_squaresiPdS_S_S_S_S_S_iiiddddddS_,"a",@progbits
	.sectionflags	@""
	.align	4
.nv.constant0._Z23update_muscl_fv_squaresiPdS_S_S_S_S_S_iiiddddddS_:
	.zero		1032


//--------------------- SYMBOLS --------------------------

	.type		.nv.reservedSmem.offset0,@object
	.size		.nv.reservedSmem.offset0,0x4
